//
// Generated by NVIDIA NVVM Compiler
//
// Compiler Build ID: CL-36424714
// Cuda compilation tools, release 13.0, V13.0.88
// Based on NVVM 20.0.0
//

.version 9.0
.target sm_100
.address_size 64

	// .globl	_Z14gpuTemplateStgIdEvPT_S1_S1_S1_S1_S1_S1_S1_S0_ii
.func  (.param .align 16 .b8 func_retval0[16]) __internal_trig_reduction_slowpathd
(
	.param .b64 __internal_trig_reduction_slowpathd_param_0
)
;
.func  (.param .b64 func_retval0) __internal_accurate_pow
(
	.param .b64 __internal_accurate_pow_param_0
)
;
.global .align 4 .b8 __cudart_i2opi_f[24] = {65, 144, 67, 60, 153, 149, 98, 219, 192, 221, 52, 245, 209, 87, 39, 252, 41, 21, 68, 78, 110, 131, 249, 162};
.global .align 8 .b8 __cudart_i2opi_d[144] = {8, 93, 141, 31, 177, 95, 251, 107, 234, 146, 82, 138, 247, 57, 7, 61, 123, 241, 229, 235, 199, 186, 39, 117, 45, 234, 95, 158, 102, 63, 70, 79, 183, 9, 203, 39, 207, 126, 54, 109, 31, 109, 10, 90, 139, 17, 47, 239, 15, 152, 5, 222, 255, 151, 248, 31, 59, 40, 249, 189, 139, 95, 132, 156, 244, 57, 83, 131, 57, 214, 145, 57, 65, 126, 95, 180, 38, 112, 156, 233, 132, 68, 187, 46, 245, 53, 130, 232, 62, 167, 41, 177, 28, 235, 29, 254, 28, 146, 209, 9, 234, 46, 73, 6, 224, 210, 77, 66, 58, 110, 36, 183, 97, 197, 187, 222, 171, 99, 81, 254, 65, 144, 67, 60, 153, 149, 98, 219, 192, 221, 52, 245, 209, 87, 39, 252, 41, 21, 68, 78, 110, 131, 249, 162};
.global .align 16 .b8 __cudart_sin_cos_coeffs[128] = {70, 210, 176, 44, 241, 229, 90, 190, 146, 227, 172, 105, 227, 29, 199, 62, 161, 98, 219, 25, 160, 1, 42, 191, 24, 8, 17, 17, 17, 17, 129, 63, 84, 85, 85, 85, 85, 85, 197, 191, 0, 0, 0, 0, 0, 0, 0, 0, 0, 0, 0, 0, 0, 0, 0, 0, 100, 129, 253, 32, 131, 255, 168, 189, 40, 133, 239, 193, 167, 238, 33, 62, 217, 230, 6, 142, 79, 126, 146, 190, 233, 188, 221, 25, 160, 1, 250, 62, 71, 93, 193, 22, 108, 193, 86, 191, 81, 85, 85, 85, 85, 85, 165, 63, 0, 0, 0, 0, 0, 0, 224, 191, 0, 0, 0, 0, 0, 0, 240, 63};

.visible .entry _Z14gpuTemplateStgIdEvPT_S1_S1_S1_S1_S1_S1_S1_S0_ii(
	.param .u64 .ptr .align 1 _Z14gpuTemplateStgIdEvPT_S1_S1_S1_S1_S1_S1_S1_S0_ii_param_0,
	.param .u64 .ptr .align 1 _Z14gpuTemplateStgIdEvPT_S1_S1_S1_S1_S1_S1_S1_S0_ii_param_1,
	.param .u64 .ptr .align 1 _Z14gpuTemplateStgIdEvPT_S1_S1_S1_S1_S1_S1_S1_S0_ii_param_2,
	.param .u64 .ptr .align 1 _Z14gpuTemplateStgIdEvPT_S1_S1_S1_S1_S1_S1_S1_S0_ii_param_3,
	.param .u64 .ptr .align 1 _Z14gpuTemplateStgIdEvPT_S1_S1_S1_S1_S1_S1_S1_S0_ii_param_4,
	.param .u64 .ptr .align 1 _Z14gpuTemplateStgIdEvPT_S1_S1_S1_S1_S1_S1_S1_S0_ii_param_5,
	.param .u64 .ptr .align 1 _Z14gpuTemplateStgIdEvPT_S1_S1_S1_S1_S1_S1_S1_S0_ii_param_6,
	.param .u64 .ptr .align 1 _Z14gpuTemplateStgIdEvPT_S1_S1_S1_S1_S1_S1_S1_S0_ii_param_7,
	.param .f64 _Z14gpuTemplateStgIdEvPT_S1_S1_S1_S1_S1_S1_S1_S0_ii_param_8,
	.param .u32 _Z14gpuTemplateStgIdEvPT_S1_S1_S1_S1_S1_S1_S1_S0_ii_param_9,
	.param .u32 _Z14gpuTemplateStgIdEvPT_S1_S1_S1_S1_S1_S1_S1_S0_ii_param_10
)
{
	.reg .pred 	%p<29>;
	.reg .b32 	%r<100>;
	.reg .b32 	%f<5>;
	.reg .b64 	%rd<83>;
	.reg .b64 	%fd<216>;

	ld.param.u64 	%rd12, [_Z14gpuTemplateStgIdEvPT_S1_S1_S1_S1_S1_S1_S1_S0_ii_param_0];
	ld.param.u64 	%rd18, [_Z14gpuTemplateStgIdEvPT_S1_S1_S1_S1_S1_S1_S1_S0_ii_param_6];
	ld.param.u64 	%rd19, [_Z14gpuTemplateStgIdEvPT_S1_S1_S1_S1_S1_S1_S1_S0_ii_param_7];
	ld.param.f64 	%fd55, [_Z14gpuTemplateStgIdEvPT_S1_S1_S1_S1_S1_S1_S1_S0_ii_param_8];
	ld.param.u32 	%r38, [_Z14gpuTemplateStgIdEvPT_S1_S1_S1_S1_S1_S1_S1_S0_ii_param_9];
	cvta.to.global.u64 	%rd1, %rd12;
	mov.u32 	%r40, %tid.x;
	mov.u32 	%r41, %ctaid.x;
	mov.u32 	%r1, %ntid.x;
	mad.lo.s32 	%r91, %r41, %r1, %r40;
	setp.ge.s32 	%p2, %r91, %r38;
	@%p2 bra 	$L__BB0_26;
	ld.param.u32 	%r88, [_Z14gpuTemplateStgIdEvPT_S1_S1_S1_S1_S1_S1_S1_S0_ii_param_10];
	cvta.to.global.u64 	%rd2, %rd19;
	ld.global.f64 	%fd1, [%rd2+56];
	setp.gt.s32 	%p3, %r88, 0;
	mov.f64 	%fd56, 0d4006AAAAAAAAAAAB;
	{
	.reg .b32 %temp; 
	mov.b64 	{%temp, %r3}, %fd56;
	}
	and.b32  	%r4, %r3, 2146435072;
	mov.u32 	%r42, %nctaid.x;
	mul.lo.s32 	%r5, %r1, %r42;
	@%p3 bra 	$L__BB0_2;
	bra.uni 	$L__BB0_25;
$L__BB0_2:
	ld.param.u32 	%r89, [_Z14gpuTemplateStgIdEvPT_S1_S1_S1_S1_S1_S1_S1_S0_ii_param_10];
	ld.global.f64 	%fd57, [%rd2+48];
	ld.global.f64 	%fd2, [%rd2+88];
	ld.global.f64 	%fd58, [%rd2+32];
	ld.global.f64 	%fd59, [%rd2+24];
	add.f64 	%fd60, %fd59, 0dBFF0000000000000;
	cvta.to.global.u64 	%rd3, %rd18;
	shl.b32 	%r43, %r89, 1;
	mul.wide.u32 	%rd4, %r43, 8;
	mul.wide.u32 	%rd5, %r89, 8;
	mul.f64 	%fd61, %fd59, %fd60;
	mul.f64 	%fd62, %fd58, %fd61;
	mul.f64 	%fd3, %fd58, %fd62;
	neg.f64 	%fd63, %fd58;
	mul.f64 	%fd64, %fd60, %fd58;
	mul.f64 	%fd4, %fd64, %fd63;
	div.rn.f64 	%fd65, %fd1, %fd57;
	mul.f64 	%fd5, %fd55, %fd65;
	and.b32  	%r44, %r3, 2147483647;
	setp.ne.s32 	%p5, %r44, 1071644672;
	setp.eq.s32 	%p6, %r4, 1127219200;
	and.pred  	%p1, %p6, %p5;
	shl.b32 	%r45, %r38, 1;
	mul.wide.s32 	%rd7, %r38, 8;
$L__BB0_3:
	ld.param.u32 	%r90, [_Z14gpuTemplateStgIdEvPT_S1_S1_S1_S1_S1_S1_S1_S0_ii_param_10];
	ld.param.u64 	%rd80, [_Z14gpuTemplateStgIdEvPT_S1_S1_S1_S1_S1_S1_S1_S0_ii_param_5];
	ld.param.u64 	%rd79, [_Z14gpuTemplateStgIdEvPT_S1_S1_S1_S1_S1_S1_S1_S0_ii_param_4];
	ld.param.u64 	%rd76, [_Z14gpuTemplateStgIdEvPT_S1_S1_S1_S1_S1_S1_S1_S0_ii_param_1];
	mul.lo.s32 	%r92, %r90, 6;
	mul.lo.s32 	%r93, %r90, 5;
	shl.b32 	%r94, %r90, 2;
	mul.lo.s32 	%r95, %r90, 3;
	neg.s32 	%r96, %r90;
	cvta.to.global.u64 	%rd81, %rd80;
	add.s32 	%r46, %r45, %r91;
	cvta.to.global.u64 	%rd28, %rd79;
	mul.wide.s32 	%rd29, %r46, 8;
	add.s64 	%rd30, %rd28, %rd29;
	ld.global.f64 	%fd6, [%rd30];
	sub.s32 	%r12, %r46, %r38;
	mul.wide.s32 	%rd31, %r12, 8;
	add.s64 	%rd32, %rd28, %rd31;
	ld.global.f64 	%fd7, [%rd32];
	mul.wide.s32 	%rd33, %r91, 8;
	add.s64 	%rd34, %rd28, %rd33;
	ld.global.f64 	%fd8, [%rd34];
	cvta.to.global.u64 	%rd35, %rd76;
	add.s64 	%rd36, %rd35, %rd33;
	ld.global.f64 	%fd67, [%rd36];
	sub.f64 	%fd9, %fd67, %fd5;
	add.s64 	%rd37, %rd36, %rd7;
	ld.global.f64 	%fd10, [%rd37];
	add.s64 	%rd38, %rd37, %rd7;
	ld.global.f64 	%fd11, [%rd38];
	mov.f64 	%fd206, 0d0000000000000000;
	mov.u64 	%rd82, %rd3;
	mov.f64 	%fd207, %fd206;
	mov.f64 	%fd208, %fd206;
	mov.f64 	%fd209, %fd206;
$L__BB0_4:
	ld.global.f64 	%fd16, [%rd81];
	add.s64 	%rd39, %rd81, %rd5;
	ld.global.f64 	%fd17, [%rd39];
	ld.global.f64 	%fd18, [%rd82];
	add.s64 	%rd40, %rd82, %rd5;
	ld.global.f64 	%fd19, [%rd40];
	add.s64 	%rd41, %rd82, %rd4;
	ld.global.f64 	%fd20, [%rd41];
	mul.wide.u32 	%rd42, %r95, 8;
	add.s64 	%rd43, %rd3, %rd42;
	ld.global.f64 	%fd21, [%rd43];
	mul.wide.u32 	%rd44, %r94, 8;
	add.s64 	%rd45, %rd3, %rd44;
	ld.global.f64 	%fd22, [%rd45];
	mul.wide.u32 	%rd46, %r93, 8;
	add.s64 	%rd47, %rd3, %rd46;
	ld.global.f64 	%fd23, [%rd47];
	mul.wide.u32 	%rd48, %r92, 8;
	add.s64 	%rd49, %rd3, %rd48;
	ld.global.f64 	%fd24, [%rd49];
	mul.f64 	%fd68, %fd16, 0dC028000000000000;
	div.rn.f64 	%fd69, %fd68, %fd6;
	mul.f64 	%fd70, %fd16, 0d4028000000000000;
	div.rn.f64 	%fd71, %fd70, %fd6;
	mul.f64 	%fd25, %fd69, %fd71;
	fma.rn.f64 	%fd72, %fd25, 0d3FF71547652B82FE, 0d4338000000000000;
	{
	.reg .b32 %temp; 
	mov.b64 	{%r18, %temp}, %fd72;
	}
	mov.f64 	%fd73, 0dC338000000000000;
	add.rn.f64 	%fd74, %fd72, %fd73;
	fma.rn.f64 	%fd75, %fd74, 0dBFE62E42FEFA39EF, %fd25;
	fma.rn.f64 	%fd76, %fd74, 0dBC7ABC9E3B39803F, %fd75;
	fma.rn.f64 	%fd77, %fd76, 0d3E5ADE1569CE2BDF, 0d3E928AF3FCA213EA;
	fma.rn.f64 	%fd78, %fd77, %fd76, 0d3EC71DEE62401315;
	fma.rn.f64 	%fd79, %fd78, %fd76, 0d3EFA01997C89EB71;
	fma.rn.f64 	%fd80, %fd79, %fd76, 0d3F2A01A014761F65;
	fma.rn.f64 	%fd81, %fd80, %fd76, 0d3F56C16C1852B7AF;
	fma.rn.f64 	%fd82, %fd81, %fd76, 0d3F81111111122322;
	fma.rn.f64 	%fd83, %fd82, %fd76, 0d3FA55555555502A1;
	fma.rn.f64 	%fd84, %fd83, %fd76, 0d3FC5555555555511;
	fma.rn.f64 	%fd85, %fd84, %fd76, 0d3FE000000000000B;
	fma.rn.f64 	%fd86, %fd85, %fd76, 0d3FF0000000000000;
	fma.rn.f64 	%fd87, %fd86, %fd76, 0d3FF0000000000000;
	{
	.reg .b32 %temp; 
	mov.b64 	{%r19, %temp}, %fd87;
	}
	{
	.reg .b32 %temp; 
	mov.b64 	{%temp, %r20}, %fd87;
	}
	shl.b32 	%r47, %r18, 20;
	add.s32 	%r48, %r47, %r20;
	mov.b64 	%fd210, {%r19, %r48};
	{
	.reg .b32 %temp; 
	mov.b64 	{%temp, %r49}, %fd25;
	}
	mov.b32 	%f3, %r49;
	abs.f32 	%f1, %f3;
	setp.lt.f32 	%p7, %f1, 0f4086232B;
	@%p7 bra 	$L__BB0_7;
	setp.lt.f64 	%p8, %fd25, 0d0000000000000000;
	add.f64 	%fd88, %fd25, 0d7FF0000000000000;
	selp.f64 	%fd210, 0d0000000000000000, %fd88, %p8;
	setp.geu.f32 	%p9, %f1, 0f40874800;
	@%p9 bra 	$L__BB0_7;
	shr.u32 	%r50, %r18, 31;
	add.s32 	%r51, %r18, %r50;
	shr.s32 	%r52, %r51, 1;
	shl.b32 	%r53, %r52, 20;
	add.s32 	%r54, %r20, %r53;
	mov.b64 	%fd89, {%r19, %r54};
	sub.s32 	%r55, %r18, %r52;
	shl.b32 	%r56, %r55, 20;
	add.s32 	%r57, %r56, 1072693248;
	mov.b32 	%r58, 0;
	mov.b64 	%fd90, {%r58, %r57};
	mul.f64 	%fd210, %fd90, %fd89;
$L__BB0_7:
	fma.rn.f64 	%fd91, %fd7, 0dBFECCCCCCCCCCCCD, %fd16;
	max.f64 	%fd92, %fd91, 0d0000000000000000;
	mul.f64 	%fd93, %fd92, 0d4010000000000000;
	div.rn.f64 	%fd94, %fd93, %fd7;
	neg.f64 	%fd95, %fd94;
	mul.f64 	%fd96, %fd94, %fd95;
	mul.f64 	%fd30, %fd94, %fd96;
	fma.rn.f64 	%fd97, %fd30, 0d3FF71547652B82FE, 0d4338000000000000;
	{
	.reg .b32 %temp; 
	mov.b64 	{%r21, %temp}, %fd97;
	}
	mov.f64 	%fd98, 0dC338000000000000;
	add.rn.f64 	%fd99, %fd97, %fd98;
	fma.rn.f64 	%fd100, %fd99, 0dBFE62E42FEFA39EF, %fd30;
	fma.rn.f64 	%fd101, %fd99, 0dBC7ABC9E3B39803F, %fd100;
	fma.rn.f64 	%fd102, %fd101, 0d3E5ADE1569CE2BDF, 0d3E928AF3FCA213EA;
	fma.rn.f64 	%fd103, %fd102, %fd101, 0d3EC71DEE62401315;
	fma.rn.f64 	%fd104, %fd103, %fd101, 0d3EFA01997C89EB71;
	fma.rn.f64 	%fd105, %fd104, %fd101, 0d3F2A01A014761F65;
	fma.rn.f64 	%fd106, %fd105, %fd101, 0d3F56C16C1852B7AF;
	fma.rn.f64 	%fd107, %fd106, %fd101, 0d3F81111111122322;
	fma.rn.f64 	%fd108, %fd107, %fd101, 0d3FA55555555502A1;
	fma.rn.f64 	%fd109, %fd108, %fd101, 0d3FC5555555555511;
	fma.rn.f64 	%fd110, %fd109, %fd101, 0d3FE000000000000B;
	fma.rn.f64 	%fd111, %fd110, %fd101, 0d3FF0000000000000;
	fma.rn.f64 	%fd112, %fd111, %fd101, 0d3FF0000000000000;
	{
	.reg .b32 %temp; 
	mov.b64 	{%r22, %temp}, %fd112;
	}
	{
	.reg .b32 %temp; 
	mov.b64 	{%temp, %r23}, %fd112;
	}
	shl.b32 	%r59, %r21, 20;
	add.s32 	%r60, %r59, %r23;
	mov.b64 	%fd211, {%r22, %r60};
	{
	.reg .b32 %temp; 
	mov.b64 	{%temp, %r61}, %fd30;
	}
	mov.b32 	%f4, %r61;
	abs.f32 	%f2, %f4;
	setp.lt.f32 	%p10, %f2, 0f4086232B;
	@%p10 bra 	$L__BB0_10;
	setp.lt.f64 	%p11, %fd30, 0d0000000000000000;
	add.f64 	%fd113, %fd30, 0d7FF0000000000000;
	selp.f64 	%fd211, 0d0000000000000000, %fd113, %p11;
	setp.geu.f32 	%p12, %f2, 0f40874800;
	@%p12 bra 	$L__BB0_10;
	shr.u32 	%r62, %r21, 31;
	add.s32 	%r63, %r21, %r62;
	shr.s32 	%r64, %r63, 1;
	shl.b32 	%r65, %r64, 20;
	add.s32 	%r66, %r23, %r65;
	mov.b64 	%fd114, {%r22, %r66};
	sub.s32 	%r67, %r21, %r64;
	shl.b32 	%r68, %r67, 20;
	add.s32 	%r69, %r68, 1072693248;
	mov.b32 	%r70, 0;
	mov.b64 	%fd115, {%r70, %r69};
	mul.f64 	%fd211, %fd115, %fd114;
$L__BB0_10:
	div.rn.f64 	%fd116, %fd16, %fd8;
	mul.f64 	%fd117, %fd116, %fd116;
	mul.f64 	%fd118, %fd210, %fd211;
	mul.f64 	%fd119, %fd117, %fd117;
	mul.f64 	%fd35, %fd118, %fd119;
	fma.rn.f64 	%fd36, %fd117, 0d4003333333333333, 0d3FF0000000000000;
	{
	.reg .b32 %temp; 
	mov.b64 	{%temp, %r24}, %fd36;
	}
	setp.eq.f64 	%p13, %fd36, 0d0000000000000000;
	@%p13 bra 	$L__BB0_12;
	abs.f64 	%fd120, %fd36;
	{ // callseq 0, 0
	.param .b64 param0;
	st.param.f64 	[param0], %fd120;
	.param .b64 retval0;
	call.uni (retval0), 
	__internal_accurate_pow, 
	(
	param0
	);
	ld.param.f64 	%fd121, [retval0];
	} // callseq 0
	setp.lt.s32 	%p14, %r24, 0;
	selp.f64 	%fd213, 0dFFF8000000000000, %fd121, %p14;
	bra.uni 	$L__BB0_13;
$L__BB0_12:
	setp.lt.s32 	%p15, %r3, 0;
	and.b32  	%r71, %r3, 2146435072;
	setp.eq.s32 	%p16, %r71, 1127219200;
	selp.b32 	%r72, %r24, 0, %p16;
	or.b32  	%r73, %r72, 2146435072;
	selp.b32 	%r74, %r73, %r72, %p15;
	mov.b32 	%r75, 0;
	mov.b64 	%fd213, {%r75, %r74};
$L__BB0_13:
	add.f64 	%fd123, %fd36, 0d4006AAAAAAAAAAAB;
	{
	.reg .b32 %temp; 
	mov.b64 	{%temp, %r76}, %fd123;
	}
	and.b32  	%r77, %r76, 2146435072;
	setp.ne.s32 	%p17, %r77, 2146435072;
	@%p17 bra 	$L__BB0_18;
	setp.nan.f64 	%p18, %fd36, %fd36;
	@%p18 bra 	$L__BB0_17;
	abs.f64 	%fd124, %fd36;
	setp.neu.f64 	%p19, %fd124, 0d7FF0000000000000;
	@%p19 bra 	$L__BB0_18;
	setp.lt.s32 	%p20, %r24, 0;
	setp.lt.s32 	%p21, %r3, 0;
	selp.b32 	%r78, 0, 2146435072, %p21;
	or.b32  	%r79, %r78, -2147483648;
	selp.b32 	%r80, %r79, %r78, %p1;
	selp.b32 	%r81, %r80, %r78, %p20;
	mov.b32 	%r82, 0;
	mov.b64 	%fd213, {%r82, %r81};
	bra.uni 	$L__BB0_18;
$L__BB0_17:
	mov.f64 	%fd125, 0d4006AAAAAAAAAAAB;
	add.rn.f64 	%fd213, %fd36, %fd125;
$L__BB0_18:
	setp.eq.f64 	%p22, %fd36, 0d3FF0000000000000;
	selp.f64 	%fd126, 0d3FF0000000000000, %fd213, %p22;
	div.rn.f64 	%fd127, %fd35, %fd126;
	mul.f64 	%fd43, %fd17, %fd127;
	add.f64 	%fd209, %fd209, %fd43;
	mul.f64 	%fd128, %fd2, %fd16;
	mov.f64 	%fd129, 0d401921FB54442D18;
	div.rn.f64 	%fd130, %fd129, %fd128;
	mul.f64 	%fd131, %fd130, %fd9;
	mul.f64 	%fd132, %fd19, %fd131;
	fma.rn.f64 	%fd133, %fd20, %fd10, %fd132;
	fma.rn.f64 	%fd134, %fd21, %fd11, %fd133;
	fma.rn.f64 	%fd45, %fd16, %fd134, %fd18;
	abs.f64 	%fd46, %fd45;
	setp.eq.f64 	%p23, %fd46, 0d7FF0000000000000;
	@%p23 bra 	$L__BB0_22;
	mul.f64 	%fd135, %fd45, 0d3FE45F306DC9C883;
	cvt.rni.s32.f64 	%r97, %fd135;
	cvt.rn.f64.s32 	%fd136, %r97;
	fma.rn.f64 	%fd137, %fd136, 0dBFF921FB54442D18, %fd45;
	fma.rn.f64 	%fd138, %fd136, 0dBC91A62633145C00, %fd137;
	fma.rn.f64 	%fd215, %fd136, 0dB97B839A252049C0, %fd138;
	setp.ltu.f64 	%p24, %fd46, 0d41E0000000000000;
	@%p24 bra 	$L__BB0_21;
	{ // callseq 1, 0
	.param .b64 param0;
	st.param.f64 	[param0], %fd45;
	.param .align 16 .b8 retval0[16];
	call.uni (retval0), 
	__internal_trig_reduction_slowpathd, 
	(
	param0
	);
	ld.param.f64 	%fd215, [retval0];
	ld.param.b32 	%r97, [retval0+8];
	} // callseq 1
$L__BB0_21:
	add.s32 	%r98, %r97, 1;
	bra.uni 	$L__BB0_23;
$L__BB0_22:
	mov.f64 	%fd140, 0d0000000000000000;
	mul.rn.f64 	%fd215, %fd45, %fd140;
	mov.b32 	%r98, 1;
$L__BB0_23:
	shl.b32 	%r85, %r98, 6;
	cvt.u64.u32 	%rd50, %r85;
	and.b64  	%rd51, %rd50, 64;
	mov.u64 	%rd52, __cudart_sin_cos_coeffs;
	add.s64 	%rd53, %rd52, %rd51;
	mul.rn.f64 	%fd141, %fd215, %fd215;
	and.b32  	%r86, %r98, 1;
	setp.eq.b32 	%p25, %r86, 1;
	selp.f64 	%fd142, 0dBDA8FF8320FD8164, 0d3DE5DB65F9785EBA, %p25;
	ld.global.nc.v2.f64 	{%fd143, %fd144}, [%rd53];
	fma.rn.f64 	%fd145, %fd142, %fd141, %fd143;
	fma.rn.f64 	%fd146, %fd145, %fd141, %fd144;
	ld.global.nc.v2.f64 	{%fd147, %fd148}, [%rd53+16];
	fma.rn.f64 	%fd149, %fd146, %fd141, %fd147;
	fma.rn.f64 	%fd150, %fd149, %fd141, %fd148;
	ld.global.nc.v2.f64 	{%fd151, %fd152}, [%rd53+32];
	fma.rn.f64 	%fd153, %fd150, %fd141, %fd151;
	fma.rn.f64 	%fd154, %fd153, %fd141, %fd152;
	fma.rn.f64 	%fd155, %fd154, %fd215, %fd215;
	fma.rn.f64 	%fd156, %fd154, %fd141, 0d3FF0000000000000;
	selp.f64 	%fd157, %fd156, %fd155, %p25;
	and.b32  	%r87, %r98, 2;
	setp.eq.s32 	%p26, %r87, 0;
	mov.f64 	%fd158, 0d0000000000000000;
	sub.f64 	%fd159, %fd158, %fd157;
	selp.f64 	%fd160, %fd157, %fd159, %p26;
	sqrt.rn.f64 	%fd161, %fd43;
	mul.f64 	%fd162, %fd161, %fd160;
	fma.rn.f64 	%fd208, %fd22, %fd162, %fd208;
	fma.rn.f64 	%fd207, %fd23, %fd162, %fd207;
	fma.rn.f64 	%fd206, %fd24, %fd162, %fd206;
	add.s32 	%r96, %r96, 1;
	setp.ne.s32 	%p27, %r96, 0;
	add.s64 	%rd82, %rd82, 8;
	add.s32 	%r95, %r95, 1;
	add.s32 	%r94, %r94, 1;
	add.s32 	%r93, %r93, 1;
	add.s32 	%r92, %r92, 1;
	add.s64 	%rd81, %rd81, 8;
	@%p27 bra 	$L__BB0_4;
	ld.param.u64 	%rd78, [_Z14gpuTemplateStgIdEvPT_S1_S1_S1_S1_S1_S1_S1_S0_ii_param_3];
	ld.param.u64 	%rd77, [_Z14gpuTemplateStgIdEvPT_S1_S1_S1_S1_S1_S1_S1_S0_ii_param_2];
	ld.param.u64 	%rd75, [_Z14gpuTemplateStgIdEvPT_S1_S1_S1_S1_S1_S1_S1_S0_ii_param_0];
	mul.f64 	%fd163, %fd206, 0d4003988E1409212E;
	mul.f64 	%fd164, %fd207, 0d4003988E1409212E;
	mul.f64 	%fd165, %fd208, 0d4003988E1409212E;
	sqrt.rn.f64 	%fd166, %fd209;
	div.rn.f64 	%fd167, %fd165, %fd166;
	div.rn.f64 	%fd168, %fd164, %fd166;
	div.rn.f64 	%fd169, %fd163, %fd166;
	cvta.to.global.u64 	%rd54, %rd78;
	mul.wide.s32 	%rd55, %r91, 8;
	add.s64 	%rd56, %rd54, %rd55;
	ld.global.f64 	%fd170, [%rd56];
	mul.f64 	%fd171, %fd167, %fd170;
	add.s64 	%rd57, %rd56, %rd7;
	ld.global.f64 	%fd172, [%rd57];
	add.s64 	%rd58, %rd57, %rd7;
	ld.global.f64 	%fd173, [%rd58];
	mul.f64 	%fd174, %fd168, %fd173;
	fma.rn.f64 	%fd175, %fd167, %fd172, %fd174;
	add.s64 	%rd59, %rd58, %rd7;
	ld.global.f64 	%fd176, [%rd59];
	add.s64 	%rd60, %rd59, %rd7;
	ld.global.f64 	%fd177, [%rd60];
	mul.f64 	%fd178, %fd168, %fd177;
	fma.rn.f64 	%fd179, %fd167, %fd176, %fd178;
	add.s64 	%rd61, %rd60, %rd7;
	ld.global.f64 	%fd180, [%rd61];
	fma.rn.f64 	%fd181, %fd169, %fd180, %fd179;
	cvta.to.global.u64 	%rd62, %rd77;
	mul.wide.s32 	%rd63, %r12, 8;
	add.s64 	%rd64, %rd62, %rd63;
	ld.global.f64 	%fd182, [%rd64];
	add.f64 	%fd183, %fd171, %fd182;
	add.s64 	%rd65, %rd64, %rd7;
	ld.global.f64 	%fd184, [%rd65];
	add.f64 	%fd185, %fd175, %fd184;
	add.s64 	%rd66, %rd65, %rd7;
	ld.global.f64 	%fd186, [%rd66];
	add.f64 	%fd187, %fd181, %fd186;
	mul.f64 	%fd188, %fd4, %fd182;
	mul.f64 	%fd189, %fd171, %fd188;
	add.s64 	%rd67, %rd62, %rd55;
	ld.global.f64 	%fd190, [%rd67];
	add.s64 	%rd68, %rd66, %rd7;
	ld.global.f64 	%fd191, [%rd68];
	div.rn.f64 	%fd192, %fd190, %fd191;
	mul.f64 	%fd193, %fd189, %fd192;
	sub.f64 	%fd194, %fd190, %fd193;
	add.f64 	%fd195, %fd191, %fd189;
	cvta.to.global.u64 	%rd69, %rd75;
	add.s64 	%rd70, %rd69, %rd55;
	st.global.f64 	[%rd70], %fd194;
	mul.f64 	%fd196, %fd183, %fd194;
	add.s64 	%rd71, %rd70, %rd7;
	st.global.f64 	[%rd71], %fd196;
	mul.f64 	%fd197, %fd185, %fd194;
	add.s64 	%rd72, %rd71, %rd7;
	st.global.f64 	[%rd72], %fd197;
	mul.f64 	%fd198, %fd187, %fd194;
	add.s64 	%rd73, %rd72, %rd7;
	st.global.f64 	[%rd73], %fd198;
	mul.f64 	%fd199, %fd195, %fd194;
	div.rn.f64 	%fd200, %fd199, %fd3;
	mul.f64 	%fd201, %fd194, 0d3FE0000000000000;
	mul.f64 	%fd202, %fd185, %fd185;
	fma.rn.f64 	%fd203, %fd183, %fd183, %fd202;
	fma.rn.f64 	%fd204, %fd187, %fd187, %fd203;
	fma.rn.f64 	%fd205, %fd204, %fd201, %fd200;
	add.s64 	%rd74, %rd73, %rd7;
	st.global.f64 	[%rd74], %fd205;
	add.s32 	%r91, %r91, %r5;
	setp.lt.s32 	%p28, %r91, %r38;
	@%p28 bra 	$L__BB0_3;
	bra.uni 	$L__BB0_26;
$L__BB0_25:
	mul.wide.s32 	%rd20, %r91, 8;
	add.s64 	%rd21, %rd1, %rd20;
	mov.b64 	%rd22, 9221120237041090560;
	st.global.u64 	[%rd21], %rd22;
	mul.wide.s32 	%rd23, %r38, 8;
	add.s64 	%rd24, %rd21, %rd23;
	st.global.u64 	[%rd24], %rd22;
	add.s64 	%rd25, %rd24, %rd23;
	st.global.u64 	[%rd25], %rd22;
	add.s64 	%rd26, %rd25, %rd23;
	st.global.u64 	[%rd26], %rd22;
	add.s64 	%rd27, %rd26, %rd23;
	st.global.u64 	[%rd27], %rd22;
	add.s32 	%r91, %r91, %r5;
	setp.lt.s32 	%p4, %r91, %r38;
	@%p4 bra 	$L__BB0_25;
$L__BB0_26:
	ret;

}
	// .globl	_Z14gpuTemplateStgIfEvPT_S1_S1_S1_S1_S1_S1_S1_S0_ii
.visible .entry _Z14gpuTemplateStgIfEvPT_S1_S1_S1_S1_S1_S1_S1_S0_ii(
	.param .u64 .ptr .align 1 _Z14gpuTemplateStgIfEvPT_S1_S1_S1_S1_S1_S1_S1_S0_ii_param_0,
	.param .u64 .ptr .align 1 _Z14gpuTemplateStgIfEvPT_S1_S1_S1_S1_S1_S1_S1_S0_ii_param_1,
	.param .u64 .ptr .align 1 _Z14gpuTemplateStgIfEvPT_S1_S1_S1_S1_S1_S1_S1_S0_ii_param_2,
	.param .u64 .ptr .align 1 _Z14gpuTemplateStgIfEvPT_S1_S1_S1_S1_S1_S1_S1_S0_ii_param_3,
	.param .u64 .ptr .align 1 _Z14gpuTemplateStgIfEvPT_S1_S1_S1_S1_S1_S1_S1_S0_ii_param_4,
	.param .u64 .ptr .align 1 _Z14gpuTemplateStgIfEvPT_S1_S1_S1_S1_S1_S1_S1_S0_ii_param_5,
	.param .u64 .ptr .align 1 _Z14gpuTemplateStgIfEvPT_S1_S1_S1_S1_S1_S1_S1_S0_ii_param_6,
	.param .u64 .ptr .align 1 _Z14gpuTemplateStgIfEvPT_S1_S1_S1_S1_S1_S1_S1_S0_ii_param_7,
	.param .f32 _Z14gpuTemplateStgIfEvPT_S1_S1_S1_S1_S1_S1_S1_S0_ii_param_8,
	.param .u32 _Z14gpuTemplateStgIfEvPT_S1_S1_S1_S1_S1_S1_S1_S0_ii_param_9,
	.param .u32 _Z14gpuTemplateStgIfEvPT_S1_S1_S1_S1_S1_S1_S1_S0_ii_param_10
)
{
	.local .align 4 .b8 	__local_depot1[28];
	.reg .b64 	%SP;
	.reg .b64 	%SPL;
	.reg .pred 	%p<33>;
	.reg .b32 	%r<115>;
	.reg .b32 	%f<172>;
	.reg .b64 	%rd<101>;
	.reg .b64 	%fd<103>;

	mov.u64 	%SPL, __local_depot1;
	ld.param.u64 	%rd21, [_Z14gpuTemplateStgIfEvPT_S1_S1_S1_S1_S1_S1_S1_S0_ii_param_0];
	ld.param.u64 	%rd16, [_Z14gpuTemplateStgIfEvPT_S1_S1_S1_S1_S1_S1_S1_S0_ii_param_1];
	ld.param.u64 	%rd22, [_Z14gpuTemplateStgIfEvPT_S1_S1_S1_S1_S1_S1_S1_S0_ii_param_2];
	ld.param.u64 	%rd23, [_Z14gpuTemplateStgIfEvPT_S1_S1_S1_S1_S1_S1_S1_S0_ii_param_3];
	ld.param.u64 	%rd18, [_Z14gpuTemplateStgIfEvPT_S1_S1_S1_S1_S1_S1_S1_S0_ii_param_5];
	ld.param.u64 	%rd19, [_Z14gpuTemplateStgIfEvPT_S1_S1_S1_S1_S1_S1_S1_S0_ii_param_6];
	ld.param.u64 	%rd20, [_Z14gpuTemplateStgIfEvPT_S1_S1_S1_S1_S1_S1_S1_S0_ii_param_7];
	ld.param.f32 	%f39, [_Z14gpuTemplateStgIfEvPT_S1_S1_S1_S1_S1_S1_S1_S0_ii_param_8];
	ld.param.u32 	%r35, [_Z14gpuTemplateStgIfEvPT_S1_S1_S1_S1_S1_S1_S1_S0_ii_param_9];
	ld.param.u32 	%r36, [_Z14gpuTemplateStgIfEvPT_S1_S1_S1_S1_S1_S1_S1_S0_ii_param_10];
	cvta.to.global.u64 	%rd1, %rd21;
	cvta.to.global.u64 	%rd2, %rd22;
	cvta.to.global.u64 	%rd3, %rd23;
	add.u64 	%rd4, %SPL, 0;
	mov.u32 	%r37, %tid.x;
	mov.u32 	%r38, %ctaid.x;
	mov.u32 	%r1, %ntid.x;
	mad.lo.s32 	%r108, %r38, %r1, %r37;
	setp.ge.s32 	%p2, %r108, %r35;
	@%p2 bra 	$L__BB1_30;
	cvta.to.global.u64 	%rd25, %rd20;
	ld.global.f32 	%f1, [%rd25+28];
	ld.global.f32 	%f2, [%rd25+24];
	ld.global.f32 	%f3, [%rd25+44];
	ld.global.f32 	%f40, [%rd25+16];
	ld.global.f32 	%f41, [%rd25+12];
	setp.lt.s32 	%p3, %r36, 1;
	mov.f64 	%fd23, 0d4006AAAAAAAAAAAB;
	{
	.reg .b32 %temp; 
	mov.b64 	{%temp, %r3}, %fd23;
	}
	and.b32  	%r4, %r3, 2146435072;
	add.f32 	%f42, %f41, 0fBF800000;
	mul.f32 	%f43, %f42, %f40;
	neg.f32 	%f44, %f40;
	mul.f32 	%f4, %f43, %f44;
	mul.f32 	%f45, %f41, %f42;
	mul.f32 	%f46, %f40, %f45;
	mul.f32 	%f5, %f40, %f46;
	mov.u32 	%r39, %nctaid.x;
	mul.lo.s32 	%r5, %r1, %r39;
	@%p3 bra 	$L__BB1_28;
	cvta.to.global.u64 	%rd5, %rd19;
	cvta.to.global.u64 	%rd6, %rd18;
	cvta.to.global.u64 	%rd7, %rd16;
	div.rn.f32 	%f83, %f1, %f2;
	mul.f32 	%f6, %f39, %f83;
	and.b32  	%r41, %r3, 2147483647;
	setp.ne.s32 	%p5, %r41, 1071644672;
	setp.eq.s32 	%p6, %r4, 1127219200;
	and.pred  	%p1, %p6, %p5;
	shl.b32 	%r6, %r35, 1;
	mul.wide.s32 	%rd8, %r35, 4;
$L__BB1_3:
	ld.param.u64 	%rd97, [_Z14gpuTemplateStgIfEvPT_S1_S1_S1_S1_S1_S1_S1_S0_ii_param_4];
	add.s32 	%r43, %r6, %r108;
	cvta.to.global.u64 	%rd45, %rd97;
	mul.wide.s32 	%rd46, %r43, 4;
	add.s64 	%rd47, %rd45, %rd46;
	ld.global.f32 	%f85, [%rd47];
	cvt.f64.f32 	%fd1, %f85;
	sub.s32 	%r8, %r43, %r35;
	mul.wide.s32 	%rd48, %r8, 4;
	add.s64 	%rd49, %rd45, %rd48;
	ld.global.f32 	%f86, [%rd49];
	cvt.f64.f32 	%fd2, %f86;
	mul.f64 	%fd3, %fd2, 0d3FECCCCCCCCCCCCD;
	mul.wide.s32 	%rd50, %r108, 4;
	add.s64 	%rd51, %rd45, %rd50;
	ld.global.f32 	%f7, [%rd51];
	add.s64 	%rd52, %rd7, %rd50;
	ld.global.f32 	%f87, [%rd52];
	sub.f32 	%f88, %f87, %f6;
	cvt.f64.f32 	%fd4, %f88;
	add.s64 	%rd53, %rd52, %rd8;
	ld.global.f32 	%f8, [%rd53];
	add.s64 	%rd54, %rd53, %rd8;
	ld.global.f32 	%f9, [%rd54];
	mov.f32 	%f167, 0f00000000;
	mov.b32 	%r109, 0;
	mov.f32 	%f168, %f167;
	mov.f32 	%f169, %f167;
	mov.f32 	%f170, %f167;
$L__BB1_4:
	mul.wide.u32 	%rd55, %r109, 4;
	add.s64 	%rd56, %rd6, %rd55;
	ld.global.f32 	%f14, [%rd56];
	add.s32 	%r44, %r109, %r36;
	mul.wide.u32 	%rd57, %r44, 4;
	add.s64 	%rd58, %rd6, %rd57;
	ld.global.f32 	%f15, [%rd58];
	add.s64 	%rd59, %rd5, %rd55;
	ld.global.f32 	%f16, [%rd59];
	add.s64 	%rd60, %rd5, %rd57;
	ld.global.f32 	%f17, [%rd60];
	add.s32 	%r45, %r44, %r36;
	mul.wide.u32 	%rd61, %r45, 4;
	add.s64 	%rd62, %rd5, %rd61;
	ld.global.f32 	%f18, [%rd62];
	add.s32 	%r46, %r45, %r36;
	mul.wide.u32 	%rd63, %r46, 4;
	add.s64 	%rd64, %rd5, %rd63;
	ld.global.f32 	%f19, [%rd64];
	add.s32 	%r47, %r46, %r36;
	mul.wide.u32 	%rd65, %r47, 4;
	add.s64 	%rd66, %rd5, %rd65;
	ld.global.f32 	%f20, [%rd66];
	add.s32 	%r48, %r47, %r36;
	mul.wide.u32 	%rd67, %r48, 4;
	add.s64 	%rd68, %rd5, %rd67;
	ld.global.f32 	%f21, [%rd68];
	add.s32 	%r49, %r48, %r36;
	mul.wide.u32 	%rd69, %r49, 4;
	add.s64 	%rd70, %rd5, %rd69;
	ld.global.f32 	%f22, [%rd70];
	cvt.f64.f32 	%fd5, %f14;
	mul.f64 	%fd29, %fd5, 0dC028000000000000;
	div.rn.f64 	%fd30, %fd29, %fd1;
	mul.f64 	%fd31, %fd5, 0d4028000000000000;
	div.rn.f64 	%fd32, %fd31, %fd1;
	mul.f64 	%fd6, %fd30, %fd32;
	fma.rn.f64 	%fd33, %fd6, 0d3FF71547652B82FE, 0d4338000000000000;
	{
	.reg .b32 %temp; 
	mov.b64 	{%r10, %temp}, %fd33;
	}
	mov.f64 	%fd34, 0dC338000000000000;
	add.rn.f64 	%fd35, %fd33, %fd34;
	fma.rn.f64 	%fd36, %fd35, 0dBFE62E42FEFA39EF, %fd6;
	fma.rn.f64 	%fd37, %fd35, 0dBC7ABC9E3B39803F, %fd36;
	fma.rn.f64 	%fd38, %fd37, 0d3E5ADE1569CE2BDF, 0d3E928AF3FCA213EA;
	fma.rn.f64 	%fd39, %fd38, %fd37, 0d3EC71DEE62401315;
	fma.rn.f64 	%fd40, %fd39, %fd37, 0d3EFA01997C89EB71;
	fma.rn.f64 	%fd41, %fd40, %fd37, 0d3F2A01A014761F65;
	fma.rn.f64 	%fd42, %fd41, %fd37, 0d3F56C16C1852B7AF;
	fma.rn.f64 	%fd43, %fd42, %fd37, 0d3F81111111122322;
	fma.rn.f64 	%fd44, %fd43, %fd37, 0d3FA55555555502A1;
	fma.rn.f64 	%fd45, %fd44, %fd37, 0d3FC5555555555511;
	fma.rn.f64 	%fd46, %fd45, %fd37, 0d3FE000000000000B;
	fma.rn.f64 	%fd47, %fd46, %fd37, 0d3FF0000000000000;
	fma.rn.f64 	%fd48, %fd47, %fd37, 0d3FF0000000000000;
	{
	.reg .b32 %temp; 
	mov.b64 	{%r11, %temp}, %fd48;
	}
	{
	.reg .b32 %temp; 
	mov.b64 	{%temp, %r12}, %fd48;
	}
	shl.b32 	%r50, %r10, 20;
	add.s32 	%r51, %r50, %r12;
	mov.b64 	%fd99, {%r11, %r51};
	{
	.reg .b32 %temp; 
	mov.b64 	{%temp, %r52}, %fd6;
	}
	mov.b32 	%f89, %r52;
	abs.f32 	%f23, %f89;
	setp.lt.f32 	%p7, %f23, 0f4086232B;
	@%p7 bra 	$L__BB1_7;
	setp.lt.f64 	%p8, %fd6, 0d0000000000000000;
	add.f64 	%fd49, %fd6, 0d7FF0000000000000;
	selp.f64 	%fd99, 0d0000000000000000, %fd49, %p8;
	setp.geu.f32 	%p9, %f23, 0f40874800;
	@%p9 bra 	$L__BB1_7;
	shr.u32 	%r53, %r10, 31;
	add.s32 	%r54, %r10, %r53;
	shr.s32 	%r55, %r54, 1;
	shl.b32 	%r56, %r55, 20;
	add.s32 	%r57, %r12, %r56;
	mov.b64 	%fd50, {%r11, %r57};
	sub.s32 	%r58, %r10, %r55;
	shl.b32 	%r59, %r58, 20;
	add.s32 	%r60, %r59, 1072693248;
	mov.b32 	%r61, 0;
	mov.b64 	%fd51, {%r61, %r60};
	mul.f64 	%fd99, %fd51, %fd50;
$L__BB1_7:
	cvt.rn.f32.f64 	%f24, %fd99;
	sub.f64 	%fd52, %fd5, %fd3;
	max.f64 	%fd53, %fd52, 0d0000000000000000;
	mul.f64 	%fd54, %fd53, 0d4010000000000000;
	div.rn.f64 	%fd55, %fd54, %fd2;
	cvt.rn.f32.f64 	%f90, %fd55;
	cvt.f64.f32 	%fd56, %f90;
	neg.f64 	%fd57, %fd56;
	mul.f64 	%fd58, %fd57, %fd56;
	mul.f64 	%fd11, %fd58, %fd56;
	fma.rn.f64 	%fd59, %fd11, 0d3FF71547652B82FE, 0d4338000000000000;
	{
	.reg .b32 %temp; 
	mov.b64 	{%r13, %temp}, %fd59;
	}
	mov.f64 	%fd60, 0dC338000000000000;
	add.rn.f64 	%fd61, %fd59, %fd60;
	fma.rn.f64 	%fd62, %fd61, 0dBFE62E42FEFA39EF, %fd11;
	fma.rn.f64 	%fd63, %fd61, 0dBC7ABC9E3B39803F, %fd62;
	fma.rn.f64 	%fd64, %fd63, 0d3E5ADE1569CE2BDF, 0d3E928AF3FCA213EA;
	fma.rn.f64 	%fd65, %fd64, %fd63, 0d3EC71DEE62401315;
	fma.rn.f64 	%fd66, %fd65, %fd63, 0d3EFA01997C89EB71;
	fma.rn.f64 	%fd67, %fd66, %fd63, 0d3F2A01A014761F65;
	fma.rn.f64 	%fd68, %fd67, %fd63, 0d3F56C16C1852B7AF;
	fma.rn.f64 	%fd69, %fd68, %fd63, 0d3F81111111122322;
	fma.rn.f64 	%fd70, %fd69, %fd63, 0d3FA55555555502A1;
	fma.rn.f64 	%fd71, %fd70, %fd63, 0d3FC5555555555511;
	fma.rn.f64 	%fd72, %fd71, %fd63, 0d3FE000000000000B;
	fma.rn.f64 	%fd73, %fd72, %fd63, 0d3FF0000000000000;
	fma.rn.f64 	%fd74, %fd73, %fd63, 0d3FF0000000000000;
	{
	.reg .b32 %temp; 
	mov.b64 	{%r14, %temp}, %fd74;
	}
	{
	.reg .b32 %temp; 
	mov.b64 	{%temp, %r15}, %fd74;
	}
	shl.b32 	%r62, %r13, 20;
	add.s32 	%r63, %r62, %r15;
	mov.b64 	%fd100, {%r14, %r63};
	{
	.reg .b32 %temp; 
	mov.b64 	{%temp, %r64}, %fd11;
	}
	mov.b32 	%f91, %r64;
	abs.f32 	%f25, %f91;
	setp.lt.f32 	%p10, %f25, 0f4086232B;
	@%p10 bra 	$L__BB1_10;
	setp.lt.f64 	%p11, %fd11, 0d0000000000000000;
	add.f64 	%fd75, %fd11, 0d7FF0000000000000;
	selp.f64 	%fd100, 0d0000000000000000, %fd75, %p11;
	setp.geu.f32 	%p12, %f25, 0f40874800;
	@%p12 bra 	$L__BB1_10;
	shr.u32 	%r65, %r13, 31;
	add.s32 	%r66, %r13, %r65;
	shr.s32 	%r67, %r66, 1;
	shl.b32 	%r68, %r67, 20;
	add.s32 	%r69, %r15, %r68;
	mov.b64 	%fd76, {%r14, %r69};
	sub.s32 	%r70, %r13, %r67;
	shl.b32 	%r71, %r70, 20;
	add.s32 	%r72, %r71, 1072693248;
	mov.b32 	%r73, 0;
	mov.b64 	%fd77, {%r73, %r72};
	mul.f64 	%fd100, %fd77, %fd76;
$L__BB1_10:
	cvt.rn.f32.f64 	%f92, %fd100;
	div.rn.f32 	%f93, %f14, %f7;
	mul.f32 	%f94, %f93, %f93;
	mul.f32 	%f95, %f24, %f92;
	mul.f32 	%f96, %f94, %f94;
	mul.f32 	%f26, %f95, %f96;
	cvt.f64.f32 	%fd78, %f94;
	fma.rn.f64 	%fd16, %fd78, 0d4003333333333333, 0d3FF0000000000000;
	{
	.reg .b32 %temp; 
	mov.b64 	{%temp, %r16}, %fd16;
	}
	setp.eq.f64 	%p13, %fd16, 0d0000000000000000;
	@%p13 bra 	$L__BB1_12;
	abs.f64 	%fd79, %fd16;
	{ // callseq 2, 0
	.param .b64 param0;
	st.param.f64 	[param0], %fd79;
	.param .b64 retval0;
	call.uni (retval0), 
	__internal_accurate_pow, 
	(
	param0
	);
	ld.param.f64 	%fd80, [retval0];
	} // callseq 2
	setp.lt.s32 	%p14, %r16, 0;
	selp.f64 	%fd102, 0dFFF8000000000000, %fd80, %p14;
	bra.uni 	$L__BB1_13;
$L__BB1_12:
	setp.lt.s32 	%p15, %r3, 0;
	and.b32  	%r74, %r3, 2146435072;
	setp.eq.s32 	%p16, %r74, 1127219200;
	selp.b32 	%r75, %r16, 0, %p16;
	or.b32  	%r76, %r75, 2146435072;
	selp.b32 	%r77, %r76, %r75, %p15;
	mov.b32 	%r78, 0;
	mov.b64 	%fd102, {%r78, %r77};
$L__BB1_13:
	add.f64 	%fd82, %fd16, 0d4006AAAAAAAAAAAB;
	{
	.reg .b32 %temp; 
	mov.b64 	{%temp, %r79}, %fd82;
	}
	and.b32  	%r80, %r79, 2146435072;
	setp.ne.s32 	%p17, %r80, 2146435072;
	@%p17 bra 	$L__BB1_18;
	setp.nan.f64 	%p18, %fd16, %fd16;
	@%p18 bra 	$L__BB1_17;
	abs.f64 	%fd83, %fd16;
	setp.neu.f64 	%p19, %fd83, 0d7FF0000000000000;
	@%p19 bra 	$L__BB1_18;
	setp.lt.s32 	%p20, %r16, 0;
	setp.lt.s32 	%p21, %r3, 0;
	selp.b32 	%r81, 0, 2146435072, %p21;
	or.b32  	%r82, %r81, -2147483648;
	selp.b32 	%r83, %r82, %r81, %p1;
	selp.b32 	%r84, %r83, %r81, %p20;
	mov.b32 	%r85, 0;
	mov.b64 	%fd102, {%r85, %r84};
	bra.uni 	$L__BB1_18;
$L__BB1_17:
	mov.f64 	%fd84, 0d4006AAAAAAAAAAAB;
	add.rn.f64 	%fd102, %fd16, %fd84;
$L__BB1_18:
	setp.eq.f64 	%p22, %fd16, 0d3FF0000000000000;
	selp.f64 	%fd85, 0d3FF0000000000000, %fd102, %p22;
	cvt.f64.f32 	%fd86, %f26;
	div.rn.f64 	%fd87, %fd86, %fd85;
	cvt.rn.f32.f64 	%f97, %fd87;
	mul.f32 	%f27, %f15, %f97;
	add.f32 	%f170, %f170, %f27;
	mul.f32 	%f98, %f3, %f14;
	cvt.f64.f32 	%fd88, %f98;
	mov.f64 	%fd89, 0d401921FB54442D18;
	div.rn.f64 	%fd90, %fd89, %fd88;
	mul.f64 	%fd91, %fd90, %fd4;
	cvt.rn.f32.f64 	%f99, %fd91;
	mul.f32 	%f100, %f17, %f99;
	fma.rn.f32 	%f101, %f18, %f8, %f100;
	fma.rn.f32 	%f102, %f19, %f9, %f101;
	fma.rn.f32 	%f29, %f14, %f102, %f16;
	mul.f32 	%f103, %f29, 0f3F22F983;
	cvt.rni.s32.f32 	%r113, %f103;
	cvt.rn.f32.s32 	%f104, %r113;
	fma.rn.f32 	%f105, %f104, 0fBFC90FDA, %f29;
	fma.rn.f32 	%f106, %f104, 0fB3A22168, %f105;
	fma.rn.f32 	%f171, %f104, 0fA7C234C5, %f106;
	abs.f32 	%f31, %f29;
	setp.ltu.f32 	%p23, %f31, 0f47CE4780;
	@%p23 bra 	$L__BB1_26;
	setp.eq.f32 	%p24, %f31, 0f7F800000;
	@%p24 bra 	$L__BB1_25;
	mov.b32 	%r18, %f29;
	shl.b32 	%r87, %r18, 8;
	or.b32  	%r19, %r87, -2147483648;
	mov.b64 	%rd100, 0;
	mov.b32 	%r110, 0;
	mov.u64 	%rd98, __cudart_i2opi_f;
	mov.u64 	%rd99, %rd4;
$L__BB1_21:
	.pragma "nounroll";
	ld.global.nc.u32 	%r88, [%rd98];
	mad.wide.u32 	%rd73, %r88, %r19, %rd100;
	shr.u64 	%rd100, %rd73, 32;
	st.local.u32 	[%rd99], %rd73;
	add.s32 	%r110, %r110, 1;
	add.s64 	%rd99, %rd99, 4;
	add.s64 	%rd98, %rd98, 4;
	setp.ne.s32 	%p25, %r110, 6;
	@%p25 bra 	$L__BB1_21;
	shr.u32 	%r89, %r18, 23;
	st.local.u32 	[%rd4+24], %rd100;
	and.b32  	%r22, %r89, 31;
	and.b32  	%r90, %r89, 224;
	add.s32 	%r91, %r90, -128;
	shr.u32 	%r92, %r91, 5;
	mul.wide.u32 	%rd74, %r92, 4;
	sub.s64 	%rd15, %rd4, %rd74;
	ld.local.u32 	%r111, [%rd15+24];
	ld.local.u32 	%r112, [%rd15+20];
	setp.eq.s32 	%p26, %r22, 0;
	@%p26 bra 	$L__BB1_24;
	shf.l.wrap.b32 	%r111, %r112, %r111, %r22;
	ld.local.u32 	%r93, [%rd15+16];
	shf.l.wrap.b32 	%r112, %r93, %r112, %r22;
$L__BB1_24:
	shr.u32 	%r94, %r111, 30;
	shf.l.wrap.b32 	%r95, %r112, %r111, 2;
	shl.b32 	%r96, %r112, 2;
	shr.u32 	%r97, %r95, 31;
	add.s32 	%r98, %r97, %r94;
	neg.s32 	%r99, %r98;
	setp.lt.s32 	%p27, %r18, 0;
	selp.b32 	%r113, %r99, %r98, %p27;
	xor.b32  	%r100, %r95, %r18;
	shr.s32 	%r101, %r95, 31;
	xor.b32  	%r102, %r101, %r95;
	xor.b32  	%r103, %r101, %r96;
	cvt.u64.u32 	%rd75, %r102;
	shl.b64 	%rd76, %rd75, 32;
	cvt.u64.u32 	%rd77, %r103;
	or.b64  	%rd78, %rd76, %rd77;
	cvt.rn.f64.s64 	%fd92, %rd78;
	mul.f64 	%fd93, %fd92, 0d3BF921FB54442D19;
	cvt.rn.f32.f64 	%f107, %fd93;
	neg.f32 	%f108, %f107;
	setp.lt.s32 	%p28, %r100, 0;
	selp.f32 	%f171, %f108, %f107, %p28;
	bra.uni 	$L__BB1_26;
$L__BB1_25:
	mov.f32 	%f109, 0f00000000;
	mul.rn.f32 	%f171, %f29, %f109;
	mov.b32 	%r113, 0;
$L__BB1_26:
	add.s32 	%r105, %r113, 1;
	mul.rn.f32 	%f110, %f171, %f171;
	and.b32  	%r106, %r113, 1;
	setp.eq.b32 	%p29, %r106, 1;
	selp.f32 	%f111, %f171, 0f3F800000, %p29;
	fma.rn.f32 	%f112, %f110, %f111, 0f00000000;
	fma.rn.f32 	%f113, %f110, 0f37CBAC00, 0fBAB607ED;
	selp.f32 	%f114, 0fB94D4153, %f113, %p29;
	selp.f32 	%f115, 0f3C0885E4, 0f3D2AAABB, %p29;
	fma.rn.f32 	%f116, %f114, %f110, %f115;
	selp.f32 	%f117, 0fBE2AAAA8, 0fBEFFFFFF, %p29;
	fma.rn.f32 	%f118, %f116, %f110, %f117;
	fma.rn.f32 	%f119, %f118, %f112, %f111;
	and.b32  	%r107, %r105, 2;
	setp.eq.s32 	%p30, %r107, 0;
	mov.f32 	%f120, 0f00000000;
	sub.f32 	%f121, %f120, %f119;
	selp.f32 	%f122, %f119, %f121, %p30;
	sqrt.rn.f32 	%f123, %f27;
	mul.f32 	%f124, %f123, %f122;
	fma.rn.f32 	%f169, %f20, %f124, %f169;
	fma.rn.f32 	%f168, %f21, %f124, %f168;
	fma.rn.f32 	%f167, %f22, %f124, %f167;
	add.s32 	%r109, %r109, 1;
	setp.ne.s32 	%p31, %r109, %r36;
	@%p31 bra 	$L__BB1_4;
	mul.f32 	%f125, %f167, 0f401CC471;
	mul.f32 	%f126, %f168, 0f401CC471;
	mul.f32 	%f127, %f169, 0f401CC471;
	sqrt.rn.f32 	%f128, %f170;
	div.rn.f32 	%f129, %f127, %f128;
	div.rn.f32 	%f130, %f126, %f128;
	div.rn.f32 	%f131, %f125, %f128;
	mul.wide.s32 	%rd79, %r108, 4;
	add.s64 	%rd80, %rd3, %rd79;
	ld.global.f32 	%f132, [%rd80];
	mul.f32 	%f133, %f132, %f129;
	add.s64 	%rd81, %rd80, %rd8;
	ld.global.f32 	%f134, [%rd81];
	add.s64 	%rd82, %rd81, %rd8;
	ld.global.f32 	%f135, [%rd82];
	mul.f32 	%f136, %f130, %f135;
	fma.rn.f32 	%f137, %f129, %f134, %f136;
	add.s64 	%rd83, %rd82, %rd8;
	ld.global.f32 	%f138, [%rd83];
	add.s64 	%rd84, %rd83, %rd8;
	ld.global.f32 	%f139, [%rd84];
	mul.f32 	%f140, %f130, %f139;
	fma.rn.f32 	%f141, %f129, %f138, %f140;
	add.s64 	%rd85, %rd84, %rd8;
	ld.global.f32 	%f142, [%rd85];
	fma.rn.f32 	%f143, %f131, %f142, %f141;
	mul.wide.s32 	%rd86, %r8, 4;
	add.s64 	%rd87, %rd2, %rd86;
	ld.global.f32 	%f144, [%rd87];
	add.f32 	%f145, %f133, %f144;
	add.s64 	%rd88, %rd87, %rd8;
	ld.global.f32 	%f146, [%rd88];
	add.f32 	%f147, %f137, %f146;
	add.s64 	%rd89, %rd88, %rd8;
	ld.global.f32 	%f148, [%rd89];
	add.f32 	%f149, %f143, %f148;
	mul.f32 	%f150, %f4, %f144;
	mul.f32 	%f151, %f133, %f150;
	add.s64 	%rd90, %rd2, %rd79;
	ld.global.f32 	%f152, [%rd90];
	add.s64 	%rd91, %rd89, %rd8;
	ld.global.f32 	%f153, [%rd91];
	div.rn.f32 	%f154, %f152, %f153;
	mul.f32 	%f155, %f151, %f154;
	sub.f32 	%f156, %f152, %f155;
	add.f32 	%f157, %f153, %f151;
	add.s64 	%rd92, %rd1, %rd79;
	st.global.f32 	[%rd92], %f156;
	mul.f32 	%f158, %f145, %f156;
	add.s64 	%rd93, %rd92, %rd8;
	st.global.f32 	[%rd93], %f158;
	mul.f32 	%f159, %f147, %f156;
	add.s64 	%rd94, %rd93, %rd8;
	st.global.f32 	[%rd94], %f159;
	mul.f32 	%f160, %f149, %f156;
	add.s64 	%rd95, %rd94, %rd8;
	st.global.f32 	[%rd95], %f160;
	mul.f32 	%f161, %f157, %f156;
	div.rn.f32 	%f162, %f161, %f5;
	cvt.f64.f32 	%fd94, %f162;
	cvt.f64.f32 	%fd95, %f156;
	mul.f64 	%fd96, %fd95, 0d3FE0000000000000;
	mul.f32 	%f163, %f147, %f147;
	fma.rn.f32 	%f164, %f145, %f145, %f163;
	fma.rn.f32 	%f165, %f149, %f149, %f164;
	cvt.f64.f32 	%fd97, %f165;
	fma.rn.f64 	%fd98, %fd96, %fd97, %fd94;
	cvt.rn.f32.f64 	%f166, %fd98;
	add.s64 	%rd96, %rd95, %rd8;
	st.global.f32 	[%rd96], %f166;
	add.s32 	%r108, %r108, %r5;
	setp.lt.s32 	%p32, %r108, %r35;
	@%p32 bra 	$L__BB1_3;
	bra.uni 	$L__BB1_30;
$L__BB1_28:
	mov.f32 	%f47, 0f00000000;
	div.rn.f32 	%f38, %f47, 0f00000000;
	mul.wide.s32 	%rd28, %r35, 4;
$L__BB1_29:
	mul.wide.s32 	%rd26, %r108, 4;
	add.s64 	%rd27, %rd3, %rd26;
	ld.global.f32 	%f48, [%rd27];
	mul.f32 	%f49, %f48, %f38;
	add.s32 	%r40, %r108, %r35;
	add.s64 	%rd29, %rd27, %rd28;
	ld.global.f32 	%f50, [%rd29];
	add.s64 	%rd30, %rd29, %rd28;
	ld.global.f32 	%f51, [%rd30];
	mul.f32 	%f52, %f38, %f51;
	fma.rn.f32 	%f53, %f38, %f50, %f52;
	add.s64 	%rd31, %rd30, %rd28;
	ld.global.f32 	%f54, [%rd31];
	add.s64 	%rd32, %rd31, %rd28;
	ld.global.f32 	%f55, [%rd32];
	mul.f32 	%f56, %f38, %f55;
	fma.rn.f32 	%f57, %f38, %f54, %f56;
	add.s64 	%rd33, %rd32, %rd28;
	ld.global.f32 	%f58, [%rd33];
	fma.rn.f32 	%f59, %f38, %f58, %f57;
	mul.wide.s32 	%rd34, %r40, 4;
	add.s64 	%rd35, %rd2, %rd34;
	ld.global.f32 	%f60, [%rd35];
	add.f32 	%f61, %f49, %f60;
	add.s64 	%rd36, %rd35, %rd28;
	ld.global.f32 	%f62, [%rd36];
	add.f32 	%f63, %f53, %f62;
	add.s64 	%rd37, %rd36, %rd28;
	ld.global.f32 	%f64, [%rd37];
	add.f32 	%f65, %f59, %f64;
	mul.f32 	%f66, %f4, %f60;
	mul.f32 	%f67, %f49, %f66;
	add.s64 	%rd38, %rd2, %rd26;
	ld.global.f32 	%f68, [%rd38];
	add.s64 	%rd39, %rd37, %rd28;
	ld.global.f32 	%f69, [%rd39];
	div.rn.f32 	%f70, %f68, %f69;
	mul.f32 	%f71, %f67, %f70;
	sub.f32 	%f72, %f68, %f71;
	add.f32 	%f73, %f69, %f67;
	add.s64 	%rd40, %rd1, %rd26;
	st.global.f32 	[%rd40], %f72;
	mul.f32 	%f74, %f61, %f72;
	add.s64 	%rd41, %rd40, %rd28;
	st.global.f32 	[%rd41], %f74;
	mul.f32 	%f75, %f63, %f72;
	add.s64 	%rd42, %rd41, %rd28;
	st.global.f32 	[%rd42], %f75;
	mul.f32 	%f76, %f65, %f72;
	add.s64 	%rd43, %rd42, %rd28;
	st.global.f32 	[%rd43], %f76;
	mul.f32 	%f77, %f73, %f72;
	div.rn.f32 	%f78, %f77, %f5;
	cvt.f64.f32 	%fd24, %f78;
	cvt.f64.f32 	%fd25, %f72;
	mul.f64 	%fd26, %fd25, 0d3FE0000000000000;
	mul.f32 	%f79, %f63, %f63;
	fma.rn.f32 	%f80, %f61, %f61, %f79;
	fma.rn.f32 	%f81, %f65, %f65, %f80;
	cvt.f64.f32 	%fd27, %f81;
	fma.rn.f64 	%fd28, %fd26, %fd27, %fd24;
	cvt.rn.f32.f64 	%f82, %fd28;
	add.s64 	%rd44, %rd43, %rd28;
	st.global.f32 	[%rd44], %f82;
	add.s32 	%r108, %r108, %r5;
	setp.lt.s32 	%p4, %r108, %r35;
	@%p4 bra 	$L__BB1_29;
$L__BB1_30:
	ret;

}
	// .globl	_Z22gpuTemplateStgHomoTurbIdEvPT_S1_S1_S1_S0_ii
.visible .entry _Z22gpuTemplateStgHomoTurbIdEvPT_S1_S1_S1_S0_ii(
	.param .u64 .ptr .align 1 _Z22gpuTemplateStgHomoTurbIdEvPT_S1_S1_S1_S0_ii_param_0,
	.param .u64 .ptr .align 1 _Z22gpuTemplateStgHomoTurbIdEvPT_S1_S1_S1_S0_ii_param_1,
	.param .u64 .ptr .align 1 _Z22gpuTemplateStgHomoTurbIdEvPT_S1_S1_S1_S0_ii_param_2,
	.param .u64 .ptr .align 1 _Z22gpuTemplateStgHomoTurbIdEvPT_S1_S1_S1_S0_ii_param_3,
	.param .f64 _Z22gpuTemplateStgHomoTurbIdEvPT_S1_S1_S1_S0_ii_param_4,
	.param .u32 _Z22gpuTemplateStgHomoTurbIdEvPT_S1_S1_S1_S0_ii_param_5,
	.param .u32 _Z22gpuTemplateStgHomoTurbIdEvPT_S1_S1_S1_S0_ii_param_6
)
{
	.reg .pred 	%p<10>;
	.reg .b32 	%r<63>;
	.reg .b64 	%rd<51>;
	.reg .b64 	%fd<74>;

	ld.param.u64 	%rd11, [_Z22gpuTemplateStgHomoTurbIdEvPT_S1_S1_S1_S0_ii_param_0];
	ld.param.u64 	%rd9, [_Z22gpuTemplateStgHomoTurbIdEvPT_S1_S1_S1_S0_ii_param_2];
	ld.param.f64 	%fd21, [_Z22gpuTemplateStgHomoTurbIdEvPT_S1_S1_S1_S0_ii_param_4];
	ld.param.u32 	%r37, [_Z22gpuTemplateStgHomoTurbIdEvPT_S1_S1_S1_S0_ii_param_5];
	cvta.to.global.u64 	%rd1, %rd11;
	mov.u32 	%r39, %tid.x;
	mov.u32 	%r40, %ctaid.x;
	mov.u32 	%r1, %ntid.x;
	mad.lo.s32 	%r51, %r40, %r1, %r39;
	setp.ge.s32 	%p1, %r51, %r37;
	@%p1 bra 	$L__BB2_12;
	ld.param.u32 	%r48, [_Z22gpuTemplateStgHomoTurbIdEvPT_S1_S1_S1_S0_ii_param_6];
	setp.gt.s32 	%p2, %r48, 0;
	mov.u32 	%r41, %nctaid.x;
	mul.lo.s32 	%r3, %r1, %r41;
	@%p2 bra 	$L__BB2_2;
	bra.uni 	$L__BB2_11;
$L__BB2_2:
	ld.param.u32 	%r49, [_Z22gpuTemplateStgHomoTurbIdEvPT_S1_S1_S1_S0_ii_param_6];
	cvta.to.global.u64 	%rd2, %rd9;
	shl.b32 	%r42, %r49, 1;
	mul.wide.u32 	%rd3, %r42, 8;
	mul.lo.s32 	%r4, %r49, 3;
	shl.b32 	%r5, %r49, 2;
	mul.lo.s32 	%r6, %r49, 5;
	mul.lo.s32 	%r7, %r49, 6;
	mul.wide.u32 	%rd4, %r49, 8;
	mul.wide.s32 	%rd5, %r37, 8;
$L__BB2_3:
	ld.param.u32 	%r50, [_Z22gpuTemplateStgHomoTurbIdEvPT_S1_S1_S1_S0_ii_param_6];
	ld.param.u64 	%rd49, [_Z22gpuTemplateStgHomoTurbIdEvPT_S1_S1_S1_S0_ii_param_3];
	ld.param.u64 	%rd48, [_Z22gpuTemplateStgHomoTurbIdEvPT_S1_S1_S1_S0_ii_param_1];
	mul.lo.s32 	%r52, %r50, 9;
	neg.s32 	%r59, %r50;
	mul.lo.s32 	%r54, %r50, 7;
	shl.b32 	%r53, %r50, 3;
	cvta.to.global.u64 	%rd18, %rd48;
	mul.wide.s32 	%rd19, %r51, 8;
	add.s64 	%rd20, %rd18, %rd19;
	ld.global.f64 	%fd23, [%rd20];
	cvta.to.global.u64 	%rd21, %rd49;
	ld.global.f64 	%fd24, [%rd21];
	mul.f64 	%fd25, %fd21, %fd24;
	sub.f64 	%fd1, %fd23, %fd25;
	add.s64 	%rd22, %rd20, %rd5;
	ld.global.f64 	%fd26, [%rd22];
	ld.global.f64 	%fd27, [%rd21+8];
	mul.f64 	%fd28, %fd21, %fd27;
	sub.f64 	%fd2, %fd26, %fd28;
	add.s64 	%rd23, %rd22, %rd5;
	ld.global.f64 	%fd29, [%rd23];
	ld.global.f64 	%fd30, [%rd21+16];
	mul.f64 	%fd31, %fd21, %fd30;
	sub.f64 	%fd3, %fd29, %fd31;
	mov.f64 	%fd69, 0d0000000000000000;
	mov.u32 	%r55, %r7;
	mov.u32 	%r56, %r6;
	mov.u32 	%r57, %r5;
	mov.u32 	%r58, %r4;
	mov.u64 	%rd50, %rd2;
	mov.f64 	%fd70, %fd69;
	mov.f64 	%fd71, %fd69;
$L__BB2_4:
	ld.global.f64 	%fd32, [%rd50];
	add.s64 	%rd24, %rd50, %rd4;
	ld.global.f64 	%fd7, [%rd24];
	add.s64 	%rd25, %rd50, %rd3;
	ld.global.f64 	%fd33, [%rd25];
	mul.wide.u32 	%rd26, %r58, 8;
	add.s64 	%rd27, %rd2, %rd26;
	ld.global.f64 	%fd34, [%rd27];
	mul.wide.u32 	%rd28, %r57, 8;
	add.s64 	%rd29, %rd2, %rd28;
	ld.global.f64 	%fd35, [%rd29];
	mul.wide.u32 	%rd30, %r56, 8;
	add.s64 	%rd31, %rd2, %rd30;
	ld.global.f64 	%fd36, [%rd31];
	mul.wide.u32 	%rd32, %r55, 8;
	add.s64 	%rd33, %rd2, %rd32;
	ld.global.f64 	%fd8, [%rd33];
	mul.wide.u32 	%rd34, %r54, 8;
	add.s64 	%rd35, %rd2, %rd34;
	ld.global.f64 	%fd9, [%rd35];
	mul.wide.u32 	%rd36, %r53, 8;
	add.s64 	%rd37, %rd2, %rd36;
	ld.global.f64 	%fd10, [%rd37];
	mul.wide.u32 	%rd38, %r52, 8;
	add.s64 	%rd39, %rd2, %rd38;
	ld.global.f64 	%fd37, [%rd39];
	mul.f64 	%fd38, %fd35, %fd2;
	fma.rn.f64 	%fd39, %fd34, %fd1, %fd38;
	fma.rn.f64 	%fd40, %fd36, %fd3, %fd39;
	fma.rn.f64 	%fd41, %fd32, %fd40, %fd33;
	fma.rn.f64 	%fd11, %fd21, %fd37, %fd41;
	abs.f64 	%fd12, %fd11;
	setp.eq.f64 	%p4, %fd12, 0d7FF0000000000000;
	@%p4 bra 	$L__BB2_8;
	mul.f64 	%fd42, %fd11, 0d3FE45F306DC9C883;
	cvt.rni.s32.f64 	%r60, %fd42;
	cvt.rn.f64.s32 	%fd43, %r60;
	fma.rn.f64 	%fd44, %fd43, 0dBFF921FB54442D18, %fd11;
	fma.rn.f64 	%fd45, %fd43, 0dBC91A62633145C00, %fd44;
	fma.rn.f64 	%fd73, %fd43, 0dB97B839A252049C0, %fd45;
	setp.ltu.f64 	%p5, %fd12, 0d41E0000000000000;
	@%p5 bra 	$L__BB2_7;
	{ // callseq 3, 0
	.param .b64 param0;
	st.param.f64 	[param0], %fd11;
	.param .align 16 .b8 retval0[16];
	call.uni (retval0), 
	__internal_trig_reduction_slowpathd, 
	(
	param0
	);
	ld.param.f64 	%fd73, [retval0];
	ld.param.b32 	%r60, [retval0+8];
	} // callseq 3
$L__BB2_7:
	add.s32 	%r61, %r60, 1;
	bra.uni 	$L__BB2_9;
$L__BB2_8:
	mov.f64 	%fd47, 0d0000000000000000;
	mul.rn.f64 	%fd73, %fd11, %fd47;
	mov.b32 	%r61, 1;
$L__BB2_9:
	shl.b32 	%r45, %r61, 6;
	cvt.u64.u32 	%rd40, %r45;
	and.b64  	%rd41, %rd40, 64;
	mov.u64 	%rd42, __cudart_sin_cos_coeffs;
	add.s64 	%rd43, %rd42, %rd41;
	mul.rn.f64 	%fd48, %fd73, %fd73;
	and.b32  	%r46, %r61, 1;
	setp.eq.b32 	%p6, %r46, 1;
	selp.f64 	%fd49, 0dBDA8FF8320FD8164, 0d3DE5DB65F9785EBA, %p6;
	ld.global.nc.v2.f64 	{%fd50, %fd51}, [%rd43];
	fma.rn.f64 	%fd52, %fd49, %fd48, %fd50;
	fma.rn.f64 	%fd53, %fd52, %fd48, %fd51;
	ld.global.nc.v2.f64 	{%fd54, %fd55}, [%rd43+16];
	fma.rn.f64 	%fd56, %fd53, %fd48, %fd54;
	fma.rn.f64 	%fd57, %fd56, %fd48, %fd55;
	ld.global.nc.v2.f64 	{%fd58, %fd59}, [%rd43+32];
	fma.rn.f64 	%fd60, %fd57, %fd48, %fd58;
	fma.rn.f64 	%fd61, %fd60, %fd48, %fd59;
	fma.rn.f64 	%fd62, %fd61, %fd73, %fd73;
	fma.rn.f64 	%fd63, %fd61, %fd48, 0d3FF0000000000000;
	selp.f64 	%fd64, %fd63, %fd62, %p6;
	and.b32  	%r47, %r61, 2;
	setp.eq.s32 	%p7, %r47, 0;
	mov.f64 	%fd65, 0d0000000000000000;
	sub.f64 	%fd66, %fd65, %fd64;
	selp.f64 	%fd67, %fd64, %fd66, %p7;
	mul.f64 	%fd68, %fd7, %fd67;
	fma.rn.f64 	%fd71, %fd8, %fd68, %fd71;
	fma.rn.f64 	%fd70, %fd9, %fd68, %fd70;
	fma.rn.f64 	%fd69, %fd10, %fd68, %fd69;
	add.s32 	%r59, %r59, 1;
	setp.ne.s32 	%p8, %r59, 0;
	add.s64 	%rd50, %rd50, 8;
	add.s32 	%r58, %r58, 1;
	add.s32 	%r57, %r57, 1;
	add.s32 	%r56, %r56, 1;
	add.s32 	%r55, %r55, 1;
	add.s32 	%r54, %r54, 1;
	add.s32 	%r53, %r53, 1;
	add.s32 	%r52, %r52, 1;
	@%p8 bra 	$L__BB2_4;
	mul.wide.s32 	%rd44, %r51, 8;
	add.s64 	%rd45, %rd1, %rd44;
	st.global.f64 	[%rd45], %fd71;
	add.s64 	%rd46, %rd45, %rd5;
	st.global.f64 	[%rd46], %fd70;
	add.s64 	%rd47, %rd46, %rd5;
	st.global.f64 	[%rd47], %fd69;
	add.s32 	%r51, %r51, %r3;
	setp.lt.s32 	%p9, %r51, %r37;
	@%p9 bra 	$L__BB2_3;
	bra.uni 	$L__BB2_12;
$L__BB2_11:
	mul.wide.s32 	%rd12, %r51, 8;
	add.s64 	%rd13, %rd1, %rd12;
	mov.b64 	%rd14, 0;
	st.global.u64 	[%rd13], %rd14;
	mul.wide.s32 	%rd15, %r37, 8;
	add.s64 	%rd16, %rd13, %rd15;
	st.global.u64 	[%rd16], %rd14;
	add.s64 	%rd17, %rd16, %rd15;
	st.global.u64 	[%rd17], %rd14;
	add.s32 	%r51, %r51, %r3;
	setp.lt.s32 	%p3, %r51, %r37;
	@%p3 bra 	$L__BB2_11;
$L__BB2_12:
	ret;

}
	// .globl	_Z22gpuTemplateStgHomoTurbIfEvPT_S1_S1_S1_S0_ii
.visible .entry _Z22gpuTemplateStgHomoTurbIfEvPT_S1_S1_S1_S0_ii(
	.param .u64 .ptr .align 1 _Z22gpuTemplateStgHomoTurbIfEvPT_S1_S1_S1_S0_ii_param_0,
	.param .u64 .ptr .align 1 _Z22gpuTemplateStgHomoTurbIfEvPT_S1_S1_S1_S0_ii_param_1,
	.param .u64 .ptr .align 1 _Z22gpuTemplateStgHomoTurbIfEvPT_S1_S1_S1_S0_ii_param_2,
	.param .u64 .ptr .align 1 _Z22gpuTemplateStgHomoTurbIfEvPT_S1_S1_S1_S0_ii_param_3,
	.param .f32 _Z22gpuTemplateStgHomoTurbIfEvPT_S1_S1_S1_S0_ii_param_4,
	.param .u32 _Z22gpuTemplateStgHomoTurbIfEvPT_S1_S1_S1_S0_ii_param_5,
	.param .u32 _Z22gpuTemplateStgHomoTurbIfEvPT_S1_S1_S1_S0_ii_param_6
)
{
	.local .align 4 .b8 	__local_depot3[28];
	.reg .b64 	%SP;
	.reg .b64 	%SPL;
	.reg .pred 	%p<14>;
	.reg .b32 	%r<69>;
	.reg .b32 	%f<66>;
	.reg .b64 	%rd<68>;
	.reg .b64 	%fd<3>;

	mov.u64 	%SPL, __local_depot3;
	ld.param.u64 	%rd11, [_Z22gpuTemplateStgHomoTurbIfEvPT_S1_S1_S1_S0_ii_param_0];
	ld.param.f32 	%f20, [_Z22gpuTemplateStgHomoTurbIfEvPT_S1_S1_S1_S0_ii_param_4];
	ld.param.u32 	%r24, [_Z22gpuTemplateStgHomoTurbIfEvPT_S1_S1_S1_S0_ii_param_5];
	ld.param.u32 	%r25, [_Z22gpuTemplateStgHomoTurbIfEvPT_S1_S1_S1_S0_ii_param_6];
	cvta.to.global.u64 	%rd1, %rd11;
	add.u64 	%rd2, %SPL, 0;
	mov.u32 	%r26, %tid.x;
	mov.u32 	%r27, %ctaid.x;
	mov.u32 	%r1, %ntid.x;
	mad.lo.s32 	%r62, %r27, %r1, %r26;
	setp.ge.s32 	%p1, %r62, %r24;
	@%p1 bra 	$L__BB3_15;
	setp.gt.s32 	%p2, %r25, 0;
	mov.u32 	%r28, %nctaid.x;
	mul.lo.s32 	%r3, %r1, %r28;
	@%p2 bra 	$L__BB3_2;
	bra.uni 	$L__BB3_14;
$L__BB3_2:
	mul.wide.s32 	%rd3, %r24, 4;
$L__BB3_3:
	ld.param.u64 	%rd64, [_Z22gpuTemplateStgHomoTurbIfEvPT_S1_S1_S1_S0_ii_param_3];
	ld.param.u64 	%rd62, [_Z22gpuTemplateStgHomoTurbIfEvPT_S1_S1_S1_S0_ii_param_1];
	cvta.to.global.u64 	%rd21, %rd62;
	mul.wide.s32 	%rd22, %r62, 4;
	add.s64 	%rd23, %rd21, %rd22;
	ld.global.f32 	%f22, [%rd23];
	cvta.to.global.u64 	%rd24, %rd64;
	ld.global.f32 	%f23, [%rd24];
	mul.f32 	%f24, %f20, %f23;
	sub.f32 	%f1, %f22, %f24;
	add.s64 	%rd25, %rd23, %rd3;
	ld.global.f32 	%f25, [%rd25];
	ld.global.f32 	%f26, [%rd24+4];
	mul.f32 	%f27, %f20, %f26;
	sub.f32 	%f2, %f25, %f27;
	add.s64 	%rd26, %rd25, %rd3;
	ld.global.f32 	%f28, [%rd26];
	ld.global.f32 	%f29, [%rd24+8];
	mul.f32 	%f30, %f20, %f29;
	sub.f32 	%f3, %f28, %f30;
	mov.f32 	%f62, 0f00000000;
	mov.b32 	%r63, 0;
	mov.f32 	%f63, %f62;
	mov.f32 	%f64, %f62;
$L__BB3_4:
	ld.param.u64 	%rd63, [_Z22gpuTemplateStgHomoTurbIfEvPT_S1_S1_S1_S0_ii_param_2];
	cvta.to.global.u64 	%rd27, %rd63;
	mul.wide.u32 	%rd28, %r63, 4;
	add.s64 	%rd29, %rd27, %rd28;
	ld.global.f32 	%f31, [%rd29];
	add.s32 	%r31, %r63, %r25;
	mul.wide.u32 	%rd30, %r31, 4;
	add.s64 	%rd31, %rd27, %rd30;
	ld.global.f32 	%f7, [%rd31];
	add.s32 	%r32, %r31, %r25;
	mul.wide.u32 	%rd32, %r32, 4;
	add.s64 	%rd33, %rd27, %rd32;
	ld.global.f32 	%f32, [%rd33];
	add.s32 	%r33, %r32, %r25;
	mul.wide.u32 	%rd34, %r33, 4;
	add.s64 	%rd35, %rd27, %rd34;
	ld.global.f32 	%f33, [%rd35];
	add.s32 	%r34, %r33, %r25;
	mul.wide.u32 	%rd36, %r34, 4;
	add.s64 	%rd37, %rd27, %rd36;
	ld.global.f32 	%f34, [%rd37];
	add.s32 	%r35, %r34, %r25;
	mul.wide.u32 	%rd38, %r35, 4;
	add.s64 	%rd39, %rd27, %rd38;
	ld.global.f32 	%f35, [%rd39];
	add.s32 	%r36, %r35, %r25;
	mul.wide.u32 	%rd40, %r36, 4;
	add.s64 	%rd41, %rd27, %rd40;
	ld.global.f32 	%f8, [%rd41];
	add.s32 	%r37, %r36, %r25;
	mul.wide.u32 	%rd42, %r37, 4;
	add.s64 	%rd43, %rd27, %rd42;
	ld.global.f32 	%f9, [%rd43];
	add.s32 	%r38, %r37, %r25;
	mul.wide.u32 	%rd44, %r38, 4;
	add.s64 	%rd45, %rd27, %rd44;
	ld.global.f32 	%f10, [%rd45];
	add.s32 	%r39, %r38, %r25;
	mul.wide.u32 	%rd46, %r39, 4;
	add.s64 	%rd47, %rd27, %rd46;
	ld.global.f32 	%f36, [%rd47];
	mul.f32 	%f37, %f34, %f2;
	fma.rn.f32 	%f38, %f33, %f1, %f37;
	fma.rn.f32 	%f39, %f35, %f3, %f38;
	fma.rn.f32 	%f40, %f31, %f39, %f32;
	fma.rn.f32 	%f11, %f20, %f36, %f40;
	mul.f32 	%f41, %f11, 0f3F22F983;
	cvt.rni.s32.f32 	%r67, %f41;
	cvt.rn.f32.s32 	%f42, %r67;
	fma.rn.f32 	%f43, %f42, 0fBFC90FDA, %f11;
	fma.rn.f32 	%f44, %f42, 0fB3A22168, %f43;
	fma.rn.f32 	%f65, %f42, 0fA7C234C5, %f44;
	abs.f32 	%f13, %f11;
	setp.ltu.f32 	%p4, %f13, 0f47CE4780;
	@%p4 bra 	$L__BB3_12;
	setp.eq.f32 	%p5, %f13, 0f7F800000;
	@%p5 bra 	$L__BB3_11;
	mov.b32 	%r7, %f11;
	shl.b32 	%r41, %r7, 8;
	or.b32  	%r8, %r41, -2147483648;
	mov.b64 	%rd67, 0;
	mov.b32 	%r64, 0;
	mov.u64 	%rd65, __cudart_i2opi_f;
	mov.u64 	%rd66, %rd2;
$L__BB3_7:
	.pragma "nounroll";
	ld.global.nc.u32 	%r42, [%rd65];
	mad.wide.u32 	%rd50, %r42, %r8, %rd67;
	shr.u64 	%rd67, %rd50, 32;
	st.local.u32 	[%rd66], %rd50;
	add.s32 	%r64, %r64, 1;
	add.s64 	%rd66, %rd66, 4;
	add.s64 	%rd65, %rd65, 4;
	setp.ne.s32 	%p6, %r64, 6;
	@%p6 bra 	$L__BB3_7;
	shr.u32 	%r43, %r7, 23;
	st.local.u32 	[%rd2+24], %rd67;
	and.b32  	%r11, %r43, 31;
	and.b32  	%r44, %r43, 224;
	add.s32 	%r45, %r44, -128;
	shr.u32 	%r46, %r45, 5;
	mul.wide.u32 	%rd51, %r46, 4;
	sub.s64 	%rd10, %rd2, %rd51;
	ld.local.u32 	%r65, [%rd10+24];
	ld.local.u32 	%r66, [%rd10+20];
	setp.eq.s32 	%p7, %r11, 0;
	@%p7 bra 	$L__BB3_10;
	shf.l.wrap.b32 	%r65, %r66, %r65, %r11;
	ld.local.u32 	%r47, [%rd10+16];
	shf.l.wrap.b32 	%r66, %r47, %r66, %r11;
$L__BB3_10:
	shr.u32 	%r48, %r65, 30;
	shf.l.wrap.b32 	%r49, %r66, %r65, 2;
	shl.b32 	%r50, %r66, 2;
	shr.u32 	%r51, %r49, 31;
	add.s32 	%r52, %r51, %r48;
	neg.s32 	%r53, %r52;
	setp.lt.s32 	%p8, %r7, 0;
	selp.b32 	%r67, %r53, %r52, %p8;
	xor.b32  	%r54, %r49, %r7;
	shr.s32 	%r55, %r49, 31;
	xor.b32  	%r56, %r55, %r49;
	xor.b32  	%r57, %r55, %r50;
	cvt.u64.u32 	%rd52, %r56;
	shl.b64 	%rd53, %rd52, 32;
	cvt.u64.u32 	%rd54, %r57;
	or.b64  	%rd55, %rd53, %rd54;
	cvt.rn.f64.s64 	%fd1, %rd55;
	mul.f64 	%fd2, %fd1, 0d3BF921FB54442D19;
	cvt.rn.f32.f64 	%f45, %fd2;
	neg.f32 	%f46, %f45;
	setp.lt.s32 	%p9, %r54, 0;
	selp.f32 	%f65, %f46, %f45, %p9;
	bra.uni 	$L__BB3_12;
$L__BB3_11:
	mov.f32 	%f47, 0f00000000;
	mul.rn.f32 	%f65, %f11, %f47;
	mov.b32 	%r67, 0;
$L__BB3_12:
	add.s32 	%r59, %r67, 1;
	mul.rn.f32 	%f48, %f65, %f65;
	and.b32  	%r60, %r67, 1;
	setp.eq.b32 	%p10, %r60, 1;
	selp.f32 	%f49, %f65, 0f3F800000, %p10;
	fma.rn.f32 	%f50, %f48, %f49, 0f00000000;
	fma.rn.f32 	%f51, %f48, 0f37CBAC00, 0fBAB607ED;
	selp.f32 	%f52, 0fB94D4153, %f51, %p10;
	selp.f32 	%f53, 0f3C0885E4, 0f3D2AAABB, %p10;
	fma.rn.f32 	%f54, %f52, %f48, %f53;
	selp.f32 	%f55, 0fBE2AAAA8, 0fBEFFFFFF, %p10;
	fma.rn.f32 	%f56, %f54, %f48, %f55;
	fma.rn.f32 	%f57, %f56, %f50, %f49;
	and.b32  	%r61, %r59, 2;
	setp.eq.s32 	%p11, %r61, 0;
	mov.f32 	%f58, 0f00000000;
	sub.f32 	%f59, %f58, %f57;
	selp.f32 	%f60, %f57, %f59, %p11;
	mul.f32 	%f61, %f7, %f60;
	fma.rn.f32 	%f64, %f8, %f61, %f64;
	fma.rn.f32 	%f63, %f9, %f61, %f63;
	fma.rn.f32 	%f62, %f10, %f61, %f62;
	add.s32 	%r63, %r63, 1;
	setp.ne.s32 	%p12, %r63, %r25;
	@%p12 bra 	$L__BB3_4;
	ld.param.u64 	%rd61, [_Z22gpuTemplateStgHomoTurbIfEvPT_S1_S1_S1_S0_ii_param_0];
	cvta.to.global.u64 	%rd56, %rd61;
	mul.wide.s32 	%rd57, %r62, 4;
	add.s64 	%rd58, %rd56, %rd57;
	st.global.f32 	[%rd58], %f64;
	add.s64 	%rd59, %rd58, %rd3;
	st.global.f32 	[%rd59], %f63;
	add.s64 	%rd60, %rd59, %rd3;
	st.global.f32 	[%rd60], %f62;
	add.s32 	%r62, %r62, %r3;
	setp.lt.s32 	%p13, %r62, %r24;
	@%p13 bra 	$L__BB3_3;
	bra.uni 	$L__BB3_15;
$L__BB3_14:
	mul.wide.s32 	%rd16, %r62, 4;
	add.s64 	%rd17, %rd1, %rd16;
	mov.b32 	%r29, 0;
	st.global.u32 	[%rd17], %r29;
	mul.wide.s32 	%rd18, %r24, 4;
	add.s64 	%rd19, %rd17, %rd18;
	st.global.u32 	[%rd19], %r29;
	add.s64 	%rd20, %rd19, %rd18;
	st.global.u32 	[%rd20], %r29;
	add.s32 	%r62, %r62, %r3;
	setp.lt.s32 	%p3, %r62, %r24;
	@%p3 bra 	$L__BB3_14;
$L__BB3_15:
	ret;

}
	// .globl	_Z24gpuTemplateStgHomoTurb2DIdEvPT_S1_S1_S1_S0_ii
.visible .entry _Z24gpuTemplateStgHomoTurb2DIdEvPT_S1_S1_S1_S0_ii(
	.param .u64 .ptr .align 1 _Z24gpuTemplateStgHomoTurb2DIdEvPT_S1_S1_S1_S0_ii_param_0,
	.param .u64 .ptr .align 1 _Z24gpuTemplateStgHomoTurb2DIdEvPT_S1_S1_S1_S0_ii_param_1,
	.param .u64 .ptr .align 1 _Z24gpuTemplateStgHomoTurb2DIdEvPT_S1_S1_S1_S0_ii_param_2,
	.param .u64 .ptr .align 1 _Z24gpuTemplateStgHomoTurb2DIdEvPT_S1_S1_S1_S0_ii_param_3,
	.param .f64 _Z24gpuTemplateStgHomoTurb2DIdEvPT_S1_S1_S1_S0_ii_param_4,
	.param .u32 _Z24gpuTemplateStgHomoTurb2DIdEvPT_S1_S1_S1_S0_ii_param_5,
	.param .u32 _Z24gpuTemplateStgHomoTurb2DIdEvPT_S1_S1_S1_S0_ii_param_6
)
{
	.reg .pred 	%p<21>;
	.reg .b32 	%r<89>;
	.reg .b64 	%rd<68>;
	.reg .b64 	%fd<176>;

	ld.param.u64 	%rd15, [_Z24gpuTemplateStgHomoTurb2DIdEvPT_S1_S1_S1_S0_ii_param_0];
	ld.param.u64 	%rd16, [_Z24gpuTemplateStgHomoTurb2DIdEvPT_S1_S1_S1_S0_ii_param_2];
	ld.param.f64 	%fd47, [_Z24gpuTemplateStgHomoTurb2DIdEvPT_S1_S1_S1_S0_ii_param_4];
	ld.param.u32 	%r44, [_Z24gpuTemplateStgHomoTurb2DIdEvPT_S1_S1_S1_S0_ii_param_5];
	ld.param.u32 	%r45, [_Z24gpuTemplateStgHomoTurb2DIdEvPT_S1_S1_S1_S0_ii_param_6];
	cvta.to.global.u64 	%rd1, %rd16;
	cvta.to.global.u64 	%rd2, %rd15;
	mov.u32 	%r46, %tid.x;
	mov.u32 	%r47, %ctaid.x;
	mov.u32 	%r1, %ntid.x;
	mad.lo.s32 	%r74, %r47, %r1, %r46;
	setp.ge.s32 	%p1, %r74, %r44;
	@%p1 bra 	$L__BB4_25;
	setp.gt.s32 	%p2, %r45, 0;
	mov.u32 	%r48, %nctaid.x;
	mul.lo.s32 	%r3, %r1, %r48;
	@%p2 bra 	$L__BB4_2;
	bra.uni 	$L__BB4_24;
$L__BB4_2:
	shl.b32 	%r4, %r45, 1;
	mul.wide.s32 	%rd3, %r44, 8;
	mov.u64 	%rd60, __cudart_sin_cos_coeffs;
	mul.wide.u32 	%rd27, %r45, 8;
$L__BB4_3:
	ld.param.u64 	%rd66, [_Z24gpuTemplateStgHomoTurb2DIdEvPT_S1_S1_S1_S0_ii_param_3];
	ld.param.u64 	%rd65, [_Z24gpuTemplateStgHomoTurb2DIdEvPT_S1_S1_S1_S0_ii_param_1];
	setp.eq.s32 	%p4, %r45, 1;
	cvta.to.global.u64 	%rd22, %rd65;
	mul.wide.s32 	%rd23, %r74, 8;
	add.s64 	%rd24, %rd22, %rd23;
	ld.global.f64 	%fd50, [%rd24];
	cvta.to.global.u64 	%rd25, %rd66;
	ld.global.f64 	%fd51, [%rd25];
	mul.f64 	%fd52, %fd47, %fd51;
	sub.f64 	%fd1, %fd50, %fd52;
	add.s64 	%rd26, %rd24, %rd3;
	ld.global.f64 	%fd53, [%rd26];
	ld.global.f64 	%fd54, [%rd25+8];
	mul.f64 	%fd55, %fd47, %fd54;
	sub.f64 	%fd2, %fd53, %fd55;
	mov.f64 	%fd169, 0d0000000000000000;
	mov.b32 	%r85, 0;
	mov.f64 	%fd168, %fd169;
	@%p4 bra 	$L__BB4_16;
	and.b32  	%r50, %r45, 2147483646;
	neg.s32 	%r80, %r50;
	shl.b32 	%r78, %r45, 2;
	mul.lo.s32 	%r77, %r45, 6;
	mul.lo.s32 	%r79, %r45, 3;
	mul.lo.s32 	%r76, %r45, 7;
	mul.lo.s32 	%r75, %r45, 9;
	mov.f64 	%fd169, 0d0000000000000000;
	mov.u64 	%rd67, %rd1;
$L__BB4_5:
	ld.global.f64 	%fd57, [%rd67];
	add.s64 	%rd5, %rd67, %rd27;
	ld.global.f64 	%fd5, [%rd5];
	mul.wide.u32 	%rd28, %r4, 8;
	add.s64 	%rd6, %rd67, %rd28;
	ld.global.f64 	%fd58, [%rd6];
	mul.wide.u32 	%rd29, %r79, 8;
	add.s64 	%rd7, %rd1, %rd29;
	ld.global.f64 	%fd59, [%rd7];
	mul.wide.u32 	%rd30, %r78, 8;
	add.s64 	%rd8, %rd1, %rd30;
	ld.global.f64 	%fd60, [%rd8];
	mul.wide.u32 	%rd31, %r77, 8;
	add.s64 	%rd9, %rd1, %rd31;
	ld.global.f64 	%fd6, [%rd9];
	mul.wide.u32 	%rd32, %r76, 8;
	add.s64 	%rd10, %rd1, %rd32;
	ld.global.f64 	%fd7, [%rd10];
	mul.wide.u32 	%rd33, %r75, 8;
	add.s64 	%rd11, %rd1, %rd33;
	ld.global.f64 	%fd61, [%rd11];
	mul.f64 	%fd62, %fd60, %fd2;
	fma.rn.f64 	%fd63, %fd59, %fd1, %fd62;
	fma.rn.f64 	%fd64, %fd57, %fd63, %fd58;
	fma.rn.f64 	%fd8, %fd47, %fd61, %fd64;
	abs.f64 	%fd9, %fd8;
	setp.eq.f64 	%p5, %fd9, 0d7FF0000000000000;
	@%p5 bra 	$L__BB4_9;
	mul.f64 	%fd65, %fd8, 0d3FE45F306DC9C883;
	cvt.rni.s32.f64 	%r81, %fd65;
	cvt.rn.f64.s32 	%fd66, %r81;
	fma.rn.f64 	%fd67, %fd66, 0dBFF921FB54442D18, %fd8;
	fma.rn.f64 	%fd68, %fd66, 0dBC91A62633145C00, %fd67;
	fma.rn.f64 	%fd165, %fd66, 0dB97B839A252049C0, %fd68;
	setp.ltu.f64 	%p6, %fd9, 0d41E0000000000000;
	@%p6 bra 	$L__BB4_8;
	{ // callseq 4, 0
	.param .b64 param0;
	st.param.f64 	[param0], %fd8;
	.param .align 16 .b8 retval0[16];
	call.uni (retval0), 
	__internal_trig_reduction_slowpathd, 
	(
	param0
	);
	ld.param.f64 	%fd165, [retval0];
	ld.param.b32 	%r81, [retval0+8];
	} // callseq 4
$L__BB4_8:
	add.s32 	%r82, %r81, 1;
	bra.uni 	$L__BB4_10;
$L__BB4_9:
	mov.f64 	%fd70, 0d0000000000000000;
	mul.rn.f64 	%fd165, %fd8, %fd70;
	mov.b32 	%r82, 1;
$L__BB4_10:
	shl.b32 	%r53, %r82, 6;
	cvt.u64.u32 	%rd34, %r53;
	and.b64  	%rd35, %rd34, 64;
	mov.u64 	%rd36, __cudart_sin_cos_coeffs;
	add.s64 	%rd37, %rd36, %rd35;
	mul.rn.f64 	%fd71, %fd165, %fd165;
	and.b32  	%r54, %r82, 1;
	setp.eq.b32 	%p7, %r54, 1;
	selp.f64 	%fd72, 0dBDA8FF8320FD8164, 0d3DE5DB65F9785EBA, %p7;
	ld.global.nc.v2.f64 	{%fd73, %fd74}, [%rd37];
	fma.rn.f64 	%fd75, %fd72, %fd71, %fd73;
	fma.rn.f64 	%fd76, %fd75, %fd71, %fd74;
	ld.global.nc.v2.f64 	{%fd77, %fd78}, [%rd37+16];
	fma.rn.f64 	%fd79, %fd76, %fd71, %fd77;
	fma.rn.f64 	%fd80, %fd79, %fd71, %fd78;
	ld.global.nc.v2.f64 	{%fd81, %fd82}, [%rd37+32];
	fma.rn.f64 	%fd83, %fd80, %fd71, %fd81;
	fma.rn.f64 	%fd84, %fd83, %fd71, %fd82;
	fma.rn.f64 	%fd85, %fd84, %fd165, %fd165;
	fma.rn.f64 	%fd86, %fd84, %fd71, 0d3FF0000000000000;
	selp.f64 	%fd87, %fd86, %fd85, %p7;
	and.b32  	%r55, %r82, 2;
	setp.eq.s32 	%p8, %r55, 0;
	mov.f64 	%fd88, 0d0000000000000000;
	sub.f64 	%fd89, %fd88, %fd87;
	selp.f64 	%fd90, %fd87, %fd89, %p8;
	mul.f64 	%fd91, %fd5, %fd90;
	fma.rn.f64 	%fd15, %fd6, %fd91, %fd168;
	fma.rn.f64 	%fd16, %fd7, %fd91, %fd169;
	ld.global.f64 	%fd92, [%rd67+8];
	ld.global.f64 	%fd17, [%rd5+8];
	ld.global.f64 	%fd93, [%rd6+8];
	ld.global.f64 	%fd94, [%rd7+8];
	ld.global.f64 	%fd95, [%rd8+8];
	ld.global.f64 	%fd18, [%rd9+8];
	ld.global.f64 	%fd19, [%rd10+8];
	ld.global.f64 	%fd96, [%rd11+8];
	mul.f64 	%fd97, %fd95, %fd2;
	fma.rn.f64 	%fd98, %fd94, %fd1, %fd97;
	fma.rn.f64 	%fd99, %fd92, %fd98, %fd93;
	fma.rn.f64 	%fd20, %fd47, %fd96, %fd99;
	abs.f64 	%fd21, %fd20;
	setp.eq.f64 	%p9, %fd21, 0d7FF0000000000000;
	@%p9 bra 	$L__BB4_14;
	mul.f64 	%fd100, %fd20, 0d3FE45F306DC9C883;
	cvt.rni.s32.f64 	%r83, %fd100;
	cvt.rn.f64.s32 	%fd101, %r83;
	fma.rn.f64 	%fd102, %fd101, 0dBFF921FB54442D18, %fd20;
	fma.rn.f64 	%fd103, %fd101, 0dBC91A62633145C00, %fd102;
	fma.rn.f64 	%fd167, %fd101, 0dB97B839A252049C0, %fd103;
	setp.ltu.f64 	%p10, %fd21, 0d41E0000000000000;
	@%p10 bra 	$L__BB4_13;
	{ // callseq 5, 0
	.param .b64 param0;
	st.param.f64 	[param0], %fd20;
	.param .align 16 .b8 retval0[16];
	call.uni (retval0), 
	__internal_trig_reduction_slowpathd, 
	(
	param0
	);
	ld.param.f64 	%fd167, [retval0];
	ld.param.b32 	%r83, [retval0+8];
	} // callseq 5
$L__BB4_13:
	add.s32 	%r84, %r83, 1;
	bra.uni 	$L__BB4_15;
$L__BB4_14:
	mov.f64 	%fd105, 0d0000000000000000;
	mul.rn.f64 	%fd167, %fd20, %fd105;
	mov.b32 	%r84, 1;
$L__BB4_15:
	and.b32  	%r85, %r45, 2147483646;
	shl.b32 	%r58, %r84, 6;
	cvt.u64.u32 	%rd38, %r58;
	and.b64  	%rd39, %rd38, 64;
	add.s64 	%rd41, %rd36, %rd39;
	mul.rn.f64 	%fd106, %fd167, %fd167;
	and.b32  	%r59, %r84, 1;
	setp.eq.b32 	%p11, %r59, 1;
	selp.f64 	%fd107, 0dBDA8FF8320FD8164, 0d3DE5DB65F9785EBA, %p11;
	ld.global.nc.v2.f64 	{%fd108, %fd109}, [%rd41];
	fma.rn.f64 	%fd110, %fd107, %fd106, %fd108;
	fma.rn.f64 	%fd111, %fd110, %fd106, %fd109;
	ld.global.nc.v2.f64 	{%fd112, %fd113}, [%rd41+16];
	fma.rn.f64 	%fd114, %fd111, %fd106, %fd112;
	fma.rn.f64 	%fd115, %fd114, %fd106, %fd113;
	ld.global.nc.v2.f64 	{%fd116, %fd117}, [%rd41+32];
	fma.rn.f64 	%fd118, %fd115, %fd106, %fd116;
	fma.rn.f64 	%fd119, %fd118, %fd106, %fd117;
	fma.rn.f64 	%fd120, %fd119, %fd167, %fd167;
	fma.rn.f64 	%fd121, %fd119, %fd106, 0d3FF0000000000000;
	selp.f64 	%fd122, %fd121, %fd120, %p11;
	and.b32  	%r60, %r84, 2;
	setp.eq.s32 	%p12, %r60, 0;
	mov.f64 	%fd123, 0d0000000000000000;
	sub.f64 	%fd124, %fd123, %fd122;
	selp.f64 	%fd125, %fd122, %fd124, %p12;
	mul.f64 	%fd126, %fd17, %fd125;
	fma.rn.f64 	%fd168, %fd18, %fd126, %fd15;
	fma.rn.f64 	%fd169, %fd19, %fd126, %fd16;
	add.s32 	%r80, %r80, 2;
	add.s64 	%rd67, %rd67, 16;
	add.s32 	%r79, %r79, 2;
	add.s32 	%r78, %r78, 2;
	add.s32 	%r77, %r77, 2;
	add.s32 	%r76, %r76, 2;
	add.s32 	%r75, %r75, 2;
	setp.ne.s32 	%p13, %r80, 0;
	@%p13 bra 	$L__BB4_5;
$L__BB4_16:
	and.b32  	%r61, %r45, 1;
	setp.eq.b32 	%p14, %r61, 1;
	not.pred 	%p15, %p14;
	@%p15 bra 	$L__BB4_23;
	mul.wide.u32 	%rd42, %r85, 8;
	add.s64 	%rd43, %rd1, %rd42;
	ld.global.f64 	%fd127, [%rd43];
	add.s32 	%r62, %r85, %r45;
	mul.wide.u32 	%rd44, %r62, 8;
	add.s64 	%rd45, %rd1, %rd44;
	ld.global.f64 	%fd33, [%rd45];
	add.s32 	%r63, %r62, %r45;
	mul.wide.u32 	%rd46, %r63, 8;
	add.s64 	%rd47, %rd1, %rd46;
	ld.global.f64 	%fd128, [%rd47];
	add.s32 	%r64, %r63, %r45;
	mul.wide.u32 	%rd48, %r64, 8;
	add.s64 	%rd49, %rd1, %rd48;
	ld.global.f64 	%fd129, [%rd49];
	add.s32 	%r65, %r64, %r45;
	mul.wide.u32 	%rd50, %r65, 8;
	add.s64 	%rd51, %rd1, %rd50;
	ld.global.f64 	%fd130, [%rd51];
	add.s32 	%r66, %r65, %r4;
	mul.wide.u32 	%rd52, %r66, 8;
	add.s64 	%rd53, %rd1, %rd52;
	ld.global.f64 	%fd34, [%rd53];
	add.s32 	%r67, %r66, %r45;
	mul.wide.u32 	%rd54, %r67, 8;
	add.s64 	%rd55, %rd1, %rd54;
	ld.global.f64 	%fd35, [%rd55];
	add.s32 	%r68, %r67, %r4;
	mul.wide.u32 	%rd56, %r68, 8;
	add.s64 	%rd57, %rd1, %rd56;
	ld.global.f64 	%fd131, [%rd57];
	mul.f64 	%fd132, %fd130, %fd2;
	fma.rn.f64 	%fd133, %fd129, %fd1, %fd132;
	fma.rn.f64 	%fd134, %fd127, %fd133, %fd128;
	fma.rn.f64 	%fd36, %fd47, %fd131, %fd134;
	abs.f64 	%fd37, %fd36;
	setp.eq.f64 	%p16, %fd37, 0d7FF0000000000000;
	@%p16 bra 	$L__BB4_21;
	mul.f64 	%fd135, %fd36, 0d3FE45F306DC9C883;
	cvt.rni.s32.f64 	%r86, %fd135;
	cvt.rn.f64.s32 	%fd136, %r86;
	fma.rn.f64 	%fd137, %fd136, 0dBFF921FB54442D18, %fd36;
	fma.rn.f64 	%fd138, %fd136, 0dBC91A62633145C00, %fd137;
	fma.rn.f64 	%fd173, %fd136, 0dB97B839A252049C0, %fd138;
	setp.ltu.f64 	%p17, %fd37, 0d41E0000000000000;
	@%p17 bra 	$L__BB4_20;
	{ // callseq 6, 0
	.param .b64 param0;
	st.param.f64 	[param0], %fd36;
	.param .align 16 .b8 retval0[16];
	call.uni (retval0), 
	__internal_trig_reduction_slowpathd, 
	(
	param0
	);
	ld.param.f64 	%fd173, [retval0];
	ld.param.b32 	%r86, [retval0+8];
	} // callseq 6
$L__BB4_20:
	add.s32 	%r87, %r86, 1;
	bra.uni 	$L__BB4_22;
$L__BB4_21:
	mov.f64 	%fd140, 0d0000000000000000;
	mul.rn.f64 	%fd173, %fd36, %fd140;
	mov.b32 	%r87, 1;
$L__BB4_22:
	shl.b32 	%r71, %r87, 6;
	cvt.u64.u32 	%rd58, %r71;
	and.b64  	%rd59, %rd58, 64;
	add.s64 	%rd61, %rd60, %rd59;
	mul.rn.f64 	%fd141, %fd173, %fd173;
	and.b32  	%r72, %r87, 1;
	setp.eq.b32 	%p18, %r72, 1;
	selp.f64 	%fd142, 0dBDA8FF8320FD8164, 0d3DE5DB65F9785EBA, %p18;
	ld.global.nc.v2.f64 	{%fd143, %fd144}, [%rd61];
	fma.rn.f64 	%fd145, %fd142, %fd141, %fd143;
	fma.rn.f64 	%fd146, %fd145, %fd141, %fd144;
	ld.global.nc.v2.f64 	{%fd147, %fd148}, [%rd61+16];
	fma.rn.f64 	%fd149, %fd146, %fd141, %fd147;
	fma.rn.f64 	%fd150, %fd149, %fd141, %fd148;
	ld.global.nc.v2.f64 	{%fd151, %fd152}, [%rd61+32];
	fma.rn.f64 	%fd153, %fd150, %fd141, %fd151;
	fma.rn.f64 	%fd154, %fd153, %fd141, %fd152;
	fma.rn.f64 	%fd155, %fd154, %fd173, %fd173;
	fma.rn.f64 	%fd156, %fd154, %fd141, 0d3FF0000000000000;
	selp.f64 	%fd157, %fd156, %fd155, %p18;
	and.b32  	%r73, %r87, 2;
	setp.eq.s32 	%p19, %r73, 0;
	mov.f64 	%fd158, 0d0000000000000000;
	sub.f64 	%fd159, %fd158, %fd157;
	selp.f64 	%fd160, %fd157, %fd159, %p19;
	mul.f64 	%fd161, %fd33, %fd160;
	fma.rn.f64 	%fd168, %fd34, %fd161, %fd168;
	fma.rn.f64 	%fd169, %fd35, %fd161, %fd169;
$L__BB4_23:
	mul.wide.s32 	%rd62, %r74, 8;
	add.s64 	%rd63, %rd2, %rd62;
	st.global.f64 	[%rd63], %fd168;
	add.s64 	%rd64, %rd63, %rd3;
	st.global.f64 	[%rd64], %fd169;
	add.s32 	%r74, %r74, %r3;
	setp.lt.s32 	%p20, %r74, %r44;
	@%p20 bra 	$L__BB4_3;
	bra.uni 	$L__BB4_25;
$L__BB4_24:
	mul.wide.s32 	%rd17, %r74, 8;
	add.s64 	%rd18, %rd2, %rd17;
	mov.b64 	%rd19, 0;
	st.global.u64 	[%rd18], %rd19;
	mul.wide.s32 	%rd20, %r44, 8;
	add.s64 	%rd21, %rd18, %rd20;
	st.global.u64 	[%rd21], %rd19;
	add.s32 	%r74, %r74, %r3;
	setp.lt.s32 	%p3, %r74, %r44;
	@%p3 bra 	$L__BB4_24;
$L__BB4_25:
	ret;

}
	// .globl	_Z24gpuTemplateStgHomoTurb3DIdEvPT_S1_S1_S1_S0_ii
.visible .entry _Z24gpuTemplateStgHomoTurb3DIdEvPT_S1_S1_S1_S0_ii(
	.param .u64 .ptr .align 1 _Z24gpuTemplateStgHomoTurb3DIdEvPT_S1_S1_S1_S0_ii_param_0,
	.param .u64 .ptr .align 1 _Z24gpuTemplateStgHomoTurb3DIdEvPT_S1_S1_S1_S0_ii_param_1,
	.param .u64 .ptr .align 1 _Z24gpuTemplateStgHomoTurb3DIdEvPT_S1_S1_S1_S0_ii_param_2,
	.param .u64 .ptr .align 1 _Z24gpuTemplateStgHomoTurb3DIdEvPT_S1_S1_S1_S0_ii_param_3,
	.param .f64 _Z24gpuTemplateStgHomoTurb3DIdEvPT_S1_S1_S1_S0_ii_param_4,
	.param .u32 _Z24gpuTemplateStgHomoTurb3DIdEvPT_S1_S1_S1_S0_ii_param_5,
	.param .u32 _Z24gpuTemplateStgHomoTurb3DIdEvPT_S1_S1_S1_S0_ii_param_6
)
{
	.reg .pred 	%p<10>;
	.reg .b32 	%r<63>;
	.reg .b64 	%rd<51>;
	.reg .b64 	%fd<75>;

	ld.param.u64 	%rd11, [_Z24gpuTemplateStgHomoTurb3DIdEvPT_S1_S1_S1_S0_ii_param_0];
	ld.param.u64 	%rd9, [_Z24gpuTemplateStgHomoTurb3DIdEvPT_S1_S1_S1_S0_ii_param_2];
	ld.param.f64 	%fd21, [_Z24gpuTemplateStgHomoTurb3DIdEvPT_S1_S1_S1_S0_ii_param_4];
	ld.param.u32 	%r37, [_Z24gpuTemplateStgHomoTurb3DIdEvPT_S1_S1_S1_S0_ii_param_5];
	cvta.to.global.u64 	%rd1, %rd11;
	mov.u32 	%r39, %tid.x;
	mov.u32 	%r40, %ctaid.x;
	mov.u32 	%r1, %ntid.x;
	mad.lo.s32 	%r51, %r40, %r1, %r39;
	setp.ge.s32 	%p1, %r51, %r37;
	@%p1 bra 	$L__BB5_12;
	ld.param.u32 	%r48, [_Z24gpuTemplateStgHomoTurb3DIdEvPT_S1_S1_S1_S0_ii_param_6];
	setp.gt.s32 	%p2, %r48, 0;
	mov.u32 	%r41, %nctaid.x;
	mul.lo.s32 	%r3, %r1, %r41;
	@%p2 bra 	$L__BB5_2;
	bra.uni 	$L__BB5_11;
$L__BB5_2:
	ld.param.u32 	%r49, [_Z24gpuTemplateStgHomoTurb3DIdEvPT_S1_S1_S1_S0_ii_param_6];
	cvta.to.global.u64 	%rd2, %rd9;
	shl.b32 	%r42, %r49, 1;
	mul.wide.u32 	%rd3, %r42, 8;
	mul.lo.s32 	%r4, %r49, 3;
	shl.b32 	%r5, %r49, 2;
	mul.lo.s32 	%r6, %r49, 5;
	mul.lo.s32 	%r7, %r49, 6;
	mul.wide.u32 	%rd4, %r49, 8;
	mul.wide.s32 	%rd5, %r37, 8;
$L__BB5_3:
	ld.param.u32 	%r50, [_Z24gpuTemplateStgHomoTurb3DIdEvPT_S1_S1_S1_S0_ii_param_6];
	ld.param.u64 	%rd49, [_Z24gpuTemplateStgHomoTurb3DIdEvPT_S1_S1_S1_S0_ii_param_3];
	ld.param.u64 	%rd48, [_Z24gpuTemplateStgHomoTurb3DIdEvPT_S1_S1_S1_S0_ii_param_1];
	mul.lo.s32 	%r52, %r50, 9;
	neg.s32 	%r59, %r50;
	mul.lo.s32 	%r54, %r50, 7;
	shl.b32 	%r53, %r50, 3;
	cvta.to.global.u64 	%rd18, %rd48;
	mul.wide.s32 	%rd19, %r51, 8;
	add.s64 	%rd20, %rd18, %rd19;
	ld.global.f64 	%fd23, [%rd20];
	cvta.to.global.u64 	%rd21, %rd49;
	ld.global.f64 	%fd24, [%rd21];
	mul.f64 	%fd25, %fd21, %fd24;
	sub.f64 	%fd1, %fd23, %fd25;
	add.s64 	%rd22, %rd20, %rd5;
	ld.global.f64 	%fd26, [%rd22];
	ld.global.f64 	%fd27, [%rd21+8];
	mul.f64 	%fd28, %fd21, %fd27;
	sub.f64 	%fd2, %fd26, %fd28;
	add.s64 	%rd23, %rd22, %rd5;
	ld.global.f64 	%fd29, [%rd23];
	mul.f64 	%fd30, %fd26, %fd29;
	ld.global.f64 	%fd31, [%rd21+16];
	mul.f64 	%fd32, %fd21, %fd31;
	sub.f64 	%fd3, %fd30, %fd32;
	mov.f64 	%fd70, 0d0000000000000000;
	mov.u32 	%r55, %r7;
	mov.u32 	%r56, %r6;
	mov.u32 	%r57, %r5;
	mov.u32 	%r58, %r4;
	mov.u64 	%rd50, %rd2;
	mov.f64 	%fd71, %fd70;
	mov.f64 	%fd72, %fd70;
$L__BB5_4:
	ld.global.f64 	%fd33, [%rd50];
	add.s64 	%rd24, %rd50, %rd4;
	ld.global.f64 	%fd7, [%rd24];
	add.s64 	%rd25, %rd50, %rd3;
	ld.global.f64 	%fd34, [%rd25];
	mul.wide.u32 	%rd26, %r58, 8;
	add.s64 	%rd27, %rd2, %rd26;
	ld.global.f64 	%fd35, [%rd27];
	mul.wide.u32 	%rd28, %r57, 8;
	add.s64 	%rd29, %rd2, %rd28;
	ld.global.f64 	%fd36, [%rd29];
	mul.wide.u32 	%rd30, %r56, 8;
	add.s64 	%rd31, %rd2, %rd30;
	ld.global.f64 	%fd37, [%rd31];
	mul.wide.u32 	%rd32, %r55, 8;
	add.s64 	%rd33, %rd2, %rd32;
	ld.global.f64 	%fd8, [%rd33];
	mul.wide.u32 	%rd34, %r54, 8;
	add.s64 	%rd35, %rd2, %rd34;
	ld.global.f64 	%fd9, [%rd35];
	mul.wide.u32 	%rd36, %r53, 8;
	add.s64 	%rd37, %rd2, %rd36;
	ld.global.f64 	%fd10, [%rd37];
	mul.wide.u32 	%rd38, %r52, 8;
	add.s64 	%rd39, %rd2, %rd38;
	ld.global.f64 	%fd38, [%rd39];
	mul.f64 	%fd39, %fd36, %fd2;
	fma.rn.f64 	%fd40, %fd35, %fd1, %fd39;
	fma.rn.f64 	%fd41, %fd37, %fd3, %fd40;
	fma.rn.f64 	%fd42, %fd33, %fd41, %fd34;
	fma.rn.f64 	%fd11, %fd21, %fd38, %fd42;
	abs.f64 	%fd12, %fd11;
	setp.eq.f64 	%p4, %fd12, 0d7FF0000000000000;
	@%p4 bra 	$L__BB5_8;
	mul.f64 	%fd43, %fd11, 0d3FE45F306DC9C883;
	cvt.rni.s32.f64 	%r60, %fd43;
	cvt.rn.f64.s32 	%fd44, %r60;
	fma.rn.f64 	%fd45, %fd44, 0dBFF921FB54442D18, %fd11;
	fma.rn.f64 	%fd46, %fd44, 0dBC91A62633145C00, %fd45;
	fma.rn.f64 	%fd74, %fd44, 0dB97B839A252049C0, %fd46;
	setp.ltu.f64 	%p5, %fd12, 0d41E0000000000000;
	@%p5 bra 	$L__BB5_7;
	{ // callseq 7, 0
	.param .b64 param0;
	st.param.f64 	[param0], %fd11;
	.param .align 16 .b8 retval0[16];
	call.uni (retval0), 
	__internal_trig_reduction_slowpathd, 
	(
	param0
	);
	ld.param.f64 	%fd74, [retval0];
	ld.param.b32 	%r60, [retval0+8];
	} // callseq 7
$L__BB5_7:
	add.s32 	%r61, %r60, 1;
	bra.uni 	$L__BB5_9;
$L__BB5_8:
	mov.f64 	%fd48, 0d0000000000000000;
	mul.rn.f64 	%fd74, %fd11, %fd48;
	mov.b32 	%r61, 1;
$L__BB5_9:
	shl.b32 	%r45, %r61, 6;
	cvt.u64.u32 	%rd40, %r45;
	and.b64  	%rd41, %rd40, 64;
	mov.u64 	%rd42, __cudart_sin_cos_coeffs;
	add.s64 	%rd43, %rd42, %rd41;
	mul.rn.f64 	%fd49, %fd74, %fd74;
	and.b32  	%r46, %r61, 1;
	setp.eq.b32 	%p6, %r46, 1;
	selp.f64 	%fd50, 0dBDA8FF8320FD8164, 0d3DE5DB65F9785EBA, %p6;
	ld.global.nc.v2.f64 	{%fd51, %fd52}, [%rd43];
	fma.rn.f64 	%fd53, %fd50, %fd49, %fd51;
	fma.rn.f64 	%fd54, %fd53, %fd49, %fd52;
	ld.global.nc.v2.f64 	{%fd55, %fd56}, [%rd43+16];
	fma.rn.f64 	%fd57, %fd54, %fd49, %fd55;
	fma.rn.f64 	%fd58, %fd57, %fd49, %fd56;
	ld.global.nc.v2.f64 	{%fd59, %fd60}, [%rd43+32];
	fma.rn.f64 	%fd61, %fd58, %fd49, %fd59;
	fma.rn.f64 	%fd62, %fd61, %fd49, %fd60;
	fma.rn.f64 	%fd63, %fd62, %fd74, %fd74;
	fma.rn.f64 	%fd64, %fd62, %fd49, 0d3FF0000000000000;
	selp.f64 	%fd65, %fd64, %fd63, %p6;
	and.b32  	%r47, %r61, 2;
	setp.eq.s32 	%p7, %r47, 0;
	mov.f64 	%fd66, 0d0000000000000000;
	sub.f64 	%fd67, %fd66, %fd65;
	selp.f64 	%fd68, %fd65, %fd67, %p7;
	mul.f64 	%fd69, %fd7, %fd68;
	fma.rn.f64 	%fd72, %fd8, %fd69, %fd72;
	fma.rn.f64 	%fd71, %fd9, %fd69, %fd71;
	fma.rn.f64 	%fd70, %fd10, %fd69, %fd70;
	add.s32 	%r59, %r59, 1;
	setp.ne.s32 	%p8, %r59, 0;
	add.s64 	%rd50, %rd50, 8;
	add.s32 	%r58, %r58, 1;
	add.s32 	%r57, %r57, 1;
	add.s32 	%r56, %r56, 1;
	add.s32 	%r55, %r55, 1;
	add.s32 	%r54, %r54, 1;
	add.s32 	%r53, %r53, 1;
	add.s32 	%r52, %r52, 1;
	@%p8 bra 	$L__BB5_4;
	mul.wide.s32 	%rd44, %r51, 8;
	add.s64 	%rd45, %rd1, %rd44;
	st.global.f64 	[%rd45], %fd72;
	add.s64 	%rd46, %rd45, %rd5;
	st.global.f64 	[%rd46], %fd71;
	add.s64 	%rd47, %rd46, %rd5;
	st.global.f64 	[%rd47], %fd70;
	add.s32 	%r51, %r51, %r3;
	setp.lt.s32 	%p9, %r51, %r37;
	@%p9 bra 	$L__BB5_3;
	bra.uni 	$L__BB5_12;
$L__BB5_11:
	mul.wide.s32 	%rd12, %r51, 8;
	add.s64 	%rd13, %rd1, %rd12;
	mov.b64 	%rd14, 0;
	st.global.u64 	[%rd13], %rd14;
	mul.wide.s32 	%rd15, %r37, 8;
	add.s64 	%rd16, %rd13, %rd15;
	st.global.u64 	[%rd16], %rd14;
	add.s64 	%rd17, %rd16, %rd15;
	st.global.u64 	[%rd17], %rd14;
	add.s32 	%r51, %r51, %r3;
	setp.lt.s32 	%p3, %r51, %r37;
	@%p3 bra 	$L__BB5_11;
$L__BB5_12:
	ret;

}
	// .globl	_Z24gpuTemplateStgHomoTurb2DIfEvPT_S1_S1_S1_S0_ii
.visible .entry _Z24gpuTemplateStgHomoTurb2DIfEvPT_S1_S1_S1_S0_ii(
	.param .u64 .ptr .align 1 _Z24gpuTemplateStgHomoTurb2DIfEvPT_S1_S1_S1_S0_ii_param_0,
	.param .u64 .ptr .align 1 _Z24gpuTemplateStgHomoTurb2DIfEvPT_S1_S1_S1_S0_ii_param_1,
	.param .u64 .ptr .align 1 _Z24gpuTemplateStgHomoTurb2DIfEvPT_S1_S1_S1_S0_ii_param_2,
	.param .u64 .ptr .align 1 _Z24gpuTemplateStgHomoTurb2DIfEvPT_S1_S1_S1_S0_ii_param_3,
	.param .f32 _Z24gpuTemplateStgHomoTurb2DIfEvPT_S1_S1_S1_S0_ii_param_4,
	.param .u32 _Z24gpuTemplateStgHomoTurb2DIfEvPT_S1_S1_S1_S0_ii_param_5,
	.param .u32 _Z24gpuTemplateStgHomoTurb2DIfEvPT_S1_S1_S1_S0_ii_param_6
)
{
	.local .align 4 .b8 	__local_depot6[28];
	.reg .b64 	%SP;
	.reg .b64 	%SPL;
	.reg .pred 	%p<14>;
	.reg .b32 	%r<68>;
	.reg .b32 	%f<56>;
	.reg .b64 	%rd<60>;
	.reg .b64 	%fd<3>;

	mov.u64 	%SPL, __local_depot6;
	ld.param.u64 	%rd12, [_Z24gpuTemplateStgHomoTurb2DIfEvPT_S1_S1_S1_S0_ii_param_0];
	ld.param.u64 	%rd14, [_Z24gpuTemplateStgHomoTurb2DIfEvPT_S1_S1_S1_S0_ii_param_2];
	ld.param.f32 	%f16, [_Z24gpuTemplateStgHomoTurb2DIfEvPT_S1_S1_S1_S0_ii_param_4];
	ld.param.u32 	%r24, [_Z24gpuTemplateStgHomoTurb2DIfEvPT_S1_S1_S1_S0_ii_param_5];
	ld.param.u32 	%r25, [_Z24gpuTemplateStgHomoTurb2DIfEvPT_S1_S1_S1_S0_ii_param_6];
	cvta.to.global.u64 	%rd1, %rd12;
	add.u64 	%rd2, %SPL, 0;
	mov.u32 	%r26, %tid.x;
	mov.u32 	%r27, %ctaid.x;
	mov.u32 	%r1, %ntid.x;
	mad.lo.s32 	%r61, %r27, %r1, %r26;
	setp.ge.s32 	%p1, %r61, %r24;
	@%p1 bra 	$L__BB6_15;
	setp.gt.s32 	%p2, %r25, 0;
	mov.u32 	%r28, %nctaid.x;
	mul.lo.s32 	%r3, %r1, %r28;
	@%p2 bra 	$L__BB6_2;
	bra.uni 	$L__BB6_14;
$L__BB6_2:
	cvta.to.global.u64 	%rd3, %rd14;
	mul.wide.s32 	%rd4, %r24, 4;
	shl.b32 	%r35, %r25, 1;
	mov.u64 	%rd42, __cudart_i2opi_f;
$L__BB6_3:
	ld.param.u64 	%rd56, [_Z24gpuTemplateStgHomoTurb2DIfEvPT_S1_S1_S1_S0_ii_param_3];
	ld.param.u64 	%rd55, [_Z24gpuTemplateStgHomoTurb2DIfEvPT_S1_S1_S1_S0_ii_param_1];
	cvta.to.global.u64 	%rd21, %rd55;
	mul.wide.s32 	%rd22, %r61, 4;
	add.s64 	%rd23, %rd21, %rd22;
	ld.global.f32 	%f18, [%rd23];
	cvta.to.global.u64 	%rd24, %rd56;
	ld.global.f32 	%f19, [%rd24];
	mul.f32 	%f20, %f16, %f19;
	sub.f32 	%f1, %f18, %f20;
	add.s64 	%rd25, %rd23, %rd4;
	ld.global.f32 	%f21, [%rd25];
	ld.global.f32 	%f22, [%rd24+4];
	mul.f32 	%f23, %f16, %f22;
	sub.f32 	%f2, %f21, %f23;
	mov.f32 	%f53, 0f00000000;
	mov.b32 	%r62, 0;
	mov.f32 	%f54, %f53;
$L__BB6_4:
	mul.wide.u32 	%rd26, %r62, 4;
	add.s64 	%rd27, %rd3, %rd26;
	ld.global.f32 	%f24, [%rd27];
	add.s32 	%r31, %r62, %r25;
	mul.wide.u32 	%rd28, %r31, 4;
	add.s64 	%rd29, %rd3, %rd28;
	ld.global.f32 	%f5, [%rd29];
	add.s32 	%r32, %r31, %r25;
	mul.wide.u32 	%rd30, %r32, 4;
	add.s64 	%rd31, %rd3, %rd30;
	ld.global.f32 	%f25, [%rd31];
	add.s32 	%r33, %r32, %r25;
	mul.wide.u32 	%rd32, %r33, 4;
	add.s64 	%rd33, %rd3, %rd32;
	ld.global.f32 	%f26, [%rd33];
	add.s32 	%r34, %r33, %r25;
	mul.wide.u32 	%rd34, %r34, 4;
	add.s64 	%rd35, %rd3, %rd34;
	ld.global.f32 	%f27, [%rd35];
	add.s32 	%r36, %r34, %r35;
	mul.wide.u32 	%rd36, %r36, 4;
	add.s64 	%rd37, %rd3, %rd36;
	ld.global.f32 	%f6, [%rd37];
	add.s32 	%r37, %r36, %r25;
	mul.wide.u32 	%rd38, %r37, 4;
	add.s64 	%rd39, %rd3, %rd38;
	ld.global.f32 	%f7, [%rd39];
	add.s32 	%r38, %r37, %r35;
	mul.wide.u32 	%rd40, %r38, 4;
	add.s64 	%rd41, %rd3, %rd40;
	ld.global.f32 	%f28, [%rd41];
	mul.f32 	%f29, %f27, %f2;
	fma.rn.f32 	%f30, %f26, %f1, %f29;
	fma.rn.f32 	%f31, %f24, %f30, %f25;
	fma.rn.f32 	%f8, %f16, %f28, %f31;
	mul.f32 	%f32, %f8, 0f3F22F983;
	cvt.rni.s32.f32 	%r66, %f32;
	cvt.rn.f32.s32 	%f33, %r66;
	fma.rn.f32 	%f34, %f33, 0fBFC90FDA, %f8;
	fma.rn.f32 	%f35, %f33, 0fB3A22168, %f34;
	fma.rn.f32 	%f55, %f33, 0fA7C234C5, %f35;
	abs.f32 	%f10, %f8;
	setp.ltu.f32 	%p4, %f10, 0f47CE4780;
	@%p4 bra 	$L__BB6_12;
	setp.eq.f32 	%p5, %f10, 0f7F800000;
	@%p5 bra 	$L__BB6_11;
	mov.b32 	%r7, %f8;
	shl.b32 	%r40, %r7, 8;
	or.b32  	%r8, %r40, -2147483648;
	mov.b64 	%rd59, 0;
	mov.b32 	%r63, 0;
	mov.u64 	%rd57, %rd42;
	mov.u64 	%rd58, %rd2;
$L__BB6_7:
	.pragma "nounroll";
	ld.global.nc.u32 	%r41, [%rd57];
	mad.wide.u32 	%rd44, %r41, %r8, %rd59;
	shr.u64 	%rd59, %rd44, 32;
	st.local.u32 	[%rd58], %rd44;
	add.s32 	%r63, %r63, 1;
	add.s64 	%rd58, %rd58, 4;
	add.s64 	%rd57, %rd57, 4;
	setp.ne.s32 	%p6, %r63, 6;
	@%p6 bra 	$L__BB6_7;
	shr.u32 	%r42, %r7, 23;
	st.local.u32 	[%rd2+24], %rd59;
	and.b32  	%r11, %r42, 31;
	and.b32  	%r43, %r42, 224;
	add.s32 	%r44, %r43, -128;
	shr.u32 	%r45, %r44, 5;
	mul.wide.u32 	%rd45, %r45, 4;
	sub.s64 	%rd11, %rd2, %rd45;
	ld.local.u32 	%r64, [%rd11+24];
	ld.local.u32 	%r65, [%rd11+20];
	setp.eq.s32 	%p7, %r11, 0;
	@%p7 bra 	$L__BB6_10;
	shf.l.wrap.b32 	%r64, %r65, %r64, %r11;
	ld.local.u32 	%r46, [%rd11+16];
	shf.l.wrap.b32 	%r65, %r46, %r65, %r11;
$L__BB6_10:
	shr.u32 	%r47, %r64, 30;
	shf.l.wrap.b32 	%r48, %r65, %r64, 2;
	shl.b32 	%r49, %r65, 2;
	shr.u32 	%r50, %r48, 31;
	add.s32 	%r51, %r50, %r47;
	neg.s32 	%r52, %r51;
	setp.lt.s32 	%p8, %r7, 0;
	selp.b32 	%r66, %r52, %r51, %p8;
	xor.b32  	%r53, %r48, %r7;
	shr.s32 	%r54, %r48, 31;
	xor.b32  	%r55, %r54, %r48;
	xor.b32  	%r56, %r54, %r49;
	cvt.u64.u32 	%rd46, %r55;
	shl.b64 	%rd47, %rd46, 32;
	cvt.u64.u32 	%rd48, %r56;
	or.b64  	%rd49, %rd47, %rd48;
	cvt.rn.f64.s64 	%fd1, %rd49;
	mul.f64 	%fd2, %fd1, 0d3BF921FB54442D19;
	cvt.rn.f32.f64 	%f36, %fd2;
	neg.f32 	%f37, %f36;
	setp.lt.s32 	%p9, %r53, 0;
	selp.f32 	%f55, %f37, %f36, %p9;
	bra.uni 	$L__BB6_12;
$L__BB6_11:
	mov.f32 	%f38, 0f00000000;
	mul.rn.f32 	%f55, %f8, %f38;
	mov.b32 	%r66, 0;
$L__BB6_12:
	add.s32 	%r58, %r66, 1;
	mul.rn.f32 	%f39, %f55, %f55;
	and.b32  	%r59, %r66, 1;
	setp.eq.b32 	%p10, %r59, 1;
	selp.f32 	%f40, %f55, 0f3F800000, %p10;
	fma.rn.f32 	%f41, %f39, %f40, 0f00000000;
	fma.rn.f32 	%f42, %f39, 0f37CBAC00, 0fBAB607ED;
	selp.f32 	%f43, 0fB94D4153, %f42, %p10;
	selp.f32 	%f44, 0f3C0885E4, 0f3D2AAABB, %p10;
	fma.rn.f32 	%f45, %f43, %f39, %f44;
	selp.f32 	%f46, 0fBE2AAAA8, 0fBEFFFFFF, %p10;
	fma.rn.f32 	%f47, %f45, %f39, %f46;
	fma.rn.f32 	%f48, %f47, %f41, %f40;
	and.b32  	%r60, %r58, 2;
	setp.eq.s32 	%p11, %r60, 0;
	mov.f32 	%f49, 0f00000000;
	sub.f32 	%f50, %f49, %f48;
	selp.f32 	%f51, %f48, %f50, %p11;
	mul.f32 	%f52, %f5, %f51;
	fma.rn.f32 	%f54, %f6, %f52, %f54;
	fma.rn.f32 	%f53, %f7, %f52, %f53;
	add.s32 	%r62, %r62, 1;
	setp.ne.s32 	%p12, %r62, %r25;
	@%p12 bra 	$L__BB6_4;
	ld.param.u64 	%rd54, [_Z24gpuTemplateStgHomoTurb2DIfEvPT_S1_S1_S1_S0_ii_param_0];
	cvta.to.global.u64 	%rd50, %rd54;
	mul.wide.s32 	%rd51, %r61, 4;
	add.s64 	%rd52, %rd50, %rd51;
	st.global.f32 	[%rd52], %f54;
	add.s64 	%rd53, %rd52, %rd4;
	st.global.f32 	[%rd53], %f53;
	add.s32 	%r61, %r61, %r3;
	setp.lt.s32 	%p13, %r61, %r24;
	@%p13 bra 	$L__BB6_3;
	bra.uni 	$L__BB6_15;
$L__BB6_14:
	mul.wide.s32 	%rd17, %r61, 4;
	add.s64 	%rd18, %rd1, %rd17;
	mov.b32 	%r29, 0;
	st.global.u32 	[%rd18], %r29;
	mul.wide.s32 	%rd19, %r24, 4;
	add.s64 	%rd20, %rd18, %rd19;
	st.global.u32 	[%rd20], %r29;
	add.s32 	%r61, %r61, %r3;
	setp.lt.s32 	%p3, %r61, %r24;
	@%p3 bra 	$L__BB6_14;
$L__BB6_15:
	ret;

}
	// .globl	_Z24gpuTemplateStgHomoTurb3DIfEvPT_S1_S1_S1_S0_ii
.visible .entry _Z24gpuTemplateStgHomoTurb3DIfEvPT_S1_S1_S1_S0_ii(
	.param .u64 .ptr .align 1 _Z24gpuTemplateStgHomoTurb3DIfEvPT_S1_S1_S1_S0_ii_param_0,
	.param .u64 .ptr .align 1 _Z24gpuTemplateStgHomoTurb3DIfEvPT_S1_S1_S1_S0_ii_param_1,
	.param .u64 .ptr .align 1 _Z24gpuTemplateStgHomoTurb3DIfEvPT_S1_S1_S1_S0_ii_param_2,
	.param .u64 .ptr .align 1 _Z24gpuTemplateStgHomoTurb3DIfEvPT_S1_S1_S1_S0_ii_param_3,
	.param .f32 _Z24gpuTemplateStgHomoTurb3DIfEvPT_S1_S1_S1_S0_ii_param_4,
	.param .u32 _Z24gpuTemplateStgHomoTurb3DIfEvPT_S1_S1_S1_S0_ii_param_5,
	.param .u32 _Z24gpuTemplateStgHomoTurb3DIfEvPT_S1_S1_S1_S0_ii_param_6
)
{
	.local .align 4 .b8 	__local_depot7[28];
	.reg .b64 	%SP;
	.reg .b64 	%SPL;
	.reg .pred 	%p<14>;
	.reg .b32 	%r<69>;
	.reg .b32 	%f<67>;
	.reg .b64 	%rd<68>;
	.reg .b64 	%fd<3>;

	mov.u64 	%SPL, __local_depot7;
	ld.param.u64 	%rd11, [_Z24gpuTemplateStgHomoTurb3DIfEvPT_S1_S1_S1_S0_ii_param_0];
	ld.param.f32 	%f20, [_Z24gpuTemplateStgHomoTurb3DIfEvPT_S1_S1_S1_S0_ii_param_4];
	ld.param.u32 	%r24, [_Z24gpuTemplateStgHomoTurb3DIfEvPT_S1_S1_S1_S0_ii_param_5];
	ld.param.u32 	%r25, [_Z24gpuTemplateStgHomoTurb3DIfEvPT_S1_S1_S1_S0_ii_param_6];
	cvta.to.global.u64 	%rd1, %rd11;
	add.u64 	%rd2, %SPL, 0;
	mov.u32 	%r26, %tid.x;
	mov.u32 	%r27, %ctaid.x;
	mov.u32 	%r1, %ntid.x;
	mad.lo.s32 	%r62, %r27, %r1, %r26;
	setp.ge.s32 	%p1, %r62, %r24;
	@%p1 bra 	$L__BB7_15;
	setp.gt.s32 	%p2, %r25, 0;
	mov.u32 	%r28, %nctaid.x;
	mul.lo.s32 	%r3, %r1, %r28;
	@%p2 bra 	$L__BB7_2;
	bra.uni 	$L__BB7_14;
$L__BB7_2:
	mul.wide.s32 	%rd3, %r24, 4;
$L__BB7_3:
	ld.param.u64 	%rd64, [_Z24gpuTemplateStgHomoTurb3DIfEvPT_S1_S1_S1_S0_ii_param_3];
	ld.param.u64 	%rd62, [_Z24gpuTemplateStgHomoTurb3DIfEvPT_S1_S1_S1_S0_ii_param_1];
	cvta.to.global.u64 	%rd21, %rd62;
	mul.wide.s32 	%rd22, %r62, 4;
	add.s64 	%rd23, %rd21, %rd22;
	ld.global.f32 	%f22, [%rd23];
	cvta.to.global.u64 	%rd24, %rd64;
	ld.global.f32 	%f23, [%rd24];
	mul.f32 	%f24, %f20, %f23;
	sub.f32 	%f1, %f22, %f24;
	add.s64 	%rd25, %rd23, %rd3;
	ld.global.f32 	%f25, [%rd25];
	ld.global.f32 	%f26, [%rd24+4];
	mul.f32 	%f27, %f20, %f26;
	sub.f32 	%f2, %f25, %f27;
	add.s64 	%rd26, %rd25, %rd3;
	ld.global.f32 	%f28, [%rd26];
	mul.f32 	%f29, %f25, %f28;
	ld.global.f32 	%f30, [%rd24+8];
	mul.f32 	%f31, %f20, %f30;
	sub.f32 	%f3, %f29, %f31;
	mov.f32 	%f63, 0f00000000;
	mov.b32 	%r63, 0;
	mov.f32 	%f64, %f63;
	mov.f32 	%f65, %f63;
$L__BB7_4:
	ld.param.u64 	%rd63, [_Z24gpuTemplateStgHomoTurb3DIfEvPT_S1_S1_S1_S0_ii_param_2];
	cvta.to.global.u64 	%rd27, %rd63;
	mul.wide.u32 	%rd28, %r63, 4;
	add.s64 	%rd29, %rd27, %rd28;
	ld.global.f32 	%f32, [%rd29];
	add.s32 	%r31, %r63, %r25;
	mul.wide.u32 	%rd30, %r31, 4;
	add.s64 	%rd31, %rd27, %rd30;
	ld.global.f32 	%f7, [%rd31];
	add.s32 	%r32, %r31, %r25;
	mul.wide.u32 	%rd32, %r32, 4;
	add.s64 	%rd33, %rd27, %rd32;
	ld.global.f32 	%f33, [%rd33];
	add.s32 	%r33, %r32, %r25;
	mul.wide.u32 	%rd34, %r33, 4;
	add.s64 	%rd35, %rd27, %rd34;
	ld.global.f32 	%f34, [%rd35];
	add.s32 	%r34, %r33, %r25;
	mul.wide.u32 	%rd36, %r34, 4;
	add.s64 	%rd37, %rd27, %rd36;
	ld.global.f32 	%f35, [%rd37];
	add.s32 	%r35, %r34, %r25;
	mul.wide.u32 	%rd38, %r35, 4;
	add.s64 	%rd39, %rd27, %rd38;
	ld.global.f32 	%f36, [%rd39];
	add.s32 	%r36, %r35, %r25;
	mul.wide.u32 	%rd40, %r36, 4;
	add.s64 	%rd41, %rd27, %rd40;
	ld.global.f32 	%f8, [%rd41];
	add.s32 	%r37, %r36, %r25;
	mul.wide.u32 	%rd42, %r37, 4;
	add.s64 	%rd43, %rd27, %rd42;
	ld.global.f32 	%f9, [%rd43];
	add.s32 	%r38, %r37, %r25;
	mul.wide.u32 	%rd44, %r38, 4;
	add.s64 	%rd45, %rd27, %rd44;
	ld.global.f32 	%f10, [%rd45];
	add.s32 	%r39, %r38, %r25;
	mul.wide.u32 	%rd46, %r39, 4;
	add.s64 	%rd47, %rd27, %rd46;
	ld.global.f32 	%f37, [%rd47];
	mul.f32 	%f38, %f35, %f2;
	fma.rn.f32 	%f39, %f34, %f1, %f38;
	fma.rn.f32 	%f40, %f36, %f3, %f39;
	fma.rn.f32 	%f41, %f32, %f40, %f33;
	fma.rn.f32 	%f11, %f20, %f37, %f41;
	mul.f32 	%f42, %f11, 0f3F22F983;
	cvt.rni.s32.f32 	%r67, %f42;
	cvt.rn.f32.s32 	%f43, %r67;
	fma.rn.f32 	%f44, %f43, 0fBFC90FDA, %f11;
	fma.rn.f32 	%f45, %f43, 0fB3A22168, %f44;
	fma.rn.f32 	%f66, %f43, 0fA7C234C5, %f45;
	abs.f32 	%f13, %f11;
	setp.ltu.f32 	%p4, %f13, 0f47CE4780;
	@%p4 bra 	$L__BB7_12;
	setp.eq.f32 	%p5, %f13, 0f7F800000;
	@%p5 bra 	$L__BB7_11;
	mov.b32 	%r7, %f11;
	shl.b32 	%r41, %r7, 8;
	or.b32  	%r8, %r41, -2147483648;
	mov.b64 	%rd67, 0;
	mov.b32 	%r64, 0;
	mov.u64 	%rd65, __cudart_i2opi_f;
	mov.u64 	%rd66, %rd2;
$L__BB7_7:
	.pragma "nounroll";
	ld.global.nc.u32 	%r42, [%rd65];
	mad.wide.u32 	%rd50, %r42, %r8, %rd67;
	shr.u64 	%rd67, %rd50, 32;
	st.local.u32 	[%rd66], %rd50;
	add.s32 	%r64, %r64, 1;
	add.s64 	%rd66, %rd66, 4;
	add.s64 	%rd65, %rd65, 4;
	setp.ne.s32 	%p6, %r64, 6;
	@%p6 bra 	$L__BB7_7;
	shr.u32 	%r43, %r7, 23;
	st.local.u32 	[%rd2+24], %rd67;
	and.b32  	%r11, %r43, 31;
	and.b32  	%r44, %r43, 224;
	add.s32 	%r45, %r44, -128;
	shr.u32 	%r46, %r45, 5;
	mul.wide.u32 	%rd51, %r46, 4;
	sub.s64 	%rd10, %rd2, %rd51;
	ld.local.u32 	%r65, [%rd10+24];
	ld.local.u32 	%r66, [%rd10+20];
	setp.eq.s32 	%p7, %r11, 0;
	@%p7 bra 	$L__BB7_10;
	shf.l.wrap.b32 	%r65, %r66, %r65, %r11;
	ld.local.u32 	%r47, [%rd10+16];
	shf.l.wrap.b32 	%r66, %r47, %r66, %r11;
$L__BB7_10:
	shr.u32 	%r48, %r65, 30;
	shf.l.wrap.b32 	%r49, %r66, %r65, 2;
	shl.b32 	%r50, %r66, 2;
	shr.u32 	%r51, %r49, 31;
	add.s32 	%r52, %r51, %r48;
	neg.s32 	%r53, %r52;
	setp.lt.s32 	%p8, %r7, 0;
	selp.b32 	%r67, %r53, %r52, %p8;
	xor.b32  	%r54, %r49, %r7;
	shr.s32 	%r55, %r49, 31;
	xor.b32  	%r56, %r55, %r49;
	xor.b32  	%r57, %r55, %r50;
	cvt.u64.u32 	%rd52, %r56;
	shl.b64 	%rd53, %rd52, 32;
	cvt.u64.u32 	%rd54, %r57;
	or.b64  	%rd55, %rd53, %rd54;
	cvt.rn.f64.s64 	%fd1, %rd55;
	mul.f64 	%fd2, %fd1, 0d3BF921FB54442D19;
	cvt.rn.f32.f64 	%f46, %fd2;
	neg.f32 	%f47, %f46;
	setp.lt.s32 	%p9, %r54, 0;
	selp.f32 	%f66, %f47, %f46, %p9;
	bra.uni 	$L__BB7_12;
$L__BB7_11:
	mov.f32 	%f48, 0f00000000;
	mul.rn.f32 	%f66, %f11, %f48;
	mov.b32 	%r67, 0;
$L__BB7_12:
	add.s32 	%r59, %r67, 1;
	mul.rn.f32 	%f49, %f66, %f66;
	and.b32  	%r60, %r67, 1;
	setp.eq.b32 	%p10, %r60, 1;
	selp.f32 	%f50, %f66, 0f3F800000, %p10;
	fma.rn.f32 	%f51, %f49, %f50, 0f00000000;
	fma.rn.f32 	%f52, %f49, 0f37CBAC00, 0fBAB607ED;
	selp.f32 	%f53, 0fB94D4153, %f52, %p10;
	selp.f32 	%f54, 0f3C0885E4, 0f3D2AAABB, %p10;
	fma.rn.f32 	%f55, %f53, %f49, %f54;
	selp.f32 	%f56, 0fBE2AAAA8, 0fBEFFFFFF, %p10;
	fma.rn.f32 	%f57, %f55, %f49, %f56;
	fma.rn.f32 	%f58, %f57, %f51, %f50;
	and.b32  	%r61, %r59, 2;
	setp.eq.s32 	%p11, %r61, 0;
	mov.f32 	%f59, 0f00000000;
	sub.f32 	%f60, %f59, %f58;
	selp.f32 	%f61, %f58, %f60, %p11;
	mul.f32 	%f62, %f7, %f61;
	fma.rn.f32 	%f65, %f8, %f62, %f65;
	fma.rn.f32 	%f64, %f9, %f62, %f64;
	fma.rn.f32 	%f63, %f10, %f62, %f63;
	add.s32 	%r63, %r63, 1;
	setp.ne.s32 	%p12, %r63, %r25;
	@%p12 bra 	$L__BB7_4;
	ld.param.u64 	%rd61, [_Z24gpuTemplateStgHomoTurb3DIfEvPT_S1_S1_S1_S0_ii_param_0];
	cvta.to.global.u64 	%rd56, %rd61;
	mul.wide.s32 	%rd57, %r62, 4;
	add.s64 	%rd58, %rd56, %rd57;
	st.global.f32 	[%rd58], %f65;
	add.s64 	%rd59, %rd58, %rd3;
	st.global.f32 	[%rd59], %f64;
	add.s64 	%rd60, %rd59, %rd3;
	st.global.f32 	[%rd60], %f63;
	add.s32 	%r62, %r62, %r3;
	setp.lt.s32 	%p13, %r62, %r24;
	@%p13 bra 	$L__BB7_3;
	bra.uni 	$L__BB7_15;
$L__BB7_14:
	mul.wide.s32 	%rd16, %r62, 4;
	add.s64 	%rd17, %rd1, %rd16;
	mov.b32 	%r29, 0;
	st.global.u32 	[%rd17], %r29;
	mul.wide.s32 	%rd18, %r24, 4;
	add.s64 	%rd19, %rd17, %rd18;
	st.global.u32 	[%rd19], %r29;
	add.s64 	%rd20, %rd19, %rd18;
	st.global.u32 	[%rd20], %r29;
	add.s32 	%r62, %r62, %r3;
	setp.lt.s32 	%p3, %r62, %r24;
	@%p3 bra 	$L__BB7_14;
$L__BB7_15:
	ret;

}
	// .globl	_Z24gpuTemplateStgHomoTurb2DIdEvPT_S1_S1_S1_S1_S1_S0_ii
.visible .entry _Z24gpuTemplateStgHomoTurb2DIdEvPT_S1_S1_S1_S1_S1_S0_ii(
	.param .u64 .ptr .align 1 _Z24gpuTemplateStgHomoTurb2DIdEvPT_S1_S1_S1_S1_S1_S0_ii_param_0,
	.param .u64 .ptr .align 1 _Z24gpuTemplateStgHomoTurb2DIdEvPT_S1_S1_S1_S1_S1_S0_ii_param_1,
	.param .u64 .ptr .align 1 _Z24gpuTemplateStgHomoTurb2DIdEvPT_S1_S1_S1_S1_S1_S0_ii_param_2,
	.param .u64 .ptr .align 1 _Z24gpuTemplateStgHomoTurb2DIdEvPT_S1_S1_S1_S1_S1_S0_ii_param_3,
	.param .u64 .ptr .align 1 _Z24gpuTemplateStgHomoTurb2DIdEvPT_S1_S1_S1_S1_S1_S0_ii_param_4,
	.param .u64 .ptr .align 1 _Z24gpuTemplateStgHomoTurb2DIdEvPT_S1_S1_S1_S1_S1_S0_ii_param_5,
	.param .f64 _Z24gpuTemplateStgHomoTurb2DIdEvPT_S1_S1_S1_S1_S1_S0_ii_param_6,
	.param .u32 _Z24gpuTemplateStgHomoTurb2DIdEvPT_S1_S1_S1_S1_S1_S0_ii_param_7,
	.param .u32 _Z24gpuTemplateStgHomoTurb2DIdEvPT_S1_S1_S1_S1_S1_S0_ii_param_8
)
{
	.reg .pred 	%p<20>;
	.reg .b32 	%r<88>;
	.reg .b64 	%rd<70>;
	.reg .b64 	%fd<196>;

	ld.param.u64 	%rd19, [_Z24gpuTemplateStgHomoTurb2DIdEvPT_S1_S1_S1_S1_S1_S0_ii_param_0];
	ld.param.u64 	%rd20, [_Z24gpuTemplateStgHomoTurb2DIdEvPT_S1_S1_S1_S1_S1_S0_ii_param_2];
	ld.param.u64 	%rd21, [_Z24gpuTemplateStgHomoTurb2DIdEvPT_S1_S1_S1_S1_S1_S0_ii_param_3];
	ld.param.u64 	%rd18, [_Z24gpuTemplateStgHomoTurb2DIdEvPT_S1_S1_S1_S1_S1_S0_ii_param_4];
	ld.param.u64 	%rd22, [_Z24gpuTemplateStgHomoTurb2DIdEvPT_S1_S1_S1_S1_S1_S0_ii_param_5];
	ld.param.f64 	%fd47, [_Z24gpuTemplateStgHomoTurb2DIdEvPT_S1_S1_S1_S1_S1_S0_ii_param_6];
	ld.param.u32 	%r45, [_Z24gpuTemplateStgHomoTurb2DIdEvPT_S1_S1_S1_S1_S1_S0_ii_param_7];
	ld.param.u32 	%r46, [_Z24gpuTemplateStgHomoTurb2DIdEvPT_S1_S1_S1_S1_S1_S0_ii_param_8];
	cvta.to.global.u64 	%rd1, %rd20;
	cvta.to.global.u64 	%rd2, %rd19;
	cvta.to.global.u64 	%rd3, %rd22;
	cvta.to.global.u64 	%rd4, %rd21;
	mov.u32 	%r47, %tid.x;
	mov.u32 	%r48, %ctaid.x;
	mov.u32 	%r1, %ntid.x;
	mad.lo.s32 	%r73, %r48, %r1, %r47;
	setp.ge.s32 	%p1, %r73, %r45;
	@%p1 bra 	$L__BB8_25;
	setp.gt.s32 	%p2, %r46, 0;
	mov.u32 	%r49, %nctaid.x;
	mul.lo.s32 	%r3, %r1, %r49;
	@%p2 bra 	$L__BB8_2;
	bra.uni 	$L__BB8_24;
$L__BB8_2:
	cvta.to.global.u64 	%rd5, %rd18;
	and.b32  	%r4, %r46, 1;
	and.b32  	%r5, %r46, 2147483646;
	neg.s32 	%r6, %r5;
	shl.b32 	%r7, %r46, 1;
	mul.lo.s32 	%r8, %r46, 3;
	shl.b32 	%r9, %r46, 2;
	mul.lo.s32 	%r10, %r46, 6;
	mul.lo.s32 	%r11, %r46, 7;
	mul.lo.s32 	%r12, %r46, 9;
	mul.wide.u32 	%rd6, %r46, 8;
	mul.wide.s32 	%rd7, %r45, 8;
	mov.u64 	%rd63, __cudart_sin_cos_coeffs;
$L__BB8_3:
	ld.param.u64 	%rd68, [_Z24gpuTemplateStgHomoTurb2DIdEvPT_S1_S1_S1_S1_S1_S0_ii_param_1];
	setp.eq.s32 	%p4, %r46, 1;
	cvta.to.global.u64 	%rd27, %rd68;
	mul.wide.s32 	%rd28, %r73, 8;
	add.s64 	%rd29, %rd27, %rd28;
	ld.global.f64 	%fd60, [%rd29];
	ld.global.f64 	%fd61, [%rd5];
	mul.f64 	%fd62, %fd47, %fd61;
	sub.f64 	%fd1, %fd60, %fd62;
	add.s64 	%rd30, %rd29, %rd7;
	ld.global.f64 	%fd63, [%rd30];
	ld.global.f64 	%fd64, [%rd5+8];
	mul.f64 	%fd65, %fd47, %fd64;
	sub.f64 	%fd2, %fd63, %fd65;
	mov.f64 	%fd189, 0d0000000000000000;
	mov.b32 	%r84, 0;
	mov.f64 	%fd188, %fd189;
	@%p4 bra 	$L__BB8_16;
	mov.f64 	%fd189, 0d0000000000000000;
	mov.u32 	%r74, %r12;
	mov.u32 	%r75, %r11;
	mov.u32 	%r76, %r10;
	mov.u32 	%r77, %r9;
	mov.u32 	%r78, %r8;
	mov.u64 	%rd69, %rd1;
	mov.u32 	%r79, %r6;
$L__BB8_5:
	ld.global.f64 	%fd67, [%rd69];
	add.s64 	%rd9, %rd69, %rd6;
	ld.global.f64 	%fd5, [%rd9];
	mul.wide.u32 	%rd31, %r7, 8;
	add.s64 	%rd10, %rd69, %rd31;
	ld.global.f64 	%fd68, [%rd10];
	mul.wide.u32 	%rd32, %r78, 8;
	add.s64 	%rd11, %rd1, %rd32;
	ld.global.f64 	%fd69, [%rd11];
	mul.wide.u32 	%rd33, %r77, 8;
	add.s64 	%rd12, %rd1, %rd33;
	ld.global.f64 	%fd70, [%rd12];
	mul.wide.u32 	%rd34, %r76, 8;
	add.s64 	%rd13, %rd1, %rd34;
	ld.global.f64 	%fd6, [%rd13];
	mul.wide.u32 	%rd35, %r75, 8;
	add.s64 	%rd14, %rd1, %rd35;
	ld.global.f64 	%fd7, [%rd14];
	mul.wide.u32 	%rd36, %r74, 8;
	add.s64 	%rd15, %rd1, %rd36;
	ld.global.f64 	%fd71, [%rd15];
	mul.f64 	%fd72, %fd70, %fd2;
	fma.rn.f64 	%fd73, %fd69, %fd1, %fd72;
	fma.rn.f64 	%fd74, %fd67, %fd73, %fd68;
	fma.rn.f64 	%fd8, %fd47, %fd71, %fd74;
	abs.f64 	%fd9, %fd8;
	setp.eq.f64 	%p5, %fd9, 0d7FF0000000000000;
	@%p5 bra 	$L__BB8_9;
	mul.f64 	%fd75, %fd8, 0d3FE45F306DC9C883;
	cvt.rni.s32.f64 	%r80, %fd75;
	cvt.rn.f64.s32 	%fd76, %r80;
	fma.rn.f64 	%fd77, %fd76, 0dBFF921FB54442D18, %fd8;
	fma.rn.f64 	%fd78, %fd76, 0dBC91A62633145C00, %fd77;
	fma.rn.f64 	%fd185, %fd76, 0dB97B839A252049C0, %fd78;
	setp.ltu.f64 	%p6, %fd9, 0d41E0000000000000;
	@%p6 bra 	$L__BB8_8;
	{ // callseq 8, 0
	.param .b64 param0;
	st.param.f64 	[param0], %fd8;
	.param .align 16 .b8 retval0[16];
	call.uni (retval0), 
	__internal_trig_reduction_slowpathd, 
	(
	param0
	);
	ld.param.f64 	%fd185, [retval0];
	ld.param.b32 	%r80, [retval0+8];
	} // callseq 8
$L__BB8_8:
	add.s32 	%r81, %r80, 1;
	bra.uni 	$L__BB8_10;
$L__BB8_9:
	mov.f64 	%fd80, 0d0000000000000000;
	mul.rn.f64 	%fd185, %fd8, %fd80;
	mov.b32 	%r81, 1;
$L__BB8_10:
	shl.b32 	%r53, %r81, 6;
	cvt.u64.u32 	%rd37, %r53;
	and.b64  	%rd38, %rd37, 64;
	mov.u64 	%rd39, __cudart_sin_cos_coeffs;
	add.s64 	%rd40, %rd39, %rd38;
	mul.rn.f64 	%fd81, %fd185, %fd185;
	and.b32  	%r54, %r81, 1;
	setp.eq.b32 	%p7, %r54, 1;
	selp.f64 	%fd82, 0dBDA8FF8320FD8164, 0d3DE5DB65F9785EBA, %p7;
	ld.global.nc.v2.f64 	{%fd83, %fd84}, [%rd40];
	fma.rn.f64 	%fd85, %fd82, %fd81, %fd83;
	fma.rn.f64 	%fd86, %fd85, %fd81, %fd84;
	ld.global.nc.v2.f64 	{%fd87, %fd88}, [%rd40+16];
	fma.rn.f64 	%fd89, %fd86, %fd81, %fd87;
	fma.rn.f64 	%fd90, %fd89, %fd81, %fd88;
	ld.global.nc.v2.f64 	{%fd91, %fd92}, [%rd40+32];
	fma.rn.f64 	%fd93, %fd90, %fd81, %fd91;
	fma.rn.f64 	%fd94, %fd93, %fd81, %fd92;
	fma.rn.f64 	%fd95, %fd94, %fd185, %fd185;
	fma.rn.f64 	%fd96, %fd94, %fd81, 0d3FF0000000000000;
	selp.f64 	%fd97, %fd96, %fd95, %p7;
	and.b32  	%r55, %r81, 2;
	setp.eq.s32 	%p8, %r55, 0;
	mov.f64 	%fd98, 0d0000000000000000;
	sub.f64 	%fd99, %fd98, %fd97;
	selp.f64 	%fd100, %fd97, %fd99, %p8;
	mul.f64 	%fd101, %fd5, %fd100;
	fma.rn.f64 	%fd15, %fd6, %fd101, %fd188;
	fma.rn.f64 	%fd16, %fd7, %fd101, %fd189;
	ld.global.f64 	%fd102, [%rd69+8];
	ld.global.f64 	%fd17, [%rd9+8];
	ld.global.f64 	%fd103, [%rd10+8];
	ld.global.f64 	%fd104, [%rd11+8];
	ld.global.f64 	%fd105, [%rd12+8];
	ld.global.f64 	%fd18, [%rd13+8];
	ld.global.f64 	%fd19, [%rd14+8];
	ld.global.f64 	%fd106, [%rd15+8];
	mul.f64 	%fd107, %fd105, %fd2;
	fma.rn.f64 	%fd108, %fd104, %fd1, %fd107;
	fma.rn.f64 	%fd109, %fd102, %fd108, %fd103;
	fma.rn.f64 	%fd20, %fd47, %fd106, %fd109;
	abs.f64 	%fd21, %fd20;
	setp.eq.f64 	%p9, %fd21, 0d7FF0000000000000;
	@%p9 bra 	$L__BB8_14;
	mul.f64 	%fd110, %fd20, 0d3FE45F306DC9C883;
	cvt.rni.s32.f64 	%r82, %fd110;
	cvt.rn.f64.s32 	%fd111, %r82;
	fma.rn.f64 	%fd112, %fd111, 0dBFF921FB54442D18, %fd20;
	fma.rn.f64 	%fd113, %fd111, 0dBC91A62633145C00, %fd112;
	fma.rn.f64 	%fd187, %fd111, 0dB97B839A252049C0, %fd113;
	setp.ltu.f64 	%p10, %fd21, 0d41E0000000000000;
	@%p10 bra 	$L__BB8_13;
	{ // callseq 9, 0
	.param .b64 param0;
	st.param.f64 	[param0], %fd20;
	.param .align 16 .b8 retval0[16];
	call.uni (retval0), 
	__internal_trig_reduction_slowpathd, 
	(
	param0
	);
	ld.param.f64 	%fd187, [retval0];
	ld.param.b32 	%r82, [retval0+8];
	} // callseq 9
$L__BB8_13:
	add.s32 	%r83, %r82, 1;
	bra.uni 	$L__BB8_15;
$L__BB8_14:
	mov.f64 	%fd115, 0d0000000000000000;
	mul.rn.f64 	%fd187, %fd20, %fd115;
	mov.b32 	%r83, 1;
$L__BB8_15:
	shl.b32 	%r58, %r83, 6;
	cvt.u64.u32 	%rd41, %r58;
	and.b64  	%rd42, %rd41, 64;
	add.s64 	%rd44, %rd39, %rd42;
	mul.rn.f64 	%fd116, %fd187, %fd187;
	and.b32  	%r59, %r83, 1;
	setp.eq.b32 	%p11, %r59, 1;
	selp.f64 	%fd117, 0dBDA8FF8320FD8164, 0d3DE5DB65F9785EBA, %p11;
	ld.global.nc.v2.f64 	{%fd118, %fd119}, [%rd44];
	fma.rn.f64 	%fd120, %fd117, %fd116, %fd118;
	fma.rn.f64 	%fd121, %fd120, %fd116, %fd119;
	ld.global.nc.v2.f64 	{%fd122, %fd123}, [%rd44+16];
	fma.rn.f64 	%fd124, %fd121, %fd116, %fd122;
	fma.rn.f64 	%fd125, %fd124, %fd116, %fd123;
	ld.global.nc.v2.f64 	{%fd126, %fd127}, [%rd44+32];
	fma.rn.f64 	%fd128, %fd125, %fd116, %fd126;
	fma.rn.f64 	%fd129, %fd128, %fd116, %fd127;
	fma.rn.f64 	%fd130, %fd129, %fd187, %fd187;
	fma.rn.f64 	%fd131, %fd129, %fd116, 0d3FF0000000000000;
	selp.f64 	%fd132, %fd131, %fd130, %p11;
	and.b32  	%r60, %r83, 2;
	setp.eq.s32 	%p12, %r60, 0;
	mov.f64 	%fd133, 0d0000000000000000;
	sub.f64 	%fd134, %fd133, %fd132;
	selp.f64 	%fd135, %fd132, %fd134, %p12;
	mul.f64 	%fd136, %fd17, %fd135;
	fma.rn.f64 	%fd188, %fd18, %fd136, %fd15;
	fma.rn.f64 	%fd189, %fd19, %fd136, %fd16;
	add.s32 	%r79, %r79, 2;
	add.s64 	%rd69, %rd69, 16;
	add.s32 	%r78, %r78, 2;
	add.s32 	%r77, %r77, 2;
	add.s32 	%r76, %r76, 2;
	add.s32 	%r75, %r75, 2;
	add.s32 	%r74, %r74, 2;
	setp.ne.s32 	%p13, %r79, 0;
	mov.u32 	%r84, %r5;
	@%p13 bra 	$L__BB8_5;
$L__BB8_16:
	setp.eq.s32 	%p14, %r4, 0;
	@%p14 bra 	$L__BB8_23;
	mul.wide.u32 	%rd45, %r84, 8;
	add.s64 	%rd46, %rd1, %rd45;
	ld.global.f64 	%fd137, [%rd46];
	add.s32 	%r61, %r84, %r46;
	mul.wide.u32 	%rd47, %r61, 8;
	add.s64 	%rd48, %rd1, %rd47;
	ld.global.f64 	%fd33, [%rd48];
	add.s32 	%r62, %r61, %r46;
	mul.wide.u32 	%rd49, %r62, 8;
	add.s64 	%rd50, %rd1, %rd49;
	ld.global.f64 	%fd138, [%rd50];
	add.s32 	%r63, %r62, %r46;
	mul.wide.u32 	%rd51, %r63, 8;
	add.s64 	%rd52, %rd1, %rd51;
	ld.global.f64 	%fd139, [%rd52];
	add.s32 	%r64, %r63, %r46;
	mul.wide.u32 	%rd53, %r64, 8;
	add.s64 	%rd54, %rd1, %rd53;
	ld.global.f64 	%fd140, [%rd54];
	add.s32 	%r65, %r64, %r7;
	mul.wide.u32 	%rd55, %r65, 8;
	add.s64 	%rd56, %rd1, %rd55;
	ld.global.f64 	%fd34, [%rd56];
	add.s32 	%r66, %r65, %r46;
	mul.wide.u32 	%rd57, %r66, 8;
	add.s64 	%rd58, %rd1, %rd57;
	ld.global.f64 	%fd35, [%rd58];
	add.s32 	%r67, %r66, %r7;
	mul.wide.u32 	%rd59, %r67, 8;
	add.s64 	%rd60, %rd1, %rd59;
	ld.global.f64 	%fd141, [%rd60];
	mul.f64 	%fd142, %fd140, %fd2;
	fma.rn.f64 	%fd143, %fd139, %fd1, %fd142;
	fma.rn.f64 	%fd144, %fd137, %fd143, %fd138;
	fma.rn.f64 	%fd36, %fd47, %fd141, %fd144;
	abs.f64 	%fd37, %fd36;
	setp.eq.f64 	%p15, %fd37, 0d7FF0000000000000;
	@%p15 bra 	$L__BB8_21;
	mul.f64 	%fd145, %fd36, 0d3FE45F306DC9C883;
	cvt.rni.s32.f64 	%r85, %fd145;
	cvt.rn.f64.s32 	%fd146, %r85;
	fma.rn.f64 	%fd147, %fd146, 0dBFF921FB54442D18, %fd36;
	fma.rn.f64 	%fd148, %fd146, 0dBC91A62633145C00, %fd147;
	fma.rn.f64 	%fd193, %fd146, 0dB97B839A252049C0, %fd148;
	setp.ltu.f64 	%p16, %fd37, 0d41E0000000000000;
	@%p16 bra 	$L__BB8_20;
	{ // callseq 10, 0
	.param .b64 param0;
	st.param.f64 	[param0], %fd36;
	.param .align 16 .b8 retval0[16];
	call.uni (retval0), 
	__internal_trig_reduction_slowpathd, 
	(
	param0
	);
	ld.param.f64 	%fd193, [retval0];
	ld.param.b32 	%r85, [retval0+8];
	} // callseq 10
$L__BB8_20:
	add.s32 	%r86, %r85, 1;
	bra.uni 	$L__BB8_22;
$L__BB8_21:
	mov.f64 	%fd150, 0d0000000000000000;
	mul.rn.f64 	%fd193, %fd36, %fd150;
	mov.b32 	%r86, 1;
$L__BB8_22:
	shl.b32 	%r70, %r86, 6;
	cvt.u64.u32 	%rd61, %r70;
	and.b64  	%rd62, %rd61, 64;
	add.s64 	%rd64, %rd63, %rd62;
	mul.rn.f64 	%fd151, %fd193, %fd193;
	and.b32  	%r71, %r86, 1;
	setp.eq.b32 	%p17, %r71, 1;
	selp.f64 	%fd152, 0dBDA8FF8320FD8164, 0d3DE5DB65F9785EBA, %p17;
	ld.global.nc.v2.f64 	{%fd153, %fd154}, [%rd64];
	fma.rn.f64 	%fd155, %fd152, %fd151, %fd153;
	fma.rn.f64 	%fd156, %fd155, %fd151, %fd154;
	ld.global.nc.v2.f64 	{%fd157, %fd158}, [%rd64+16];
	fma.rn.f64 	%fd159, %fd156, %fd151, %fd157;
	fma.rn.f64 	%fd160, %fd159, %fd151, %fd158;
	ld.global.nc.v2.f64 	{%fd161, %fd162}, [%rd64+32];
	fma.rn.f64 	%fd163, %fd160, %fd151, %fd161;
	fma.rn.f64 	%fd164, %fd163, %fd151, %fd162;
	fma.rn.f64 	%fd165, %fd164, %fd193, %fd193;
	fma.rn.f64 	%fd166, %fd164, %fd151, 0d3FF0000000000000;
	selp.f64 	%fd167, %fd166, %fd165, %p17;
	and.b32  	%r72, %r86, 2;
	setp.eq.s32 	%p18, %r72, 0;
	mov.f64 	%fd168, 0d0000000000000000;
	sub.f64 	%fd169, %fd168, %fd167;
	selp.f64 	%fd170, %fd167, %fd169, %p18;
	mul.f64 	%fd171, %fd33, %fd170;
	fma.rn.f64 	%fd188, %fd34, %fd171, %fd188;
	fma.rn.f64 	%fd189, %fd35, %fd171, %fd189;
$L__BB8_23:
	ld.global.f64 	%fd172, [%rd4+8];
	ld.global.f64 	%fd173, [%rd4];
	div.rn.f64 	%fd174, %fd172, %fd173;
	ld.global.f64 	%fd175, [%rd3];
	fma.rn.f64 	%fd176, %fd188, %fd175, %fd174;
	mul.wide.s32 	%rd65, %r73, 8;
	add.s64 	%rd66, %rd2, %rd65;
	st.global.f64 	[%rd66], %fd176;
	ld.global.f64 	%fd177, [%rd4+16];
	ld.global.f64 	%fd178, [%rd4];
	div.rn.f64 	%fd179, %fd177, %fd178;
	ld.global.f64 	%fd180, [%rd3+8];
	fma.rn.f64 	%fd181, %fd189, %fd180, %fd179;
	add.s64 	%rd67, %rd66, %rd7;
	st.global.f64 	[%rd67], %fd181;
	add.s32 	%r73, %r73, %r3;
	setp.lt.s32 	%p19, %r73, %r45;
	@%p19 bra 	$L__BB8_3;
	bra.uni 	$L__BB8_25;
$L__BB8_24:
	ld.global.f64 	%fd48, [%rd4+8];
	ld.global.f64 	%fd49, [%rd4];
	div.rn.f64 	%fd50, %fd48, %fd49;
	ld.global.f64 	%fd51, [%rd3];
	fma.rn.f64 	%fd52, %fd51, 0d0000000000000000, %fd50;
	mul.wide.s32 	%rd23, %r73, 8;
	add.s64 	%rd24, %rd2, %rd23;
	st.global.f64 	[%rd24], %fd52;
	ld.global.f64 	%fd53, [%rd4+16];
	ld.global.f64 	%fd54, [%rd4];
	div.rn.f64 	%fd55, %fd53, %fd54;
	ld.global.f64 	%fd56, [%rd3+8];
	fma.rn.f64 	%fd57, %fd56, 0d0000000000000000, %fd55;
	mul.wide.s32 	%rd25, %r45, 8;
	add.s64 	%rd26, %rd24, %rd25;
	st.global.f64 	[%rd26], %fd57;
	add.s32 	%r73, %r73, %r3;
	setp.lt.s32 	%p3, %r73, %r45;
	@%p3 bra 	$L__BB8_24;
$L__BB8_25:
	ret;

}
	// .globl	_Z24gpuTemplateStgHomoTurb3DIdEvPT_S1_S1_S1_S1_S1_S0_ii
.visible .entry _Z24gpuTemplateStgHomoTurb3DIdEvPT_S1_S1_S1_S1_S1_S0_ii(
	.param .u64 .ptr .align 1 _Z24gpuTemplateStgHomoTurb3DIdEvPT_S1_S1_S1_S1_S1_S0_ii_param_0,
	.param .u64 .ptr .align 1 _Z24gpuTemplateStgHomoTurb3DIdEvPT_S1_S1_S1_S1_S1_S0_ii_param_1,
	.param .u64 .ptr .align 1 _Z24gpuTemplateStgHomoTurb3DIdEvPT_S1_S1_S1_S1_S1_S0_ii_param_2,
	.param .u64 .ptr .align 1 _Z24gpuTemplateStgHomoTurb3DIdEvPT_S1_S1_S1_S1_S1_S0_ii_param_3,
	.param .u64 .ptr .align 1 _Z24gpuTemplateStgHomoTurb3DIdEvPT_S1_S1_S1_S1_S1_S0_ii_param_4,
	.param .u64 .ptr .align 1 _Z24gpuTemplateStgHomoTurb3DIdEvPT_S1_S1_S1_S1_S1_S0_ii_param_5,
	.param .f64 _Z24gpuTemplateStgHomoTurb3DIdEvPT_S1_S1_S1_S1_S1_S0_ii_param_6,
	.param .u32 _Z24gpuTemplateStgHomoTurb3DIdEvPT_S1_S1_S1_S1_S1_S0_ii_param_7,
	.param .u32 _Z24gpuTemplateStgHomoTurb3DIdEvPT_S1_S1_S1_S1_S1_S0_ii_param_8
)
{
	.reg .pred 	%p<10>;
	.reg .b32 	%r<63>;
	.reg .b64 	%rd<54>;
	.reg .b64 	%fd<104>;

	ld.param.u64 	%rd13, [_Z24gpuTemplateStgHomoTurb3DIdEvPT_S1_S1_S1_S1_S1_S0_ii_param_0];
	ld.param.u64 	%rd11, [_Z24gpuTemplateStgHomoTurb3DIdEvPT_S1_S1_S1_S1_S1_S0_ii_param_2];
	ld.param.u64 	%rd14, [_Z24gpuTemplateStgHomoTurb3DIdEvPT_S1_S1_S1_S1_S1_S0_ii_param_3];
	ld.param.u64 	%rd15, [_Z24gpuTemplateStgHomoTurb3DIdEvPT_S1_S1_S1_S1_S1_S0_ii_param_5];
	ld.param.f64 	%fd21, [_Z24gpuTemplateStgHomoTurb3DIdEvPT_S1_S1_S1_S1_S1_S0_ii_param_6];
	ld.param.u32 	%r37, [_Z24gpuTemplateStgHomoTurb3DIdEvPT_S1_S1_S1_S1_S1_S0_ii_param_7];
	cvta.to.global.u64 	%rd1, %rd13;
	cvta.to.global.u64 	%rd2, %rd15;
	cvta.to.global.u64 	%rd3, %rd14;
	mov.u32 	%r39, %tid.x;
	mov.u32 	%r40, %ctaid.x;
	mov.u32 	%r1, %ntid.x;
	mad.lo.s32 	%r51, %r40, %r1, %r39;
	setp.ge.s32 	%p1, %r51, %r37;
	@%p1 bra 	$L__BB9_12;
	ld.param.u32 	%r48, [_Z24gpuTemplateStgHomoTurb3DIdEvPT_S1_S1_S1_S1_S1_S0_ii_param_8];
	setp.gt.s32 	%p2, %r48, 0;
	mov.u32 	%r41, %nctaid.x;
	mul.lo.s32 	%r3, %r1, %r41;
	@%p2 bra 	$L__BB9_2;
	bra.uni 	$L__BB9_11;
$L__BB9_2:
	ld.param.u32 	%r49, [_Z24gpuTemplateStgHomoTurb3DIdEvPT_S1_S1_S1_S1_S1_S0_ii_param_8];
	cvta.to.global.u64 	%rd4, %rd11;
	shl.b32 	%r42, %r49, 1;
	mul.wide.u32 	%rd5, %r42, 8;
	mul.wide.u32 	%rd6, %r49, 8;
	mul.wide.s32 	%rd7, %r37, 8;
$L__BB9_3:
	ld.param.u32 	%r50, [_Z24gpuTemplateStgHomoTurb3DIdEvPT_S1_S1_S1_S1_S1_S0_ii_param_8];
	ld.param.u64 	%rd52, [_Z24gpuTemplateStgHomoTurb3DIdEvPT_S1_S1_S1_S1_S1_S0_ii_param_4];
	ld.param.u64 	%rd51, [_Z24gpuTemplateStgHomoTurb3DIdEvPT_S1_S1_S1_S1_S1_S0_ii_param_1];
	mul.lo.s32 	%r56, %r50, 5;
	mul.lo.s32 	%r55, %r50, 6;
	shl.b32 	%r57, %r50, 2;
	mul.lo.s32 	%r58, %r50, 3;
	mul.lo.s32 	%r52, %r50, 9;
	neg.s32 	%r59, %r50;
	mul.lo.s32 	%r54, %r50, 7;
	shl.b32 	%r53, %r50, 3;
	cvta.to.global.u64 	%rd21, %rd51;
	mul.wide.s32 	%rd22, %r51, 8;
	add.s64 	%rd23, %rd21, %rd22;
	ld.global.f64 	%fd38, [%rd23];
	cvta.to.global.u64 	%rd24, %rd52;
	ld.global.f64 	%fd39, [%rd24];
	mul.f64 	%fd40, %fd21, %fd39;
	sub.f64 	%fd1, %fd38, %fd40;
	add.s64 	%rd25, %rd23, %rd7;
	ld.global.f64 	%fd41, [%rd25];
	ld.global.f64 	%fd42, [%rd24+8];
	mul.f64 	%fd43, %fd21, %fd42;
	sub.f64 	%fd2, %fd41, %fd43;
	add.s64 	%rd26, %rd25, %rd7;
	ld.global.f64 	%fd44, [%rd26];
	ld.global.f64 	%fd45, [%rd24+16];
	mul.f64 	%fd46, %fd21, %fd45;
	sub.f64 	%fd3, %fd44, %fd46;
	mov.f64 	%fd99, 0d0000000000000000;
	mov.u64 	%rd53, %rd4;
	mov.f64 	%fd100, %fd99;
	mov.f64 	%fd101, %fd99;
$L__BB9_4:
	ld.global.f64 	%fd47, [%rd53];
	add.s64 	%rd27, %rd53, %rd6;
	ld.global.f64 	%fd7, [%rd27];
	add.s64 	%rd28, %rd53, %rd5;
	ld.global.f64 	%fd48, [%rd28];
	mul.wide.u32 	%rd29, %r58, 8;
	add.s64 	%rd30, %rd4, %rd29;
	ld.global.f64 	%fd49, [%rd30];
	mul.wide.u32 	%rd31, %r57, 8;
	add.s64 	%rd32, %rd4, %rd31;
	ld.global.f64 	%fd50, [%rd32];
	mul.wide.u32 	%rd33, %r56, 8;
	add.s64 	%rd34, %rd4, %rd33;
	ld.global.f64 	%fd51, [%rd34];
	mul.wide.u32 	%rd35, %r55, 8;
	add.s64 	%rd36, %rd4, %rd35;
	ld.global.f64 	%fd8, [%rd36];
	mul.wide.u32 	%rd37, %r54, 8;
	add.s64 	%rd38, %rd4, %rd37;
	ld.global.f64 	%fd9, [%rd38];
	mul.wide.u32 	%rd39, %r53, 8;
	add.s64 	%rd40, %rd4, %rd39;
	ld.global.f64 	%fd10, [%rd40];
	mul.wide.u32 	%rd41, %r52, 8;
	add.s64 	%rd42, %rd4, %rd41;
	ld.global.f64 	%fd52, [%rd42];
	mul.f64 	%fd53, %fd50, %fd2;
	fma.rn.f64 	%fd54, %fd49, %fd1, %fd53;
	fma.rn.f64 	%fd55, %fd51, %fd3, %fd54;
	fma.rn.f64 	%fd56, %fd47, %fd55, %fd48;
	fma.rn.f64 	%fd11, %fd21, %fd52, %fd56;
	abs.f64 	%fd12, %fd11;
	setp.eq.f64 	%p4, %fd12, 0d7FF0000000000000;
	@%p4 bra 	$L__BB9_8;
	mul.f64 	%fd57, %fd11, 0d3FE45F306DC9C883;
	cvt.rni.s32.f64 	%r60, %fd57;
	cvt.rn.f64.s32 	%fd58, %r60;
	fma.rn.f64 	%fd59, %fd58, 0dBFF921FB54442D18, %fd11;
	fma.rn.f64 	%fd60, %fd58, 0dBC91A62633145C00, %fd59;
	fma.rn.f64 	%fd103, %fd58, 0dB97B839A252049C0, %fd60;
	setp.ltu.f64 	%p5, %fd12, 0d41E0000000000000;
	@%p5 bra 	$L__BB9_7;
	{ // callseq 11, 0
	.param .b64 param0;
	st.param.f64 	[param0], %fd11;
	.param .align 16 .b8 retval0[16];
	call.uni (retval0), 
	__internal_trig_reduction_slowpathd, 
	(
	param0
	);
	ld.param.f64 	%fd103, [retval0];
	ld.param.b32 	%r60, [retval0+8];
	} // callseq 11
$L__BB9_7:
	add.s32 	%r61, %r60, 1;
	bra.uni 	$L__BB9_9;
$L__BB9_8:
	mov.f64 	%fd62, 0d0000000000000000;
	mul.rn.f64 	%fd103, %fd11, %fd62;
	mov.b32 	%r61, 1;
$L__BB9_9:
	shl.b32 	%r45, %r61, 6;
	cvt.u64.u32 	%rd43, %r45;
	and.b64  	%rd44, %rd43, 64;
	mov.u64 	%rd45, __cudart_sin_cos_coeffs;
	add.s64 	%rd46, %rd45, %rd44;
	mul.rn.f64 	%fd63, %fd103, %fd103;
	and.b32  	%r46, %r61, 1;
	setp.eq.b32 	%p6, %r46, 1;
	selp.f64 	%fd64, 0dBDA8FF8320FD8164, 0d3DE5DB65F9785EBA, %p6;
	ld.global.nc.v2.f64 	{%fd65, %fd66}, [%rd46];
	fma.rn.f64 	%fd67, %fd64, %fd63, %fd65;
	fma.rn.f64 	%fd68, %fd67, %fd63, %fd66;
	ld.global.nc.v2.f64 	{%fd69, %fd70}, [%rd46+16];
	fma.rn.f64 	%fd71, %fd68, %fd63, %fd69;
	fma.rn.f64 	%fd72, %fd71, %fd63, %fd70;
	ld.global.nc.v2.f64 	{%fd73, %fd74}, [%rd46+32];
	fma.rn.f64 	%fd75, %fd72, %fd63, %fd73;
	fma.rn.f64 	%fd76, %fd75, %fd63, %fd74;
	fma.rn.f64 	%fd77, %fd76, %fd103, %fd103;
	fma.rn.f64 	%fd78, %fd76, %fd63, 0d3FF0000000000000;
	selp.f64 	%fd79, %fd78, %fd77, %p6;
	and.b32  	%r47, %r61, 2;
	setp.eq.s32 	%p7, %r47, 0;
	mov.f64 	%fd80, 0d0000000000000000;
	sub.f64 	%fd81, %fd80, %fd79;
	selp.f64 	%fd82, %fd79, %fd81, %p7;
	mul.f64 	%fd83, %fd7, %fd82;
	fma.rn.f64 	%fd101, %fd8, %fd83, %fd101;
	fma.rn.f64 	%fd100, %fd9, %fd83, %fd100;
	fma.rn.f64 	%fd99, %fd10, %fd83, %fd99;
	add.s32 	%r59, %r59, 1;
	setp.ne.s32 	%p8, %r59, 0;
	add.s64 	%rd53, %rd53, 8;
	add.s32 	%r58, %r58, 1;
	add.s32 	%r57, %r57, 1;
	add.s32 	%r56, %r56, 1;
	add.s32 	%r55, %r55, 1;
	add.s32 	%r54, %r54, 1;
	add.s32 	%r53, %r53, 1;
	add.s32 	%r52, %r52, 1;
	@%p8 bra 	$L__BB9_4;
	ld.global.f64 	%fd84, [%rd3+8];
	ld.global.f64 	%fd85, [%rd3];
	div.rn.f64 	%fd86, %fd84, %fd85;
	ld.global.f64 	%fd87, [%rd2];
	fma.rn.f64 	%fd88, %fd101, %fd87, %fd86;
	mul.wide.s32 	%rd47, %r51, 8;
	add.s64 	%rd48, %rd1, %rd47;
	st.global.f64 	[%rd48], %fd88;
	ld.global.f64 	%fd89, [%rd3+16];
	ld.global.f64 	%fd90, [%rd3];
	div.rn.f64 	%fd91, %fd89, %fd90;
	ld.global.f64 	%fd92, [%rd2+8];
	fma.rn.f64 	%fd93, %fd100, %fd92, %fd91;
	add.s64 	%rd49, %rd48, %rd7;
	st.global.f64 	[%rd49], %fd93;
	ld.global.f64 	%fd94, [%rd3+24];
	ld.global.f64 	%fd95, [%rd3];
	div.rn.f64 	%fd96, %fd94, %fd95;
	ld.global.f64 	%fd97, [%rd2+16];
	fma.rn.f64 	%fd98, %fd99, %fd97, %fd96;
	add.s64 	%rd50, %rd49, %rd7;
	st.global.f64 	[%rd50], %fd98;
	add.s32 	%r51, %r51, %r3;
	setp.lt.s32 	%p9, %r51, %r37;
	@%p9 bra 	$L__BB9_3;
	bra.uni 	$L__BB9_12;
$L__BB9_11:
	ld.global.f64 	%fd22, [%rd3+8];
	ld.global.f64 	%fd23, [%rd3];
	div.rn.f64 	%fd24, %fd22, %fd23;
	ld.global.f64 	%fd25, [%rd2];
	fma.rn.f64 	%fd26, %fd25, 0d0000000000000000, %fd24;
	mul.wide.s32 	%rd16, %r51, 8;
	add.s64 	%rd17, %rd1, %rd16;
	st.global.f64 	[%rd17], %fd26;
	ld.global.f64 	%fd27, [%rd3+16];
	ld.global.f64 	%fd28, [%rd3];
	div.rn.f64 	%fd29, %fd27, %fd28;
	ld.global.f64 	%fd30, [%rd2+8];
	fma.rn.f64 	%fd31, %fd30, 0d0000000000000000, %fd29;
	mul.wide.s32 	%rd18, %r37, 8;
	add.s64 	%rd19, %rd17, %rd18;
	st.global.f64 	[%rd19], %fd31;
	ld.global.f64 	%fd32, [%rd3+24];
	ld.global.f64 	%fd33, [%rd3];
	div.rn.f64 	%fd34, %fd32, %fd33;
	ld.global.f64 	%fd35, [%rd2+16];
	fma.rn.f64 	%fd36, %fd35, 0d0000000000000000, %fd34;
	add.s64 	%rd20, %rd19, %rd18;
	st.global.f64 	[%rd20], %fd36;
	add.s32 	%r51, %r51, %r3;
	setp.lt.s32 	%p3, %r51, %r37;
	@%p3 bra 	$L__BB9_11;
$L__BB9_12:
	ret;

}
	// .globl	_Z24gpuTemplateStgHomoTurb2DIfEvPT_S1_S1_S1_S1_S1_S0_ii
.visible .entry _Z24gpuTemplateStgHomoTurb2DIfEvPT_S1_S1_S1_S1_S1_S0_ii(
	.param .u64 .ptr .align 1 _Z24gpuTemplateStgHomoTurb2DIfEvPT_S1_S1_S1_S1_S1_S0_ii_param_0,
	.param .u64 .ptr .align 1 _Z24gpuTemplateStgHomoTurb2DIfEvPT_S1_S1_S1_S1_S1_S0_ii_param_1,
	.param .u64 .ptr .align 1 _Z24gpuTemplateStgHomoTurb2DIfEvPT_S1_S1_S1_S1_S1_S0_ii_param_2,
	.param .u64 .ptr .align 1 _Z24gpuTemplateStgHomoTurb2DIfEvPT_S1_S1_S1_S1_S1_S0_ii_param_3,
	.param .u64 .ptr .align 1 _Z24gpuTemplateStgHomoTurb2DIfEvPT_S1_S1_S1_S1_S1_S0_ii_param_4,
	.param .u64 .ptr .align 1 _Z24gpuTemplateStgHomoTurb2DIfEvPT_S1_S1_S1_S1_S1_S0_ii_param_5,
	.param .f32 _Z24gpuTemplateStgHomoTurb2DIfEvPT_S1_S1_S1_S1_S1_S0_ii_param_6,
	.param .u32 _Z24gpuTemplateStgHomoTurb2DIfEvPT_S1_S1_S1_S1_S1_S0_ii_param_7,
	.param .u32 _Z24gpuTemplateStgHomoTurb2DIfEvPT_S1_S1_S1_S1_S1_S0_ii_param_8
)
{
	.local .align 4 .b8 	__local_depot10[28];
	.reg .b64 	%SP;
	.reg .b64 	%SPL;
	.reg .pred 	%p<14>;
	.reg .b32 	%r<67>;
	.reg .b32 	%f<76>;
	.reg .b64 	%rd<68>;
	.reg .b64 	%fd<3>;

	mov.u64 	%SPL, __local_depot10;
	ld.param.u64 	%rd14, [_Z24gpuTemplateStgHomoTurb2DIfEvPT_S1_S1_S1_S1_S1_S0_ii_param_0];
	ld.param.u64 	%rd16, [_Z24gpuTemplateStgHomoTurb2DIfEvPT_S1_S1_S1_S1_S1_S0_ii_param_2];
	ld.param.u64 	%rd17, [_Z24gpuTemplateStgHomoTurb2DIfEvPT_S1_S1_S1_S1_S1_S0_ii_param_3];
	ld.param.u64 	%rd19, [_Z24gpuTemplateStgHomoTurb2DIfEvPT_S1_S1_S1_S1_S1_S0_ii_param_5];
	ld.param.f32 	%f16, [_Z24gpuTemplateStgHomoTurb2DIfEvPT_S1_S1_S1_S1_S1_S0_ii_param_6];
	ld.param.u32 	%r24, [_Z24gpuTemplateStgHomoTurb2DIfEvPT_S1_S1_S1_S1_S1_S0_ii_param_7];
	ld.param.u32 	%r25, [_Z24gpuTemplateStgHomoTurb2DIfEvPT_S1_S1_S1_S1_S1_S0_ii_param_8];
	cvta.to.global.u64 	%rd1, %rd14;
	cvta.to.global.u64 	%rd2, %rd19;
	cvta.to.global.u64 	%rd3, %rd17;
	add.u64 	%rd4, %SPL, 0;
	mov.u32 	%r26, %tid.x;
	mov.u32 	%r27, %ctaid.x;
	mov.u32 	%r1, %ntid.x;
	mad.lo.s32 	%r60, %r27, %r1, %r26;
	setp.ge.s32 	%p1, %r60, %r24;
	@%p1 bra 	$L__BB10_15;
	setp.gt.s32 	%p2, %r25, 0;
	mov.u32 	%r28, %nctaid.x;
	mul.lo.s32 	%r3, %r1, %r28;
	@%p2 bra 	$L__BB10_2;
	bra.uni 	$L__BB10_14;
$L__BB10_2:
	cvta.to.global.u64 	%rd5, %rd16;
	mul.wide.s32 	%rd6, %r24, 4;
	shl.b32 	%r34, %r25, 1;
$L__BB10_3:
	ld.param.u64 	%rd63, [_Z24gpuTemplateStgHomoTurb2DIfEvPT_S1_S1_S1_S1_S1_S0_ii_param_4];
	ld.param.u64 	%rd61, [_Z24gpuTemplateStgHomoTurb2DIfEvPT_S1_S1_S1_S1_S1_S0_ii_param_1];
	cvta.to.global.u64 	%rd25, %rd61;
	mul.wide.s32 	%rd26, %r60, 4;
	add.s64 	%rd27, %rd25, %rd26;
	ld.global.f32 	%f28, [%rd27];
	cvta.to.global.u64 	%rd28, %rd63;
	ld.global.f32 	%f29, [%rd28];
	mul.f32 	%f30, %f16, %f29;
	sub.f32 	%f1, %f28, %f30;
	add.s64 	%rd29, %rd27, %rd6;
	ld.global.f32 	%f31, [%rd29];
	ld.global.f32 	%f32, [%rd28+4];
	mul.f32 	%f33, %f16, %f32;
	sub.f32 	%f2, %f31, %f33;
	mov.f32 	%f73, 0f00000000;
	mov.b32 	%r61, 0;
	mov.f32 	%f74, %f73;
$L__BB10_4:
	mul.wide.u32 	%rd30, %r61, 4;
	add.s64 	%rd31, %rd5, %rd30;
	ld.global.f32 	%f34, [%rd31];
	add.s32 	%r30, %r61, %r25;
	mul.wide.u32 	%rd32, %r30, 4;
	add.s64 	%rd33, %rd5, %rd32;
	ld.global.f32 	%f5, [%rd33];
	add.s32 	%r31, %r30, %r25;
	mul.wide.u32 	%rd34, %r31, 4;
	add.s64 	%rd35, %rd5, %rd34;
	ld.global.f32 	%f35, [%rd35];
	add.s32 	%r32, %r31, %r25;
	mul.wide.u32 	%rd36, %r32, 4;
	add.s64 	%rd37, %rd5, %rd36;
	ld.global.f32 	%f36, [%rd37];
	add.s32 	%r33, %r32, %r25;
	mul.wide.u32 	%rd38, %r33, 4;
	add.s64 	%rd39, %rd5, %rd38;
	ld.global.f32 	%f37, [%rd39];
	add.s32 	%r35, %r33, %r34;
	mul.wide.u32 	%rd40, %r35, 4;
	add.s64 	%rd41, %rd5, %rd40;
	ld.global.f32 	%f6, [%rd41];
	add.s32 	%r36, %r35, %r25;
	mul.wide.u32 	%rd42, %r36, 4;
	add.s64 	%rd43, %rd5, %rd42;
	ld.global.f32 	%f7, [%rd43];
	add.s32 	%r37, %r36, %r34;
	mul.wide.u32 	%rd44, %r37, 4;
	add.s64 	%rd45, %rd5, %rd44;
	ld.global.f32 	%f38, [%rd45];
	mul.f32 	%f39, %f37, %f2;
	fma.rn.f32 	%f40, %f36, %f1, %f39;
	fma.rn.f32 	%f41, %f34, %f40, %f35;
	fma.rn.f32 	%f8, %f16, %f38, %f41;
	mul.f32 	%f42, %f8, 0f3F22F983;
	cvt.rni.s32.f32 	%r65, %f42;
	cvt.rn.f32.s32 	%f43, %r65;
	fma.rn.f32 	%f44, %f43, 0fBFC90FDA, %f8;
	fma.rn.f32 	%f45, %f43, 0fB3A22168, %f44;
	fma.rn.f32 	%f75, %f43, 0fA7C234C5, %f45;
	abs.f32 	%f10, %f8;
	setp.ltu.f32 	%p4, %f10, 0f47CE4780;
	@%p4 bra 	$L__BB10_12;
	setp.eq.f32 	%p5, %f10, 0f7F800000;
	@%p5 bra 	$L__BB10_11;
	mov.b32 	%r7, %f8;
	shl.b32 	%r39, %r7, 8;
	or.b32  	%r8, %r39, -2147483648;
	mov.b64 	%rd67, 0;
	mov.b32 	%r62, 0;
	mov.u64 	%rd65, __cudart_i2opi_f;
	mov.u64 	%rd66, %rd4;
$L__BB10_7:
	.pragma "nounroll";
	ld.global.nc.u32 	%r40, [%rd65];
	mad.wide.u32 	%rd48, %r40, %r8, %rd67;
	shr.u64 	%rd67, %rd48, 32;
	st.local.u32 	[%rd66], %rd48;
	add.s32 	%r62, %r62, 1;
	add.s64 	%rd66, %rd66, 4;
	add.s64 	%rd65, %rd65, 4;
	setp.ne.s32 	%p6, %r62, 6;
	@%p6 bra 	$L__BB10_7;
	shr.u32 	%r41, %r7, 23;
	st.local.u32 	[%rd4+24], %rd67;
	and.b32  	%r11, %r41, 31;
	and.b32  	%r42, %r41, 224;
	add.s32 	%r43, %r42, -128;
	shr.u32 	%r44, %r43, 5;
	mul.wide.u32 	%rd49, %r44, 4;
	sub.s64 	%rd13, %rd4, %rd49;
	ld.local.u32 	%r63, [%rd13+24];
	ld.local.u32 	%r64, [%rd13+20];
	setp.eq.s32 	%p7, %r11, 0;
	@%p7 bra 	$L__BB10_10;
	shf.l.wrap.b32 	%r63, %r64, %r63, %r11;
	ld.local.u32 	%r45, [%rd13+16];
	shf.l.wrap.b32 	%r64, %r45, %r64, %r11;
$L__BB10_10:
	shr.u32 	%r46, %r63, 30;
	shf.l.wrap.b32 	%r47, %r64, %r63, 2;
	shl.b32 	%r48, %r64, 2;
	shr.u32 	%r49, %r47, 31;
	add.s32 	%r50, %r49, %r46;
	neg.s32 	%r51, %r50;
	setp.lt.s32 	%p8, %r7, 0;
	selp.b32 	%r65, %r51, %r50, %p8;
	xor.b32  	%r52, %r47, %r7;
	shr.s32 	%r53, %r47, 31;
	xor.b32  	%r54, %r53, %r47;
	xor.b32  	%r55, %r53, %r48;
	cvt.u64.u32 	%rd50, %r54;
	shl.b64 	%rd51, %rd50, 32;
	cvt.u64.u32 	%rd52, %r55;
	or.b64  	%rd53, %rd51, %rd52;
	cvt.rn.f64.s64 	%fd1, %rd53;
	mul.f64 	%fd2, %fd1, 0d3BF921FB54442D19;
	cvt.rn.f32.f64 	%f46, %fd2;
	neg.f32 	%f47, %f46;
	setp.lt.s32 	%p9, %r52, 0;
	selp.f32 	%f75, %f47, %f46, %p9;
	bra.uni 	$L__BB10_12;
$L__BB10_11:
	mov.f32 	%f48, 0f00000000;
	mul.rn.f32 	%f75, %f8, %f48;
	mov.b32 	%r65, 0;
$L__BB10_12:
	add.s32 	%r57, %r65, 1;
	mul.rn.f32 	%f49, %f75, %f75;
	and.b32  	%r58, %r65, 1;
	setp.eq.b32 	%p10, %r58, 1;
	selp.f32 	%f50, %f75, 0f3F800000, %p10;
	fma.rn.f32 	%f51, %f49, %f50, 0f00000000;
	fma.rn.f32 	%f52, %f49, 0f37CBAC00, 0fBAB607ED;
	selp.f32 	%f53, 0fB94D4153, %f52, %p10;
	selp.f32 	%f54, 0f3C0885E4, 0f3D2AAABB, %p10;
	fma.rn.f32 	%f55, %f53, %f49, %f54;
	selp.f32 	%f56, 0fBE2AAAA8, 0fBEFFFFFF, %p10;
	fma.rn.f32 	%f57, %f55, %f49, %f56;
	fma.rn.f32 	%f58, %f57, %f51, %f50;
	and.b32  	%r59, %r57, 2;
	setp.eq.s32 	%p11, %r59, 0;
	mov.f32 	%f59, 0f00000000;
	sub.f32 	%f60, %f59, %f58;
	selp.f32 	%f61, %f58, %f60, %p11;
	mul.f32 	%f62, %f5, %f61;
	fma.rn.f32 	%f74, %f6, %f62, %f74;
	fma.rn.f32 	%f73, %f7, %f62, %f73;
	add.s32 	%r61, %r61, 1;
	setp.ne.s32 	%p12, %r61, %r25;
	@%p12 bra 	$L__BB10_4;
	ld.param.u64 	%rd64, [_Z24gpuTemplateStgHomoTurb2DIfEvPT_S1_S1_S1_S1_S1_S0_ii_param_5];
	ld.param.u64 	%rd62, [_Z24gpuTemplateStgHomoTurb2DIfEvPT_S1_S1_S1_S1_S1_S0_ii_param_3];
	ld.param.u64 	%rd60, [_Z24gpuTemplateStgHomoTurb2DIfEvPT_S1_S1_S1_S1_S1_S0_ii_param_0];
	cvta.to.global.u64 	%rd54, %rd62;
	ld.global.f32 	%f63, [%rd54+4];
	ld.global.f32 	%f64, [%rd54];
	div.rn.f32 	%f65, %f63, %f64;
	cvta.to.global.u64 	%rd55, %rd64;
	ld.global.f32 	%f66, [%rd55];
	fma.rn.f32 	%f67, %f74, %f66, %f65;
	cvta.to.global.u64 	%rd56, %rd60;
	mul.wide.s32 	%rd57, %r60, 4;
	add.s64 	%rd58, %rd56, %rd57;
	st.global.f32 	[%rd58], %f67;
	ld.global.f32 	%f68, [%rd54+8];
	ld.global.f32 	%f69, [%rd54];
	div.rn.f32 	%f70, %f68, %f69;
	ld.global.f32 	%f71, [%rd55+4];
	fma.rn.f32 	%f72, %f73, %f71, %f70;
	add.s64 	%rd59, %rd58, %rd6;
	st.global.f32 	[%rd59], %f72;
	add.s32 	%r60, %r60, %r3;
	setp.lt.s32 	%p13, %r60, %r24;
	@%p13 bra 	$L__BB10_3;
	bra.uni 	$L__BB10_15;
$L__BB10_14:
	ld.global.f32 	%f17, [%rd3+4];
	ld.global.f32 	%f18, [%rd3];
	div.rn.f32 	%f19, %f17, %f18;
	ld.global.f32 	%f20, [%rd2];
	fma.rn.f32 	%f21, %f20, 0f00000000, %f19;
	mul.wide.s32 	%rd21, %r60, 4;
	add.s64 	%rd22, %rd1, %rd21;
	st.global.f32 	[%rd22], %f21;
	ld.global.f32 	%f22, [%rd3+8];
	ld.global.f32 	%f23, [%rd3];
	div.rn.f32 	%f24, %f22, %f23;
	ld.global.f32 	%f25, [%rd2+4];
	fma.rn.f32 	%f26, %f25, 0f00000000, %f24;
	mul.wide.s32 	%rd23, %r24, 4;
	add.s64 	%rd24, %rd22, %rd23;
	st.global.f32 	[%rd24], %f26;
	add.s32 	%r60, %r60, %r3;
	setp.lt.s32 	%p3, %r60, %r24;
	@%p3 bra 	$L__BB10_14;
$L__BB10_15:
	ret;

}
	// .globl	_Z24gpuTemplateStgHomoTurb3DIfEvPT_S1_S1_S1_S1_S1_S0_ii
.visible .entry _Z24gpuTemplateStgHomoTurb3DIfEvPT_S1_S1_S1_S1_S1_S0_ii(
	.param .u64 .ptr .align 1 _Z24gpuTemplateStgHomoTurb3DIfEvPT_S1_S1_S1_S1_S1_S0_ii_param_0,
	.param .u64 .ptr .align 1 _Z24gpuTemplateStgHomoTurb3DIfEvPT_S1_S1_S1_S1_S1_S0_ii_param_1,
	.param .u64 .ptr .align 1 _Z24gpuTemplateStgHomoTurb3DIfEvPT_S1_S1_S1_S1_S1_S0_ii_param_2,
	.param .u64 .ptr .align 1 _Z24gpuTemplateStgHomoTurb3DIfEvPT_S1_S1_S1_S1_S1_S0_ii_param_3,
	.param .u64 .ptr .align 1 _Z24gpuTemplateStgHomoTurb3DIfEvPT_S1_S1_S1_S1_S1_S0_ii_param_4,
	.param .u64 .ptr .align 1 _Z24gpuTemplateStgHomoTurb3DIfEvPT_S1_S1_S1_S1_S1_S0_ii_param_5,
	.param .f32 _Z24gpuTemplateStgHomoTurb3DIfEvPT_S1_S1_S1_S1_S1_S0_ii_param_6,
	.param .u32 _Z24gpuTemplateStgHomoTurb3DIfEvPT_S1_S1_S1_S1_S1_S0_ii_param_7,
	.param .u32 _Z24gpuTemplateStgHomoTurb3DIfEvPT_S1_S1_S1_S1_S1_S0_ii_param_8
)
{
	.local .align 4 .b8 	__local_depot11[28];
	.reg .b64 	%SP;
	.reg .b64 	%SPL;
	.reg .pred 	%p<14>;
	.reg .b32 	%r<68>;
	.reg .b32 	%f<96>;
	.reg .b64 	%rd<69>;
	.reg .b64 	%fd<3>;

	mov.u64 	%SPL, __local_depot11;
	ld.param.u64 	%rd17, [_Z24gpuTemplateStgHomoTurb3DIfEvPT_S1_S1_S1_S1_S1_S0_ii_param_0];
	ld.param.u64 	%rd15, [_Z24gpuTemplateStgHomoTurb3DIfEvPT_S1_S1_S1_S1_S1_S0_ii_param_2];
	ld.param.u64 	%rd18, [_Z24gpuTemplateStgHomoTurb3DIfEvPT_S1_S1_S1_S1_S1_S0_ii_param_3];
	ld.param.u64 	%rd19, [_Z24gpuTemplateStgHomoTurb3DIfEvPT_S1_S1_S1_S1_S1_S0_ii_param_5];
	ld.param.f32 	%f20, [_Z24gpuTemplateStgHomoTurb3DIfEvPT_S1_S1_S1_S1_S1_S0_ii_param_6];
	ld.param.u32 	%r24, [_Z24gpuTemplateStgHomoTurb3DIfEvPT_S1_S1_S1_S1_S1_S0_ii_param_7];
	ld.param.u32 	%r25, [_Z24gpuTemplateStgHomoTurb3DIfEvPT_S1_S1_S1_S1_S1_S0_ii_param_8];
	cvta.to.global.u64 	%rd1, %rd17;
	cvta.to.global.u64 	%rd2, %rd19;
	cvta.to.global.u64 	%rd3, %rd18;
	add.u64 	%rd4, %SPL, 0;
	mov.u32 	%r26, %tid.x;
	mov.u32 	%r27, %ctaid.x;
	mov.u32 	%r1, %ntid.x;
	mad.lo.s32 	%r61, %r27, %r1, %r26;
	setp.ge.s32 	%p1, %r61, %r24;
	@%p1 bra 	$L__BB11_15;
	setp.gt.s32 	%p2, %r25, 0;
	mov.u32 	%r28, %nctaid.x;
	mul.lo.s32 	%r3, %r1, %r28;
	@%p2 bra 	$L__BB11_2;
	bra.uni 	$L__BB11_14;
$L__BB11_2:
	cvta.to.global.u64 	%rd5, %rd15;
	mul.wide.s32 	%rd6, %r24, 4;
$L__BB11_3:
	ld.param.u64 	%rd65, [_Z24gpuTemplateStgHomoTurb3DIfEvPT_S1_S1_S1_S1_S1_S0_ii_param_4];
	ld.param.u64 	%rd64, [_Z24gpuTemplateStgHomoTurb3DIfEvPT_S1_S1_S1_S1_S1_S0_ii_param_1];
	cvta.to.global.u64 	%rd26, %rd64;
	mul.wide.s32 	%rd27, %r61, 4;
	add.s64 	%rd28, %rd26, %rd27;
	ld.global.f32 	%f37, [%rd28];
	cvta.to.global.u64 	%rd29, %rd65;
	ld.global.f32 	%f38, [%rd29];
	mul.f32 	%f39, %f20, %f38;
	sub.f32 	%f1, %f37, %f39;
	add.s64 	%rd30, %rd28, %rd6;
	ld.global.f32 	%f40, [%rd30];
	ld.global.f32 	%f41, [%rd29+4];
	mul.f32 	%f42, %f20, %f41;
	sub.f32 	%f2, %f40, %f42;
	add.s64 	%rd31, %rd30, %rd6;
	ld.global.f32 	%f43, [%rd31];
	ld.global.f32 	%f44, [%rd29+8];
	mul.f32 	%f45, %f20, %f44;
	sub.f32 	%f3, %f43, %f45;
	mov.f32 	%f92, 0f00000000;
	mov.b32 	%r62, 0;
	mov.f32 	%f93, %f92;
	mov.f32 	%f94, %f92;
$L__BB11_4:
	mul.wide.u32 	%rd32, %r62, 4;
	add.s64 	%rd33, %rd5, %rd32;
	ld.global.f32 	%f46, [%rd33];
	add.s32 	%r30, %r62, %r25;
	mul.wide.u32 	%rd34, %r30, 4;
	add.s64 	%rd35, %rd5, %rd34;
	ld.global.f32 	%f7, [%rd35];
	add.s32 	%r31, %r30, %r25;
	mul.wide.u32 	%rd36, %r31, 4;
	add.s64 	%rd37, %rd5, %rd36;
	ld.global.f32 	%f47, [%rd37];
	add.s32 	%r32, %r31, %r25;
	mul.wide.u32 	%rd38, %r32, 4;
	add.s64 	%rd39, %rd5, %rd38;
	ld.global.f32 	%f48, [%rd39];
	add.s32 	%r33, %r32, %r25;
	mul.wide.u32 	%rd40, %r33, 4;
	add.s64 	%rd41, %rd5, %rd40;
	ld.global.f32 	%f49, [%rd41];
	add.s32 	%r34, %r33, %r25;
	mul.wide.u32 	%rd42, %r34, 4;
	add.s64 	%rd43, %rd5, %rd42;
	ld.global.f32 	%f50, [%rd43];
	add.s32 	%r35, %r34, %r25;
	mul.wide.u32 	%rd44, %r35, 4;
	add.s64 	%rd45, %rd5, %rd44;
	ld.global.f32 	%f8, [%rd45];
	add.s32 	%r36, %r35, %r25;
	mul.wide.u32 	%rd46, %r36, 4;
	add.s64 	%rd47, %rd5, %rd46;
	ld.global.f32 	%f9, [%rd47];
	add.s32 	%r37, %r36, %r25;
	mul.wide.u32 	%rd48, %r37, 4;
	add.s64 	%rd49, %rd5, %rd48;
	ld.global.f32 	%f10, [%rd49];
	add.s32 	%r38, %r37, %r25;
	mul.wide.u32 	%rd50, %r38, 4;
	add.s64 	%rd51, %rd5, %rd50;
	ld.global.f32 	%f51, [%rd51];
	mul.f32 	%f52, %f49, %f2;
	fma.rn.f32 	%f53, %f48, %f1, %f52;
	fma.rn.f32 	%f54, %f50, %f3, %f53;
	fma.rn.f32 	%f55, %f46, %f54, %f47;
	fma.rn.f32 	%f11, %f20, %f51, %f55;
	mul.f32 	%f56, %f11, 0f3F22F983;
	cvt.rni.s32.f32 	%r66, %f56;
	cvt.rn.f32.s32 	%f57, %r66;
	fma.rn.f32 	%f58, %f57, 0fBFC90FDA, %f11;
	fma.rn.f32 	%f59, %f57, 0fB3A22168, %f58;
	fma.rn.f32 	%f95, %f57, 0fA7C234C5, %f59;
	abs.f32 	%f13, %f11;
	setp.ltu.f32 	%p4, %f13, 0f47CE4780;
	@%p4 bra 	$L__BB11_12;
	setp.eq.f32 	%p5, %f13, 0f7F800000;
	@%p5 bra 	$L__BB11_11;
	mov.b32 	%r7, %f11;
	shl.b32 	%r40, %r7, 8;
	or.b32  	%r8, %r40, -2147483648;
	mov.b64 	%rd68, 0;
	mov.b32 	%r63, 0;
	mov.u64 	%rd66, __cudart_i2opi_f;
	mov.u64 	%rd67, %rd4;
$L__BB11_7:
	.pragma "nounroll";
	ld.global.nc.u32 	%r41, [%rd66];
	mad.wide.u32 	%rd54, %r41, %r8, %rd68;
	shr.u64 	%rd68, %rd54, 32;
	st.local.u32 	[%rd67], %rd54;
	add.s32 	%r63, %r63, 1;
	add.s64 	%rd67, %rd67, 4;
	add.s64 	%rd66, %rd66, 4;
	setp.ne.s32 	%p6, %r63, 6;
	@%p6 bra 	$L__BB11_7;
	shr.u32 	%r42, %r7, 23;
	st.local.u32 	[%rd4+24], %rd68;
	and.b32  	%r11, %r42, 31;
	and.b32  	%r43, %r42, 224;
	add.s32 	%r44, %r43, -128;
	shr.u32 	%r45, %r44, 5;
	mul.wide.u32 	%rd55, %r45, 4;
	sub.s64 	%rd13, %rd4, %rd55;
	ld.local.u32 	%r64, [%rd13+24];
	ld.local.u32 	%r65, [%rd13+20];
	setp.eq.s32 	%p7, %r11, 0;
	@%p7 bra 	$L__BB11_10;
	shf.l.wrap.b32 	%r64, %r65, %r64, %r11;
	ld.local.u32 	%r46, [%rd13+16];
	shf.l.wrap.b32 	%r65, %r46, %r65, %r11;
$L__BB11_10:
	shr.u32 	%r47, %r64, 30;
	shf.l.wrap.b32 	%r48, %r65, %r64, 2;
	shl.b32 	%r49, %r65, 2;
	shr.u32 	%r50, %r48, 31;
	add.s32 	%r51, %r50, %r47;
	neg.s32 	%r52, %r51;
	setp.lt.s32 	%p8, %r7, 0;
	selp.b32 	%r66, %r52, %r51, %p8;
	xor.b32  	%r53, %r48, %r7;
	shr.s32 	%r54, %r48, 31;
	xor.b32  	%r55, %r54, %r48;
	xor.b32  	%r56, %r54, %r49;
	cvt.u64.u32 	%rd56, %r55;
	shl.b64 	%rd57, %rd56, 32;
	cvt.u64.u32 	%rd58, %r56;
	or.b64  	%rd59, %rd57, %rd58;
	cvt.rn.f64.s64 	%fd1, %rd59;
	mul.f64 	%fd2, %fd1, 0d3BF921FB54442D19;
	cvt.rn.f32.f64 	%f60, %fd2;
	neg.f32 	%f61, %f60;
	setp.lt.s32 	%p9, %r53, 0;
	selp.f32 	%f95, %f61, %f60, %p9;
	bra.uni 	$L__BB11_12;
$L__BB11_11:
	mov.f32 	%f62, 0f00000000;
	mul.rn.f32 	%f95, %f11, %f62;
	mov.b32 	%r66, 0;
$L__BB11_12:
	add.s32 	%r58, %r66, 1;
	mul.rn.f32 	%f63, %f95, %f95;
	and.b32  	%r59, %r66, 1;
	setp.eq.b32 	%p10, %r59, 1;
	selp.f32 	%f64, %f95, 0f3F800000, %p10;
	fma.rn.f32 	%f65, %f63, %f64, 0f00000000;
	fma.rn.f32 	%f66, %f63, 0f37CBAC00, 0fBAB607ED;
	selp.f32 	%f67, 0fB94D4153, %f66, %p10;
	selp.f32 	%f68, 0f3C0885E4, 0f3D2AAABB, %p10;
	fma.rn.f32 	%f69, %f67, %f63, %f68;
	selp.f32 	%f70, 0fBE2AAAA8, 0fBEFFFFFF, %p10;
	fma.rn.f32 	%f71, %f69, %f63, %f70;
	fma.rn.f32 	%f72, %f71, %f65, %f64;
	and.b32  	%r60, %r58, 2;
	setp.eq.s32 	%p11, %r60, 0;
	mov.f32 	%f73, 0f00000000;
	sub.f32 	%f74, %f73, %f72;
	selp.f32 	%f75, %f72, %f74, %p11;
	mul.f32 	%f76, %f7, %f75;
	fma.rn.f32 	%f94, %f8, %f76, %f94;
	fma.rn.f32 	%f93, %f9, %f76, %f93;
	fma.rn.f32 	%f92, %f10, %f76, %f92;
	add.s32 	%r62, %r62, 1;
	setp.ne.s32 	%p12, %r62, %r25;
	@%p12 bra 	$L__BB11_4;
	ld.global.f32 	%f77, [%rd3+4];
	ld.global.f32 	%f78, [%rd3];
	div.rn.f32 	%f79, %f77, %f78;
	ld.global.f32 	%f80, [%rd2];
	fma.rn.f32 	%f81, %f94, %f80, %f79;
	mul.wide.s32 	%rd60, %r61, 4;
	add.s64 	%rd61, %rd1, %rd60;
	st.global.f32 	[%rd61], %f81;
	ld.global.f32 	%f82, [%rd3+8];
	ld.global.f32 	%f83, [%rd3];
	div.rn.f32 	%f84, %f82, %f83;
	ld.global.f32 	%f85, [%rd2+4];
	fma.rn.f32 	%f86, %f93, %f85, %f84;
	add.s64 	%rd62, %rd61, %rd6;
	st.global.f32 	[%rd62], %f86;
	ld.global.f32 	%f87, [%rd3+12];
	ld.global.f32 	%f88, [%rd3];
	div.rn.f32 	%f89, %f87, %f88;
	ld.global.f32 	%f90, [%rd2+8];
	fma.rn.f32 	%f91, %f92, %f90, %f89;
	add.s64 	%rd63, %rd62, %rd6;
	st.global.f32 	[%rd63], %f91;
	add.s32 	%r61, %r61, %r3;
	setp.lt.s32 	%p13, %r61, %r24;
	@%p13 bra 	$L__BB11_3;
	bra.uni 	$L__BB11_15;
$L__BB11_14:
	ld.global.f32 	%f21, [%rd3+4];
	ld.global.f32 	%f22, [%rd3];
	div.rn.f32 	%f23, %f21, %f22;
	ld.global.f32 	%f24, [%rd2];
	fma.rn.f32 	%f25, %f24, 0f00000000, %f23;
	mul.wide.s32 	%rd21, %r61, 4;
	add.s64 	%rd22, %rd1, %rd21;
	st.global.f32 	[%rd22], %f25;
	ld.global.f32 	%f26, [%rd3+8];
	ld.global.f32 	%f27, [%rd3];
	div.rn.f32 	%f28, %f26, %f27;
	ld.global.f32 	%f29, [%rd2+4];
	fma.rn.f32 	%f30, %f29, 0f00000000, %f28;
	mul.wide.s32 	%rd23, %r24, 4;
	add.s64 	%rd24, %rd22, %rd23;
	st.global.f32 	[%rd24], %f30;
	ld.global.f32 	%f31, [%rd3+12];
	ld.global.f32 	%f32, [%rd3];
	div.rn.f32 	%f33, %f31, %f32;
	ld.global.f32 	%f34, [%rd2+8];
	fma.rn.f32 	%f35, %f34, 0f00000000, %f33;
	add.s64 	%rd25, %rd24, %rd23;
	st.global.f32 	[%rd25], %f35;
	add.s32 	%r61, %r61, %r3;
	setp.lt.s32 	%p3, %r61, %r24;
	@%p3 bra 	$L__BB11_14;
$L__BB11_15:
	ret;

}
	// .globl	_Z24gpuTemplateStgHomoTurb2DIdEvPT_S1_S1_S1_S1_S1_S1_S0_ii
.visible .entry _Z24gpuTemplateStgHomoTurb2DIdEvPT_S1_S1_S1_S1_S1_S1_S0_ii(
	.param .u64 .ptr .align 1 _Z24gpuTemplateStgHomoTurb2DIdEvPT_S1_S1_S1_S1_S1_S1_S0_ii_param_0,
	.param .u64 .ptr .align 1 _Z24gpuTemplateStgHomoTurb2DIdEvPT_S1_S1_S1_S1_S1_S1_S0_ii_param_1,
	.param .u64 .ptr .align 1 _Z24gpuTemplateStgHomoTurb2DIdEvPT_S1_S1_S1_S1_S1_S1_S0_ii_param_2,
	.param .u64 .ptr .align 1 _Z24gpuTemplateStgHomoTurb2DIdEvPT_S1_S1_S1_S1_S1_S1_S0_ii_param_3,
	.param .u64 .ptr .align 1 _Z24gpuTemplateStgHomoTurb2DIdEvPT_S1_S1_S1_S1_S1_S1_S0_ii_param_4,
	.param .u64 .ptr .align 1 _Z24gpuTemplateStgHomoTurb2DIdEvPT_S1_S1_S1_S1_S1_S1_S0_ii_param_5,
	.param .u64 .ptr .align 1 _Z24gpuTemplateStgHomoTurb2DIdEvPT_S1_S1_S1_S1_S1_S1_S0_ii_param_6,
	.param .f64 _Z24gpuTemplateStgHomoTurb2DIdEvPT_S1_S1_S1_S1_S1_S1_S0_ii_param_7,
	.param .u32 _Z24gpuTemplateStgHomoTurb2DIdEvPT_S1_S1_S1_S1_S1_S1_S0_ii_param_8,
	.param .u32 _Z24gpuTemplateStgHomoTurb2DIdEvPT_S1_S1_S1_S1_S1_S1_S0_ii_param_9
)
{
	.reg .pred 	%p<21>;
	.reg .b32 	%r<89>;
	.reg .b64 	%rd<77>;
	.reg .b64 	%fd<223>;

	ld.param.u64 	%rd17, [_Z24gpuTemplateStgHomoTurb2DIdEvPT_S1_S1_S1_S1_S1_S1_S0_ii_param_0];
	ld.param.u64 	%rd18, [_Z24gpuTemplateStgHomoTurb2DIdEvPT_S1_S1_S1_S1_S1_S1_S0_ii_param_2];
	ld.param.u64 	%rd19, [_Z24gpuTemplateStgHomoTurb2DIdEvPT_S1_S1_S1_S1_S1_S1_S0_ii_param_3];
	ld.param.u64 	%rd20, [_Z24gpuTemplateStgHomoTurb2DIdEvPT_S1_S1_S1_S1_S1_S1_S0_ii_param_5];
	ld.param.u64 	%rd21, [_Z24gpuTemplateStgHomoTurb2DIdEvPT_S1_S1_S1_S1_S1_S1_S0_ii_param_6];
	ld.param.f64 	%fd56, [_Z24gpuTemplateStgHomoTurb2DIdEvPT_S1_S1_S1_S1_S1_S1_S0_ii_param_7];
	ld.param.u32 	%r44, [_Z24gpuTemplateStgHomoTurb2DIdEvPT_S1_S1_S1_S1_S1_S1_S0_ii_param_8];
	ld.param.u32 	%r45, [_Z24gpuTemplateStgHomoTurb2DIdEvPT_S1_S1_S1_S1_S1_S1_S0_ii_param_9];
	cvta.to.global.u64 	%rd1, %rd18;
	cvta.to.global.u64 	%rd2, %rd17;
	cvta.to.global.u64 	%rd3, %rd20;
	cvta.to.global.u64 	%rd22, %rd19;
	cvta.to.global.u64 	%rd4, %rd21;
	ld.global.f64 	%fd1, [%rd4];
	ld.global.f64 	%fd2, [%rd22];
	ld.global.f64 	%fd57, [%rd22+8];
	div.rn.f64 	%fd3, %fd57, %fd2;
	ld.global.f64 	%fd58, [%rd22+16];
	div.rn.f64 	%fd4, %fd58, %fd2;
	mul.f64 	%fd59, %fd4, %fd4;
	fma.rn.f64 	%fd60, %fd3, %fd3, %fd59;
	add.f64 	%fd5, %fd1, 0dBFF0000000000000;
	ld.global.f64 	%fd61, [%rd22+24];
	mul.f64 	%fd6, %fd2, 0d3FE0000000000000;
	mul.f64 	%fd62, %fd6, %fd60;
	sub.f64 	%fd63, %fd61, %fd62;
	mul.f64 	%fd7, %fd5, %fd63;
	mov.u32 	%r46, %tid.x;
	mov.u32 	%r47, %ctaid.x;
	mov.u32 	%r1, %ntid.x;
	mad.lo.s32 	%r74, %r47, %r1, %r46;
	setp.ge.s32 	%p1, %r74, %r44;
	@%p1 bra 	$L__BB12_25;
	ld.global.f64 	%fd64, [%rd4+24];
	setp.gt.s32 	%p2, %r45, 0;
	add.f64 	%fd8, %fd3, %fd3;
	mul.f64 	%fd65, %fd1, %fd64;
	mul.f64 	%fd9, %fd64, %fd65;
	mov.u32 	%r48, %nctaid.x;
	mul.lo.s32 	%r3, %r1, %r48;
	@%p2 bra 	$L__BB12_2;
	bra.uni 	$L__BB12_24;
$L__BB12_2:
	shl.b32 	%r4, %r45, 1;
	mul.wide.s32 	%rd5, %r44, 8;
$L__BB12_3:
	ld.param.u64 	%rd75, [_Z24gpuTemplateStgHomoTurb2DIdEvPT_S1_S1_S1_S1_S1_S1_S0_ii_param_4];
	ld.param.u64 	%rd74, [_Z24gpuTemplateStgHomoTurb2DIdEvPT_S1_S1_S1_S1_S1_S1_S0_ii_param_1];
	setp.eq.s32 	%p4, %r45, 1;
	cvta.to.global.u64 	%rd29, %rd74;
	mul.wide.s32 	%rd30, %r74, 8;
	add.s64 	%rd31, %rd29, %rd30;
	ld.global.f64 	%fd82, [%rd31];
	cvta.to.global.u64 	%rd32, %rd75;
	ld.global.f64 	%fd83, [%rd32];
	mul.f64 	%fd84, %fd56, %fd83;
	sub.f64 	%fd10, %fd82, %fd84;
	add.s64 	%rd33, %rd31, %rd5;
	ld.global.f64 	%fd85, [%rd33];
	ld.global.f64 	%fd86, [%rd32+8];
	mul.f64 	%fd87, %fd56, %fd86;
	sub.f64 	%fd11, %fd85, %fd87;
	mov.f64 	%fd216, 0d0000000000000000;
	mov.b32 	%r85, 0;
	mov.f64 	%fd215, %fd216;
	@%p4 bra 	$L__BB12_16;
	and.b32  	%r50, %r45, 2147483646;
	neg.s32 	%r80, %r50;
	mul.lo.s32 	%r77, %r45, 6;
	mul.lo.s32 	%r79, %r45, 3;
	shl.b32 	%r78, %r45, 2;
	mul.lo.s32 	%r76, %r45, 7;
	mul.lo.s32 	%r75, %r45, 9;
	mov.f64 	%fd216, 0d0000000000000000;
	mov.u64 	%rd76, %rd1;
$L__BB12_5:
	ld.global.f64 	%fd89, [%rd76];
	mul.wide.u32 	%rd34, %r45, 8;
	add.s64 	%rd7, %rd76, %rd34;
	ld.global.f64 	%fd14, [%rd7];
	mul.wide.u32 	%rd35, %r4, 8;
	add.s64 	%rd8, %rd76, %rd35;
	ld.global.f64 	%fd90, [%rd8];
	mul.wide.u32 	%rd36, %r79, 8;
	add.s64 	%rd9, %rd1, %rd36;
	ld.global.f64 	%fd91, [%rd9];
	mul.wide.u32 	%rd37, %r78, 8;
	add.s64 	%rd10, %rd1, %rd37;
	ld.global.f64 	%fd92, [%rd10];
	mul.wide.u32 	%rd38, %r77, 8;
	add.s64 	%rd11, %rd1, %rd38;
	ld.global.f64 	%fd15, [%rd11];
	mul.wide.u32 	%rd39, %r76, 8;
	add.s64 	%rd12, %rd1, %rd39;
	ld.global.f64 	%fd16, [%rd12];
	mul.wide.u32 	%rd40, %r75, 8;
	add.s64 	%rd13, %rd1, %rd40;
	ld.global.f64 	%fd93, [%rd13];
	mul.f64 	%fd94, %fd92, %fd11;
	fma.rn.f64 	%fd95, %fd91, %fd10, %fd94;
	fma.rn.f64 	%fd96, %fd89, %fd95, %fd90;
	fma.rn.f64 	%fd17, %fd56, %fd93, %fd96;
	abs.f64 	%fd18, %fd17;
	setp.eq.f64 	%p5, %fd18, 0d7FF0000000000000;
	@%p5 bra 	$L__BB12_9;
	mul.f64 	%fd97, %fd17, 0d3FE45F306DC9C883;
	cvt.rni.s32.f64 	%r81, %fd97;
	cvt.rn.f64.s32 	%fd98, %r81;
	fma.rn.f64 	%fd99, %fd98, 0dBFF921FB54442D18, %fd17;
	fma.rn.f64 	%fd100, %fd98, 0dBC91A62633145C00, %fd99;
	fma.rn.f64 	%fd212, %fd98, 0dB97B839A252049C0, %fd100;
	setp.ltu.f64 	%p6, %fd18, 0d41E0000000000000;
	@%p6 bra 	$L__BB12_8;
	{ // callseq 12, 0
	.param .b64 param0;
	st.param.f64 	[param0], %fd17;
	.param .align 16 .b8 retval0[16];
	call.uni (retval0), 
	__internal_trig_reduction_slowpathd, 
	(
	param0
	);
	ld.param.f64 	%fd212, [retval0];
	ld.param.b32 	%r81, [retval0+8];
	} // callseq 12
$L__BB12_8:
	add.s32 	%r82, %r81, 1;
	bra.uni 	$L__BB12_10;
$L__BB12_9:
	mov.f64 	%fd102, 0d0000000000000000;
	mul.rn.f64 	%fd212, %fd17, %fd102;
	mov.b32 	%r82, 1;
$L__BB12_10:
	shl.b32 	%r53, %r82, 6;
	cvt.u64.u32 	%rd41, %r53;
	and.b64  	%rd42, %rd41, 64;
	mov.u64 	%rd43, __cudart_sin_cos_coeffs;
	add.s64 	%rd44, %rd43, %rd42;
	mul.rn.f64 	%fd103, %fd212, %fd212;
	and.b32  	%r54, %r82, 1;
	setp.eq.b32 	%p7, %r54, 1;
	selp.f64 	%fd104, 0dBDA8FF8320FD8164, 0d3DE5DB65F9785EBA, %p7;
	ld.global.nc.v2.f64 	{%fd105, %fd106}, [%rd44];
	fma.rn.f64 	%fd107, %fd104, %fd103, %fd105;
	fma.rn.f64 	%fd108, %fd107, %fd103, %fd106;
	ld.global.nc.v2.f64 	{%fd109, %fd110}, [%rd44+16];
	fma.rn.f64 	%fd111, %fd108, %fd103, %fd109;
	fma.rn.f64 	%fd112, %fd111, %fd103, %fd110;
	ld.global.nc.v2.f64 	{%fd113, %fd114}, [%rd44+32];
	fma.rn.f64 	%fd115, %fd112, %fd103, %fd113;
	fma.rn.f64 	%fd116, %fd115, %fd103, %fd114;
	fma.rn.f64 	%fd117, %fd116, %fd212, %fd212;
	fma.rn.f64 	%fd118, %fd116, %fd103, 0d3FF0000000000000;
	selp.f64 	%fd119, %fd118, %fd117, %p7;
	and.b32  	%r55, %r82, 2;
	setp.eq.s32 	%p8, %r55, 0;
	mov.f64 	%fd120, 0d0000000000000000;
	sub.f64 	%fd121, %fd120, %fd119;
	selp.f64 	%fd122, %fd119, %fd121, %p8;
	mul.f64 	%fd123, %fd14, %fd122;
	fma.rn.f64 	%fd24, %fd15, %fd123, %fd215;
	fma.rn.f64 	%fd25, %fd16, %fd123, %fd216;
	ld.global.f64 	%fd124, [%rd76+8];
	ld.global.f64 	%fd26, [%rd7+8];
	ld.global.f64 	%fd125, [%rd8+8];
	ld.global.f64 	%fd126, [%rd9+8];
	ld.global.f64 	%fd127, [%rd10+8];
	ld.global.f64 	%fd27, [%rd11+8];
	ld.global.f64 	%fd28, [%rd12+8];
	ld.global.f64 	%fd128, [%rd13+8];
	mul.f64 	%fd129, %fd127, %fd11;
	fma.rn.f64 	%fd130, %fd126, %fd10, %fd129;
	fma.rn.f64 	%fd131, %fd124, %fd130, %fd125;
	fma.rn.f64 	%fd29, %fd56, %fd128, %fd131;
	abs.f64 	%fd30, %fd29;
	setp.eq.f64 	%p9, %fd30, 0d7FF0000000000000;
	@%p9 bra 	$L__BB12_14;
	mul.f64 	%fd132, %fd29, 0d3FE45F306DC9C883;
	cvt.rni.s32.f64 	%r83, %fd132;
	cvt.rn.f64.s32 	%fd133, %r83;
	fma.rn.f64 	%fd134, %fd133, 0dBFF921FB54442D18, %fd29;
	fma.rn.f64 	%fd135, %fd133, 0dBC91A62633145C00, %fd134;
	fma.rn.f64 	%fd214, %fd133, 0dB97B839A252049C0, %fd135;
	setp.ltu.f64 	%p10, %fd30, 0d41E0000000000000;
	@%p10 bra 	$L__BB12_13;
	{ // callseq 13, 0
	.param .b64 param0;
	st.param.f64 	[param0], %fd29;
	.param .align 16 .b8 retval0[16];
	call.uni (retval0), 
	__internal_trig_reduction_slowpathd, 
	(
	param0
	);
	ld.param.f64 	%fd214, [retval0];
	ld.param.b32 	%r83, [retval0+8];
	} // callseq 13
$L__BB12_13:
	add.s32 	%r84, %r83, 1;
	bra.uni 	$L__BB12_15;
$L__BB12_14:
	mov.f64 	%fd137, 0d0000000000000000;
	mul.rn.f64 	%fd214, %fd29, %fd137;
	mov.b32 	%r84, 1;
$L__BB12_15:
	and.b32  	%r85, %r45, 2147483646;
	shl.b32 	%r58, %r84, 6;
	cvt.u64.u32 	%rd45, %r58;
	and.b64  	%rd46, %rd45, 64;
	mov.u64 	%rd47, __cudart_sin_cos_coeffs;
	add.s64 	%rd48, %rd47, %rd46;
	mul.rn.f64 	%fd138, %fd214, %fd214;
	and.b32  	%r59, %r84, 1;
	setp.eq.b32 	%p11, %r59, 1;
	selp.f64 	%fd139, 0dBDA8FF8320FD8164, 0d3DE5DB65F9785EBA, %p11;
	ld.global.nc.v2.f64 	{%fd140, %fd141}, [%rd48];
	fma.rn.f64 	%fd142, %fd139, %fd138, %fd140;
	fma.rn.f64 	%fd143, %fd142, %fd138, %fd141;
	ld.global.nc.v2.f64 	{%fd144, %fd145}, [%rd48+16];
	fma.rn.f64 	%fd146, %fd143, %fd138, %fd144;
	fma.rn.f64 	%fd147, %fd146, %fd138, %fd145;
	ld.global.nc.v2.f64 	{%fd148, %fd149}, [%rd48+32];
	fma.rn.f64 	%fd150, %fd147, %fd138, %fd148;
	fma.rn.f64 	%fd151, %fd150, %fd138, %fd149;
	fma.rn.f64 	%fd152, %fd151, %fd214, %fd214;
	fma.rn.f64 	%fd153, %fd151, %fd138, 0d3FF0000000000000;
	selp.f64 	%fd154, %fd153, %fd152, %p11;
	and.b32  	%r60, %r84, 2;
	setp.eq.s32 	%p12, %r60, 0;
	mov.f64 	%fd155, 0d0000000000000000;
	sub.f64 	%fd156, %fd155, %fd154;
	selp.f64 	%fd157, %fd154, %fd156, %p12;
	mul.f64 	%fd158, %fd26, %fd157;
	fma.rn.f64 	%fd215, %fd27, %fd158, %fd24;
	fma.rn.f64 	%fd216, %fd28, %fd158, %fd25;
	add.s32 	%r80, %r80, 2;
	add.s64 	%rd76, %rd76, 16;
	add.s32 	%r79, %r79, 2;
	add.s32 	%r78, %r78, 2;
	add.s32 	%r77, %r77, 2;
	add.s32 	%r76, %r76, 2;
	add.s32 	%r75, %r75, 2;
	setp.ne.s32 	%p13, %r80, 0;
	@%p13 bra 	$L__BB12_5;
$L__BB12_16:
	and.b32  	%r61, %r45, 1;
	setp.eq.b32 	%p14, %r61, 1;
	not.pred 	%p15, %p14;
	@%p15 bra 	$L__BB12_23;
	mul.wide.u32 	%rd49, %r85, 8;
	add.s64 	%rd50, %rd1, %rd49;
	ld.global.f64 	%fd159, [%rd50];
	add.s32 	%r62, %r85, %r45;
	mul.wide.u32 	%rd51, %r62, 8;
	add.s64 	%rd52, %rd1, %rd51;
	ld.global.f64 	%fd42, [%rd52];
	add.s32 	%r63, %r62, %r45;
	mul.wide.u32 	%rd53, %r63, 8;
	add.s64 	%rd54, %rd1, %rd53;
	ld.global.f64 	%fd160, [%rd54];
	add.s32 	%r64, %r63, %r45;
	mul.wide.u32 	%rd55, %r64, 8;
	add.s64 	%rd56, %rd1, %rd55;
	ld.global.f64 	%fd161, [%rd56];
	add.s32 	%r65, %r64, %r45;
	mul.wide.u32 	%rd57, %r65, 8;
	add.s64 	%rd58, %rd1, %rd57;
	ld.global.f64 	%fd162, [%rd58];
	add.s32 	%r66, %r65, %r4;
	mul.wide.u32 	%rd59, %r66, 8;
	add.s64 	%rd60, %rd1, %rd59;
	ld.global.f64 	%fd43, [%rd60];
	add.s32 	%r67, %r66, %r45;
	mul.wide.u32 	%rd61, %r67, 8;
	add.s64 	%rd62, %rd1, %rd61;
	ld.global.f64 	%fd44, [%rd62];
	add.s32 	%r68, %r67, %r4;
	mul.wide.u32 	%rd63, %r68, 8;
	add.s64 	%rd64, %rd1, %rd63;
	ld.global.f64 	%fd163, [%rd64];
	mul.f64 	%fd164, %fd162, %fd11;
	fma.rn.f64 	%fd165, %fd161, %fd10, %fd164;
	fma.rn.f64 	%fd166, %fd159, %fd165, %fd160;
	fma.rn.f64 	%fd45, %fd56, %fd163, %fd166;
	abs.f64 	%fd46, %fd45;
	setp.eq.f64 	%p16, %fd46, 0d7FF0000000000000;
	@%p16 bra 	$L__BB12_21;
	mul.f64 	%fd167, %fd45, 0d3FE45F306DC9C883;
	cvt.rni.s32.f64 	%r86, %fd167;
	cvt.rn.f64.s32 	%fd168, %r86;
	fma.rn.f64 	%fd169, %fd168, 0dBFF921FB54442D18, %fd45;
	fma.rn.f64 	%fd170, %fd168, 0dBC91A62633145C00, %fd169;
	fma.rn.f64 	%fd220, %fd168, 0dB97B839A252049C0, %fd170;
	setp.ltu.f64 	%p17, %fd46, 0d41E0000000000000;
	@%p17 bra 	$L__BB12_20;
	{ // callseq 14, 0
	.param .b64 param0;
	st.param.f64 	[param0], %fd45;
	.param .align 16 .b8 retval0[16];
	call.uni (retval0), 
	__internal_trig_reduction_slowpathd, 
	(
	param0
	);
	ld.param.f64 	%fd220, [retval0];
	ld.param.b32 	%r86, [retval0+8];
	} // callseq 14
$L__BB12_20:
	add.s32 	%r87, %r86, 1;
	bra.uni 	$L__BB12_22;
$L__BB12_21:
	mov.f64 	%fd172, 0d0000000000000000;
	mul.rn.f64 	%fd220, %fd45, %fd172;
	mov.b32 	%r87, 1;
$L__BB12_22:
	shl.b32 	%r71, %r87, 6;
	cvt.u64.u32 	%rd65, %r71;
	and.b64  	%rd66, %rd65, 64;
	mov.u64 	%rd67, __cudart_sin_cos_coeffs;
	add.s64 	%rd68, %rd67, %rd66;
	mul.rn.f64 	%fd173, %fd220, %fd220;
	and.b32  	%r72, %r87, 1;
	setp.eq.b32 	%p18, %r72, 1;
	selp.f64 	%fd174, 0dBDA8FF8320FD8164, 0d3DE5DB65F9785EBA, %p18;
	ld.global.nc.v2.f64 	{%fd175, %fd176}, [%rd68];
	fma.rn.f64 	%fd177, %fd174, %fd173, %fd175;
	fma.rn.f64 	%fd178, %fd177, %fd173, %fd176;
	ld.global.nc.v2.f64 	{%fd179, %fd180}, [%rd68+16];
	fma.rn.f64 	%fd181, %fd178, %fd173, %fd179;
	fma.rn.f64 	%fd182, %fd181, %fd173, %fd180;
	ld.global.nc.v2.f64 	{%fd183, %fd184}, [%rd68+32];
	fma.rn.f64 	%fd185, %fd182, %fd173, %fd183;
	fma.rn.f64 	%fd186, %fd185, %fd173, %fd184;
	fma.rn.f64 	%fd187, %fd186, %fd220, %fd220;
	fma.rn.f64 	%fd188, %fd186, %fd173, 0d3FF0000000000000;
	selp.f64 	%fd189, %fd188, %fd187, %p18;
	and.b32  	%r73, %r87, 2;
	setp.eq.s32 	%p19, %r73, 0;
	mov.f64 	%fd190, 0d0000000000000000;
	sub.f64 	%fd191, %fd190, %fd189;
	selp.f64 	%fd192, %fd189, %fd191, %p19;
	mul.f64 	%fd193, %fd42, %fd192;
	fma.rn.f64 	%fd215, %fd43, %fd193, %fd215;
	fma.rn.f64 	%fd216, %fd44, %fd193, %fd216;
$L__BB12_23:
	ld.global.f64 	%fd194, [%rd3];
	mul.f64 	%fd195, %fd215, %fd194;
	add.f64 	%fd196, %fd3, %fd3;
	mul.f64 	%fd197, %fd196, %fd195;
	div.rn.f64 	%fd198, %fd197, %fd9;
	add.f64 	%fd199, %fd7, %fd198;
	add.f64 	%fd200, %fd3, %fd195;
	ld.global.f64 	%fd201, [%rd3+8];
	fma.rn.f64 	%fd202, %fd216, %fd201, %fd4;
	mul.wide.s32 	%rd69, %r74, 8;
	add.s64 	%rd70, %rd2, %rd69;
	st.global.f64 	[%rd70], %fd2;
	mul.f64 	%fd203, %fd2, %fd200;
	add.s64 	%rd71, %rd70, %rd5;
	st.global.f64 	[%rd71], %fd203;
	mul.f64 	%fd204, %fd2, %fd202;
	add.s64 	%rd72, %rd71, %rd5;
	st.global.f64 	[%rd72], %fd204;
	div.rn.f64 	%fd205, %fd199, %fd5;
	mul.f64 	%fd206, %fd202, %fd202;
	fma.rn.f64 	%fd207, %fd200, %fd200, %fd206;
	fma.rn.f64 	%fd208, %fd6, %fd207, %fd205;
	add.s64 	%rd73, %rd72, %rd5;
	st.global.f64 	[%rd73], %fd208;
	add.s32 	%r74, %r74, %r3;
	setp.lt.s32 	%p20, %r74, %r44;
	@%p20 bra 	$L__BB12_3;
	bra.uni 	$L__BB12_25;
$L__BB12_24:
	ld.global.f64 	%fd66, [%rd3];
	mul.f64 	%fd67, %fd66, 0d0000000000000000;
	mul.f64 	%fd68, %fd8, %fd67;
	div.rn.f64 	%fd69, %fd68, %fd9;
	add.f64 	%fd70, %fd7, %fd69;
	add.f64 	%fd71, %fd3, %fd67;
	ld.global.f64 	%fd72, [%rd3+8];
	fma.rn.f64 	%fd73, %fd72, 0d0000000000000000, %fd4;
	mul.wide.s32 	%rd23, %r74, 8;
	add.s64 	%rd24, %rd2, %rd23;
	st.global.f64 	[%rd24], %fd2;
	mul.f64 	%fd74, %fd2, %fd71;
	mul.wide.s32 	%rd25, %r44, 8;
	add.s64 	%rd26, %rd24, %rd25;
	st.global.f64 	[%rd26], %fd74;
	mul.f64 	%fd75, %fd2, %fd73;
	add.s64 	%rd27, %rd26, %rd25;
	st.global.f64 	[%rd27], %fd75;
	div.rn.f64 	%fd76, %fd70, %fd5;
	mul.f64 	%fd77, %fd73, %fd73;
	fma.rn.f64 	%fd78, %fd71, %fd71, %fd77;
	fma.rn.f64 	%fd79, %fd6, %fd78, %fd76;
	add.s64 	%rd28, %rd27, %rd25;
	st.global.f64 	[%rd28], %fd79;
	add.s32 	%r74, %r74, %r3;
	setp.lt.s32 	%p3, %r74, %r44;
	@%p3 bra 	$L__BB12_24;
$L__BB12_25:
	ret;

}
	// .globl	_Z24gpuTemplateStgHomoTurb3DIdEvPT_S1_S1_S1_S1_S1_S1_S0_ii
.visible .entry _Z24gpuTemplateStgHomoTurb3DIdEvPT_S1_S1_S1_S1_S1_S1_S0_ii(
	.param .u64 .ptr .align 1 _Z24gpuTemplateStgHomoTurb3DIdEvPT_S1_S1_S1_S1_S1_S1_S0_ii_param_0,
	.param .u64 .ptr .align 1 _Z24gpuTemplateStgHomoTurb3DIdEvPT_S1_S1_S1_S1_S1_S1_S0_ii_param_1,
	.param .u64 .ptr .align 1 _Z24gpuTemplateStgHomoTurb3DIdEvPT_S1_S1_S1_S1_S1_S1_S0_ii_param_2,
	.param .u64 .ptr .align 1 _Z24gpuTemplateStgHomoTurb3DIdEvPT_S1_S1_S1_S1_S1_S1_S0_ii_param_3,
	.param .u64 .ptr .align 1 _Z24gpuTemplateStgHomoTurb3DIdEvPT_S1_S1_S1_S1_S1_S1_S0_ii_param_4,
	.param .u64 .ptr .align 1 _Z24gpuTemplateStgHomoTurb3DIdEvPT_S1_S1_S1_S1_S1_S1_S0_ii_param_5,
	.param .u64 .ptr .align 1 _Z24gpuTemplateStgHomoTurb3DIdEvPT_S1_S1_S1_S1_S1_S1_S0_ii_param_6,
	.param .f64 _Z24gpuTemplateStgHomoTurb3DIdEvPT_S1_S1_S1_S1_S1_S1_S0_ii_param_7,
	.param .u32 _Z24gpuTemplateStgHomoTurb3DIdEvPT_S1_S1_S1_S1_S1_S1_S0_ii_param_8,
	.param .u32 _Z24gpuTemplateStgHomoTurb3DIdEvPT_S1_S1_S1_S1_S1_S1_S0_ii_param_9
)
{
	.reg .pred 	%p<10>;
	.reg .b32 	%r<63>;
	.reg .b64 	%rd<60>;
	.reg .b64 	%fd<131>;

	ld.param.u64 	%rd13, [_Z24gpuTemplateStgHomoTurb3DIdEvPT_S1_S1_S1_S1_S1_S1_S0_ii_param_0];
	ld.param.u64 	%rd11, [_Z24gpuTemplateStgHomoTurb3DIdEvPT_S1_S1_S1_S1_S1_S1_S0_ii_param_2];
	ld.param.u64 	%rd14, [_Z24gpuTemplateStgHomoTurb3DIdEvPT_S1_S1_S1_S1_S1_S1_S0_ii_param_3];
	ld.param.u64 	%rd15, [_Z24gpuTemplateStgHomoTurb3DIdEvPT_S1_S1_S1_S1_S1_S1_S0_ii_param_5];
	ld.param.u64 	%rd16, [_Z24gpuTemplateStgHomoTurb3DIdEvPT_S1_S1_S1_S1_S1_S1_S0_ii_param_6];
	ld.param.f64 	%fd31, [_Z24gpuTemplateStgHomoTurb3DIdEvPT_S1_S1_S1_S1_S1_S1_S0_ii_param_7];
	ld.param.u32 	%r37, [_Z24gpuTemplateStgHomoTurb3DIdEvPT_S1_S1_S1_S1_S1_S1_S0_ii_param_8];
	cvta.to.global.u64 	%rd1, %rd13;
	cvta.to.global.u64 	%rd2, %rd15;
	cvta.to.global.u64 	%rd17, %rd14;
	cvta.to.global.u64 	%rd3, %rd16;
	ld.global.f64 	%fd1, [%rd3];
	ld.global.f64 	%fd2, [%rd17];
	ld.global.f64 	%fd32, [%rd17+8];
	div.rn.f64 	%fd3, %fd32, %fd2;
	ld.global.f64 	%fd33, [%rd17+16];
	div.rn.f64 	%fd4, %fd33, %fd2;
	ld.global.f64 	%fd34, [%rd17+24];
	div.rn.f64 	%fd5, %fd34, %fd2;
	mul.f64 	%fd35, %fd4, %fd4;
	fma.rn.f64 	%fd36, %fd3, %fd3, %fd35;
	fma.rn.f64 	%fd37, %fd5, %fd5, %fd36;
	add.f64 	%fd6, %fd1, 0dBFF0000000000000;
	ld.global.f64 	%fd38, [%rd17+32];
	mul.f64 	%fd7, %fd2, 0d3FE0000000000000;
	mul.f64 	%fd39, %fd7, %fd37;
	sub.f64 	%fd40, %fd38, %fd39;
	mul.f64 	%fd8, %fd6, %fd40;
	mov.u32 	%r39, %tid.x;
	mov.u32 	%r40, %ctaid.x;
	mov.u32 	%r1, %ntid.x;
	mad.lo.s32 	%r51, %r40, %r1, %r39;
	setp.ge.s32 	%p1, %r51, %r37;
	@%p1 bra 	$L__BB13_12;
	ld.param.u32 	%r48, [_Z24gpuTemplateStgHomoTurb3DIdEvPT_S1_S1_S1_S1_S1_S1_S0_ii_param_9];
	ld.global.f64 	%fd41, [%rd3+24];
	setp.gt.s32 	%p2, %r48, 0;
	add.f64 	%fd9, %fd3, %fd3;
	mul.f64 	%fd42, %fd1, %fd41;
	mul.f64 	%fd10, %fd41, %fd42;
	mov.u32 	%r41, %nctaid.x;
	mul.lo.s32 	%r3, %r1, %r41;
	@%p2 bra 	$L__BB13_2;
	bra.uni 	$L__BB13_11;
$L__BB13_2:
	ld.param.u32 	%r49, [_Z24gpuTemplateStgHomoTurb3DIdEvPT_S1_S1_S1_S1_S1_S1_S0_ii_param_9];
	cvta.to.global.u64 	%rd4, %rd11;
	shl.b32 	%r42, %r49, 1;
	mul.wide.u32 	%rd5, %r42, 8;
	mul.wide.u32 	%rd6, %r49, 8;
	mul.wide.s32 	%rd7, %r37, 8;
$L__BB13_3:
	ld.param.u32 	%r50, [_Z24gpuTemplateStgHomoTurb3DIdEvPT_S1_S1_S1_S1_S1_S1_S0_ii_param_9];
	ld.param.u64 	%rd58, [_Z24gpuTemplateStgHomoTurb3DIdEvPT_S1_S1_S1_S1_S1_S1_S0_ii_param_4];
	ld.param.u64 	%rd57, [_Z24gpuTemplateStgHomoTurb3DIdEvPT_S1_S1_S1_S1_S1_S1_S0_ii_param_1];
	mul.lo.s32 	%r55, %r50, 6;
	mul.lo.s32 	%r54, %r50, 7;
	shl.b32 	%r57, %r50, 2;
	mul.lo.s32 	%r56, %r50, 5;
	mul.lo.s32 	%r58, %r50, 3;
	neg.s32 	%r59, %r50;
	shl.b32 	%r53, %r50, 3;
	mul.lo.s32 	%r52, %r50, 9;
	cvta.to.global.u64 	%rd25, %rd57;
	mul.wide.s32 	%rd26, %r51, 8;
	add.s64 	%rd27, %rd25, %rd26;
	ld.global.f64 	%fd62, [%rd27];
	cvta.to.global.u64 	%rd28, %rd58;
	ld.global.f64 	%fd63, [%rd28];
	mul.f64 	%fd64, %fd31, %fd63;
	sub.f64 	%fd11, %fd62, %fd64;
	add.s64 	%rd29, %rd27, %rd7;
	ld.global.f64 	%fd65, [%rd29];
	ld.global.f64 	%fd66, [%rd28+8];
	mul.f64 	%fd67, %fd31, %fd66;
	sub.f64 	%fd12, %fd65, %fd67;
	add.s64 	%rd30, %rd29, %rd7;
	ld.global.f64 	%fd68, [%rd30];
	ld.global.f64 	%fd69, [%rd28+16];
	mul.f64 	%fd70, %fd31, %fd69;
	sub.f64 	%fd13, %fd68, %fd70;
	mov.f64 	%fd126, 0d0000000000000000;
	mov.u64 	%rd59, %rd4;
	mov.f64 	%fd127, %fd126;
	mov.f64 	%fd128, %fd126;
$L__BB13_4:
	ld.global.f64 	%fd71, [%rd59];
	add.s64 	%rd31, %rd59, %rd6;
	ld.global.f64 	%fd17, [%rd31];
	add.s64 	%rd32, %rd59, %rd5;
	ld.global.f64 	%fd72, [%rd32];
	mul.wide.u32 	%rd33, %r58, 8;
	add.s64 	%rd34, %rd4, %rd33;
	ld.global.f64 	%fd73, [%rd34];
	mul.wide.u32 	%rd35, %r57, 8;
	add.s64 	%rd36, %rd4, %rd35;
	ld.global.f64 	%fd74, [%rd36];
	mul.wide.u32 	%rd37, %r56, 8;
	add.s64 	%rd38, %rd4, %rd37;
	ld.global.f64 	%fd75, [%rd38];
	mul.wide.u32 	%rd39, %r55, 8;
	add.s64 	%rd40, %rd4, %rd39;
	ld.global.f64 	%fd18, [%rd40];
	mul.wide.u32 	%rd41, %r54, 8;
	add.s64 	%rd42, %rd4, %rd41;
	ld.global.f64 	%fd19, [%rd42];
	mul.wide.u32 	%rd43, %r53, 8;
	add.s64 	%rd44, %rd4, %rd43;
	ld.global.f64 	%fd20, [%rd44];
	mul.wide.u32 	%rd45, %r52, 8;
	add.s64 	%rd46, %rd4, %rd45;
	ld.global.f64 	%fd76, [%rd46];
	mul.f64 	%fd77, %fd74, %fd12;
	fma.rn.f64 	%fd78, %fd73, %fd11, %fd77;
	fma.rn.f64 	%fd79, %fd75, %fd13, %fd78;
	fma.rn.f64 	%fd80, %fd71, %fd79, %fd72;
	fma.rn.f64 	%fd21, %fd31, %fd76, %fd80;
	abs.f64 	%fd22, %fd21;
	setp.eq.f64 	%p4, %fd22, 0d7FF0000000000000;
	@%p4 bra 	$L__BB13_8;
	mul.f64 	%fd81, %fd21, 0d3FE45F306DC9C883;
	cvt.rni.s32.f64 	%r60, %fd81;
	cvt.rn.f64.s32 	%fd82, %r60;
	fma.rn.f64 	%fd83, %fd82, 0dBFF921FB54442D18, %fd21;
	fma.rn.f64 	%fd84, %fd82, 0dBC91A62633145C00, %fd83;
	fma.rn.f64 	%fd130, %fd82, 0dB97B839A252049C0, %fd84;
	setp.ltu.f64 	%p5, %fd22, 0d41E0000000000000;
	@%p5 bra 	$L__BB13_7;
	{ // callseq 15, 0
	.param .b64 param0;
	st.param.f64 	[param0], %fd21;
	.param .align 16 .b8 retval0[16];
	call.uni (retval0), 
	__internal_trig_reduction_slowpathd, 
	(
	param0
	);
	ld.param.f64 	%fd130, [retval0];
	ld.param.b32 	%r60, [retval0+8];
	} // callseq 15
$L__BB13_7:
	add.s32 	%r61, %r60, 1;
	bra.uni 	$L__BB13_9;
$L__BB13_8:
	mov.f64 	%fd86, 0d0000000000000000;
	mul.rn.f64 	%fd130, %fd21, %fd86;
	mov.b32 	%r61, 1;
$L__BB13_9:
	shl.b32 	%r45, %r61, 6;
	cvt.u64.u32 	%rd47, %r45;
	and.b64  	%rd48, %rd47, 64;
	mov.u64 	%rd49, __cudart_sin_cos_coeffs;
	add.s64 	%rd50, %rd49, %rd48;
	mul.rn.f64 	%fd87, %fd130, %fd130;
	and.b32  	%r46, %r61, 1;
	setp.eq.b32 	%p6, %r46, 1;
	selp.f64 	%fd88, 0dBDA8FF8320FD8164, 0d3DE5DB65F9785EBA, %p6;
	ld.global.nc.v2.f64 	{%fd89, %fd90}, [%rd50];
	fma.rn.f64 	%fd91, %fd88, %fd87, %fd89;
	fma.rn.f64 	%fd92, %fd91, %fd87, %fd90;
	ld.global.nc.v2.f64 	{%fd93, %fd94}, [%rd50+16];
	fma.rn.f64 	%fd95, %fd92, %fd87, %fd93;
	fma.rn.f64 	%fd96, %fd95, %fd87, %fd94;
	ld.global.nc.v2.f64 	{%fd97, %fd98}, [%rd50+32];
	fma.rn.f64 	%fd99, %fd96, %fd87, %fd97;
	fma.rn.f64 	%fd100, %fd99, %fd87, %fd98;
	fma.rn.f64 	%fd101, %fd100, %fd130, %fd130;
	fma.rn.f64 	%fd102, %fd100, %fd87, 0d3FF0000000000000;
	selp.f64 	%fd103, %fd102, %fd101, %p6;
	and.b32  	%r47, %r61, 2;
	setp.eq.s32 	%p7, %r47, 0;
	mov.f64 	%fd104, 0d0000000000000000;
	sub.f64 	%fd105, %fd104, %fd103;
	selp.f64 	%fd106, %fd103, %fd105, %p7;
	mul.f64 	%fd107, %fd17, %fd106;
	fma.rn.f64 	%fd128, %fd18, %fd107, %fd128;
	fma.rn.f64 	%fd127, %fd19, %fd107, %fd127;
	fma.rn.f64 	%fd126, %fd20, %fd107, %fd126;
	add.s32 	%r59, %r59, 1;
	setp.ne.s32 	%p8, %r59, 0;
	add.s64 	%rd59, %rd59, 8;
	add.s32 	%r58, %r58, 1;
	add.s32 	%r57, %r57, 1;
	add.s32 	%r56, %r56, 1;
	add.s32 	%r55, %r55, 1;
	add.s32 	%r54, %r54, 1;
	add.s32 	%r53, %r53, 1;
	add.s32 	%r52, %r52, 1;
	@%p8 bra 	$L__BB13_4;
	ld.global.f64 	%fd108, [%rd2];
	mul.f64 	%fd109, %fd128, %fd108;
	mul.f64 	%fd110, %fd9, %fd109;
	div.rn.f64 	%fd111, %fd110, %fd10;
	add.f64 	%fd112, %fd8, %fd111;
	add.f64 	%fd113, %fd3, %fd109;
	ld.global.f64 	%fd114, [%rd2+8];
	fma.rn.f64 	%fd115, %fd127, %fd114, %fd4;
	ld.global.f64 	%fd116, [%rd2+16];
	fma.rn.f64 	%fd117, %fd126, %fd116, %fd5;
	mul.wide.s32 	%rd51, %r51, 8;
	add.s64 	%rd52, %rd1, %rd51;
	st.global.f64 	[%rd52], %fd2;
	mul.f64 	%fd118, %fd2, %fd113;
	add.s64 	%rd53, %rd52, %rd7;
	st.global.f64 	[%rd53], %fd118;
	mul.f64 	%fd119, %fd2, %fd115;
	add.s64 	%rd54, %rd53, %rd7;
	st.global.f64 	[%rd54], %fd119;
	mul.f64 	%fd120, %fd2, %fd117;
	add.s64 	%rd55, %rd54, %rd7;
	st.global.f64 	[%rd55], %fd120;
	div.rn.f64 	%fd121, %fd112, %fd6;
	mul.f64 	%fd122, %fd115, %fd115;
	fma.rn.f64 	%fd123, %fd113, %fd113, %fd122;
	fma.rn.f64 	%fd124, %fd117, %fd117, %fd123;
	fma.rn.f64 	%fd125, %fd7, %fd124, %fd121;
	add.s64 	%rd56, %rd55, %rd7;
	st.global.f64 	[%rd56], %fd125;
	add.s32 	%r51, %r51, %r3;
	setp.lt.s32 	%p9, %r51, %r37;
	@%p9 bra 	$L__BB13_3;
	bra.uni 	$L__BB13_12;
$L__BB13_11:
	ld.global.f64 	%fd43, [%rd2];
	mul.f64 	%fd44, %fd43, 0d0000000000000000;
	mul.f64 	%fd45, %fd9, %fd44;
	div.rn.f64 	%fd46, %fd45, %fd10;
	add.f64 	%fd47, %fd8, %fd46;
	add.f64 	%fd48, %fd3, %fd44;
	ld.global.f64 	%fd49, [%rd2+8];
	fma.rn.f64 	%fd50, %fd49, 0d0000000000000000, %fd4;
	ld.global.f64 	%fd51, [%rd2+16];
	fma.rn.f64 	%fd52, %fd51, 0d0000000000000000, %fd5;
	mul.wide.s32 	%rd18, %r51, 8;
	add.s64 	%rd19, %rd1, %rd18;
	st.global.f64 	[%rd19], %fd2;
	mul.f64 	%fd53, %fd2, %fd48;
	mul.wide.s32 	%rd20, %r37, 8;
	add.s64 	%rd21, %rd19, %rd20;
	st.global.f64 	[%rd21], %fd53;
	mul.f64 	%fd54, %fd2, %fd50;
	add.s64 	%rd22, %rd21, %rd20;
	st.global.f64 	[%rd22], %fd54;
	mul.f64 	%fd55, %fd2, %fd52;
	add.s64 	%rd23, %rd22, %rd20;
	st.global.f64 	[%rd23], %fd55;
	div.rn.f64 	%fd56, %fd47, %fd6;
	mul.f64 	%fd57, %fd50, %fd50;
	fma.rn.f64 	%fd58, %fd48, %fd48, %fd57;
	fma.rn.f64 	%fd59, %fd52, %fd52, %fd58;
	fma.rn.f64 	%fd60, %fd7, %fd59, %fd56;
	add.s64 	%rd24, %rd23, %rd20;
	st.global.f64 	[%rd24], %fd60;
	add.s32 	%r51, %r51, %r3;
	setp.lt.s32 	%p3, %r51, %r37;
	@%p3 bra 	$L__BB13_11;
$L__BB13_12:
	ret;

}
	// .globl	_Z24gpuTemplateStgHomoTurb2DIfEvPT_S1_S1_S1_S1_S1_S1_S0_ii
.visible .entry _Z24gpuTemplateStgHomoTurb2DIfEvPT_S1_S1_S1_S1_S1_S1_S0_ii(
	.param .u64 .ptr .align 1 _Z24gpuTemplateStgHomoTurb2DIfEvPT_S1_S1_S1_S1_S1_S1_S0_ii_param_0,
	.param .u64 .ptr .align 1 _Z24gpuTemplateStgHomoTurb2DIfEvPT_S1_S1_S1_S1_S1_S1_S0_ii_param_1,
	.param .u64 .ptr .align 1 _Z24gpuTemplateStgHomoTurb2DIfEvPT_S1_S1_S1_S1_S1_S1_S0_ii_param_2,
	.param .u64 .ptr .align 1 _Z24gpuTemplateStgHomoTurb2DIfEvPT_S1_S1_S1_S1_S1_S1_S0_ii_param_3,
	.param .u64 .ptr .align 1 _Z24gpuTemplateStgHomoTurb2DIfEvPT_S1_S1_S1_S1_S1_S1_S0_ii_param_4,
	.param .u64 .ptr .align 1 _Z24gpuTemplateStgHomoTurb2DIfEvPT_S1_S1_S1_S1_S1_S1_S0_ii_param_5,
	.param .u64 .ptr .align 1 _Z24gpuTemplateStgHomoTurb2DIfEvPT_S1_S1_S1_S1_S1_S1_S0_ii_param_6,
	.param .f32 _Z24gpuTemplateStgHomoTurb2DIfEvPT_S1_S1_S1_S1_S1_S1_S0_ii_param_7,
	.param .u32 _Z24gpuTemplateStgHomoTurb2DIfEvPT_S1_S1_S1_S1_S1_S1_S0_ii_param_8,
	.param .u32 _Z24gpuTemplateStgHomoTurb2DIfEvPT_S1_S1_S1_S1_S1_S1_S0_ii_param_9
)
{
	.local .align 4 .b8 	__local_depot14[28];
	.reg .b64 	%SP;
	.reg .b64 	%SPL;
	.reg .pred 	%p<14>;
	.reg .b32 	%r<67>;
	.reg .b32 	%f<100>;
	.reg .b64 	%rd<73>;
	.reg .b64 	%fd<17>;

	mov.u64 	%SPL, __local_depot14;
	ld.param.u64 	%rd14, [_Z24gpuTemplateStgHomoTurb2DIfEvPT_S1_S1_S1_S1_S1_S1_S0_ii_param_0];
	ld.param.u64 	%rd19, [_Z24gpuTemplateStgHomoTurb2DIfEvPT_S1_S1_S1_S1_S1_S1_S0_ii_param_3];
	ld.param.u64 	%rd18, [_Z24gpuTemplateStgHomoTurb2DIfEvPT_S1_S1_S1_S1_S1_S1_S0_ii_param_5];
	ld.param.u64 	%rd20, [_Z24gpuTemplateStgHomoTurb2DIfEvPT_S1_S1_S1_S1_S1_S1_S0_ii_param_6];
	ld.param.f32 	%f24, [_Z24gpuTemplateStgHomoTurb2DIfEvPT_S1_S1_S1_S1_S1_S1_S0_ii_param_7];
	ld.param.u32 	%r24, [_Z24gpuTemplateStgHomoTurb2DIfEvPT_S1_S1_S1_S1_S1_S1_S0_ii_param_8];
	ld.param.u32 	%r25, [_Z24gpuTemplateStgHomoTurb2DIfEvPT_S1_S1_S1_S1_S1_S1_S0_ii_param_9];
	cvta.to.global.u64 	%rd1, %rd14;
	cvta.to.global.u64 	%rd2, %rd18;
	cvta.to.global.u64 	%rd21, %rd19;
	cvta.to.global.u64 	%rd3, %rd20;
	add.u64 	%rd4, %SPL, 0;
	ld.global.f32 	%f1, [%rd3];
	ld.global.f32 	%f2, [%rd21];
	ld.global.f32 	%f25, [%rd21+4];
	div.rn.f32 	%f3, %f25, %f2;
	ld.global.f32 	%f26, [%rd21+8];
	div.rn.f32 	%f4, %f26, %f2;
	mul.f32 	%f27, %f4, %f4;
	fma.rn.f32 	%f28, %f3, %f3, %f27;
	add.f32 	%f5, %f1, 0fBF800000;
	cvt.f64.f32 	%fd2, %f5;
	ld.global.f32 	%f29, [%rd21+12];
	cvt.f64.f32 	%fd3, %f29;
	cvt.f64.f32 	%fd4, %f2;
	mul.f64 	%fd1, %fd4, 0d3FE0000000000000;
	cvt.f64.f32 	%fd5, %f28;
	mul.f64 	%fd6, %fd1, %fd5;
	sub.f64 	%fd7, %fd3, %fd6;
	mul.f64 	%fd8, %fd7, %fd2;
	cvt.rn.f32.f64 	%f6, %fd8;
	mov.u32 	%r26, %tid.x;
	mov.u32 	%r27, %ctaid.x;
	mov.u32 	%r1, %ntid.x;
	mad.lo.s32 	%r60, %r27, %r1, %r26;
	setp.ge.s32 	%p1, %r60, %r24;
	@%p1 bra 	$L__BB14_15;
	ld.global.f32 	%f30, [%rd3+12];
	setp.gt.s32 	%p2, %r25, 0;
	add.f32 	%f7, %f3, %f3;
	mul.f32 	%f31, %f1, %f30;
	mul.f32 	%f8, %f30, %f31;
	mov.u32 	%r28, %nctaid.x;
	mul.lo.s32 	%r3, %r1, %r28;
	@%p2 bra 	$L__BB14_2;
	bra.uni 	$L__BB14_14;
$L__BB14_2:
	ld.param.u64 	%rd67, [_Z24gpuTemplateStgHomoTurb2DIfEvPT_S1_S1_S1_S1_S1_S1_S0_ii_param_2];
	cvta.to.global.u64 	%rd5, %rd67;
	mul.wide.s32 	%rd6, %r24, 4;
	shl.b32 	%r34, %r25, 1;
$L__BB14_3:
	ld.param.u64 	%rd68, [_Z24gpuTemplateStgHomoTurb2DIfEvPT_S1_S1_S1_S1_S1_S1_S0_ii_param_4];
	ld.param.u64 	%rd66, [_Z24gpuTemplateStgHomoTurb2DIfEvPT_S1_S1_S1_S1_S1_S1_S0_ii_param_1];
	cvta.to.global.u64 	%rd29, %rd66;
	mul.wide.s32 	%rd30, %r60, 4;
	add.s64 	%rd31, %rd29, %rd30;
	ld.global.f32 	%f47, [%rd31];
	cvta.to.global.u64 	%rd32, %rd68;
	ld.global.f32 	%f48, [%rd32];
	mul.f32 	%f49, %f24, %f48;
	sub.f32 	%f9, %f47, %f49;
	add.s64 	%rd33, %rd31, %rd6;
	ld.global.f32 	%f50, [%rd33];
	ld.global.f32 	%f51, [%rd32+4];
	mul.f32 	%f52, %f24, %f51;
	sub.f32 	%f10, %f50, %f52;
	mov.f32 	%f97, 0f00000000;
	mov.b32 	%r61, 0;
	mov.f32 	%f98, %f97;
$L__BB14_4:
	mul.wide.u32 	%rd34, %r61, 4;
	add.s64 	%rd35, %rd5, %rd34;
	ld.global.f32 	%f53, [%rd35];
	add.s32 	%r30, %r61, %r25;
	mul.wide.u32 	%rd36, %r30, 4;
	add.s64 	%rd37, %rd5, %rd36;
	ld.global.f32 	%f13, [%rd37];
	add.s32 	%r31, %r30, %r25;
	mul.wide.u32 	%rd38, %r31, 4;
	add.s64 	%rd39, %rd5, %rd38;
	ld.global.f32 	%f54, [%rd39];
	add.s32 	%r32, %r31, %r25;
	mul.wide.u32 	%rd40, %r32, 4;
	add.s64 	%rd41, %rd5, %rd40;
	ld.global.f32 	%f55, [%rd41];
	add.s32 	%r33, %r32, %r25;
	mul.wide.u32 	%rd42, %r33, 4;
	add.s64 	%rd43, %rd5, %rd42;
	ld.global.f32 	%f56, [%rd43];
	add.s32 	%r35, %r33, %r34;
	mul.wide.u32 	%rd44, %r35, 4;
	add.s64 	%rd45, %rd5, %rd44;
	ld.global.f32 	%f14, [%rd45];
	add.s32 	%r36, %r35, %r25;
	mul.wide.u32 	%rd46, %r36, 4;
	add.s64 	%rd47, %rd5, %rd46;
	ld.global.f32 	%f15, [%rd47];
	add.s32 	%r37, %r36, %r34;
	mul.wide.u32 	%rd48, %r37, 4;
	add.s64 	%rd49, %rd5, %rd48;
	ld.global.f32 	%f57, [%rd49];
	mul.f32 	%f58, %f56, %f10;
	fma.rn.f32 	%f59, %f55, %f9, %f58;
	fma.rn.f32 	%f60, %f53, %f59, %f54;
	fma.rn.f32 	%f16, %f24, %f57, %f60;
	mul.f32 	%f61, %f16, 0f3F22F983;
	cvt.rni.s32.f32 	%r65, %f61;
	cvt.rn.f32.s32 	%f62, %r65;
	fma.rn.f32 	%f63, %f62, 0fBFC90FDA, %f16;
	fma.rn.f32 	%f64, %f62, 0fB3A22168, %f63;
	fma.rn.f32 	%f99, %f62, 0fA7C234C5, %f64;
	abs.f32 	%f18, %f16;
	setp.ltu.f32 	%p4, %f18, 0f47CE4780;
	@%p4 bra 	$L__BB14_12;
	setp.eq.f32 	%p5, %f18, 0f7F800000;
	@%p5 bra 	$L__BB14_11;
	mov.b32 	%r7, %f16;
	shl.b32 	%r39, %r7, 8;
	or.b32  	%r8, %r39, -2147483648;
	mov.b64 	%rd72, 0;
	mov.b32 	%r62, 0;
	mov.u64 	%rd70, __cudart_i2opi_f;
	mov.u64 	%rd71, %rd4;
$L__BB14_7:
	.pragma "nounroll";
	ld.global.nc.u32 	%r40, [%rd70];
	mad.wide.u32 	%rd52, %r40, %r8, %rd72;
	shr.u64 	%rd72, %rd52, 32;
	st.local.u32 	[%rd71], %rd52;
	add.s32 	%r62, %r62, 1;
	add.s64 	%rd71, %rd71, 4;
	add.s64 	%rd70, %rd70, 4;
	setp.ne.s32 	%p6, %r62, 6;
	@%p6 bra 	$L__BB14_7;
	shr.u32 	%r41, %r7, 23;
	st.local.u32 	[%rd4+24], %rd72;
	and.b32  	%r11, %r41, 31;
	and.b32  	%r42, %r41, 224;
	add.s32 	%r43, %r42, -128;
	shr.u32 	%r44, %r43, 5;
	mul.wide.u32 	%rd53, %r44, 4;
	sub.s64 	%rd13, %rd4, %rd53;
	ld.local.u32 	%r63, [%rd13+24];
	ld.local.u32 	%r64, [%rd13+20];
	setp.eq.s32 	%p7, %r11, 0;
	@%p7 bra 	$L__BB14_10;
	shf.l.wrap.b32 	%r63, %r64, %r63, %r11;
	ld.local.u32 	%r45, [%rd13+16];
	shf.l.wrap.b32 	%r64, %r45, %r64, %r11;
$L__BB14_10:
	shr.u32 	%r46, %r63, 30;
	shf.l.wrap.b32 	%r47, %r64, %r63, 2;
	shl.b32 	%r48, %r64, 2;
	shr.u32 	%r49, %r47, 31;
	add.s32 	%r50, %r49, %r46;
	neg.s32 	%r51, %r50;
	setp.lt.s32 	%p8, %r7, 0;
	selp.b32 	%r65, %r51, %r50, %p8;
	xor.b32  	%r52, %r47, %r7;
	shr.s32 	%r53, %r47, 31;
	xor.b32  	%r54, %r53, %r47;
	xor.b32  	%r55, %r53, %r48;
	cvt.u64.u32 	%rd54, %r54;
	shl.b64 	%rd55, %rd54, 32;
	cvt.u64.u32 	%rd56, %r55;
	or.b64  	%rd57, %rd55, %rd56;
	cvt.rn.f64.s64 	%fd12, %rd57;
	mul.f64 	%fd13, %fd12, 0d3BF921FB54442D19;
	cvt.rn.f32.f64 	%f65, %fd13;
	neg.f32 	%f66, %f65;
	setp.lt.s32 	%p9, %r52, 0;
	selp.f32 	%f99, %f66, %f65, %p9;
	bra.uni 	$L__BB14_12;
$L__BB14_11:
	mov.f32 	%f67, 0f00000000;
	mul.rn.f32 	%f99, %f16, %f67;
	mov.b32 	%r65, 0;
$L__BB14_12:
	add.s32 	%r57, %r65, 1;
	mul.rn.f32 	%f68, %f99, %f99;
	and.b32  	%r58, %r65, 1;
	setp.eq.b32 	%p10, %r58, 1;
	selp.f32 	%f69, %f99, 0f3F800000, %p10;
	fma.rn.f32 	%f70, %f68, %f69, 0f00000000;
	fma.rn.f32 	%f71, %f68, 0f37CBAC00, 0fBAB607ED;
	selp.f32 	%f72, 0fB94D4153, %f71, %p10;
	selp.f32 	%f73, 0f3C0885E4, 0f3D2AAABB, %p10;
	fma.rn.f32 	%f74, %f72, %f68, %f73;
	selp.f32 	%f75, 0fBE2AAAA8, 0fBEFFFFFF, %p10;
	fma.rn.f32 	%f76, %f74, %f68, %f75;
	fma.rn.f32 	%f77, %f76, %f70, %f69;
	and.b32  	%r59, %r57, 2;
	setp.eq.s32 	%p11, %r59, 0;
	mov.f32 	%f78, 0f00000000;
	sub.f32 	%f79, %f78, %f77;
	selp.f32 	%f80, %f77, %f79, %p11;
	mul.f32 	%f81, %f13, %f80;
	fma.rn.f32 	%f98, %f14, %f81, %f98;
	fma.rn.f32 	%f97, %f15, %f81, %f97;
	add.s32 	%r61, %r61, 1;
	setp.ne.s32 	%p12, %r61, %r25;
	@%p12 bra 	$L__BB14_4;
	ld.param.u64 	%rd69, [_Z24gpuTemplateStgHomoTurb2DIfEvPT_S1_S1_S1_S1_S1_S1_S0_ii_param_5];
	ld.param.u64 	%rd65, [_Z24gpuTemplateStgHomoTurb2DIfEvPT_S1_S1_S1_S1_S1_S1_S0_ii_param_0];
	cvta.to.global.u64 	%rd58, %rd69;
	ld.global.f32 	%f82, [%rd58];
	mul.f32 	%f83, %f98, %f82;
	add.f32 	%f84, %f3, %f3;
	mul.f32 	%f85, %f84, %f83;
	div.rn.f32 	%f86, %f85, %f8;
	add.f32 	%f87, %f86, %f6;
	add.f32 	%f88, %f3, %f83;
	ld.global.f32 	%f89, [%rd58+4];
	fma.rn.f32 	%f90, %f97, %f89, %f4;
	cvta.to.global.u64 	%rd59, %rd65;
	mul.wide.s32 	%rd60, %r60, 4;
	add.s64 	%rd61, %rd59, %rd60;
	st.global.f32 	[%rd61], %f2;
	mul.f32 	%f91, %f2, %f88;
	add.s64 	%rd62, %rd61, %rd6;
	st.global.f32 	[%rd62], %f91;
	mul.f32 	%f92, %f2, %f90;
	add.s64 	%rd63, %rd62, %rd6;
	st.global.f32 	[%rd63], %f92;
	div.rn.f32 	%f93, %f87, %f5;
	cvt.f64.f32 	%fd14, %f93;
	mul.f32 	%f94, %f90, %f90;
	fma.rn.f32 	%f95, %f88, %f88, %f94;
	cvt.f64.f32 	%fd15, %f95;
	fma.rn.f64 	%fd16, %fd1, %fd15, %fd14;
	cvt.rn.f32.f64 	%f96, %fd16;
	add.s64 	%rd64, %rd63, %rd6;
	st.global.f32 	[%rd64], %f96;
	add.s32 	%r60, %r60, %r3;
	setp.lt.s32 	%p13, %r60, %r24;
	@%p13 bra 	$L__BB14_3;
	bra.uni 	$L__BB14_15;
$L__BB14_14:
	ld.global.f32 	%f32, [%rd2];
	mul.f32 	%f33, %f32, 0f00000000;
	mul.f32 	%f34, %f7, %f33;
	div.rn.f32 	%f35, %f34, %f8;
	add.f32 	%f36, %f35, %f6;
	add.f32 	%f37, %f3, %f33;
	ld.global.f32 	%f38, [%rd2+4];
	fma.rn.f32 	%f39, %f38, 0f00000000, %f4;
	mul.wide.s32 	%rd23, %r60, 4;
	add.s64 	%rd24, %rd1, %rd23;
	st.global.f32 	[%rd24], %f2;
	mul.f32 	%f40, %f2, %f37;
	mul.wide.s32 	%rd25, %r24, 4;
	add.s64 	%rd26, %rd24, %rd25;
	st.global.f32 	[%rd26], %f40;
	mul.f32 	%f41, %f2, %f39;
	add.s64 	%rd27, %rd26, %rd25;
	st.global.f32 	[%rd27], %f41;
	div.rn.f32 	%f42, %f36, %f5;
	cvt.f64.f32 	%fd9, %f42;
	mul.f32 	%f43, %f39, %f39;
	fma.rn.f32 	%f44, %f37, %f37, %f43;
	cvt.f64.f32 	%fd10, %f44;
	fma.rn.f64 	%fd11, %fd1, %fd10, %fd9;
	cvt.rn.f32.f64 	%f45, %fd11;
	add.s64 	%rd28, %rd27, %rd25;
	st.global.f32 	[%rd28], %f45;
	add.s32 	%r60, %r60, %r3;
	setp.lt.s32 	%p3, %r60, %r24;
	@%p3 bra 	$L__BB14_14;
$L__BB14_15:
	ret;

}
	// .globl	_Z24gpuTemplateStgHomoTurb3DIfEvPT_S1_S1_S1_S1_S1_S1_S0_ii
.visible .entry _Z24gpuTemplateStgHomoTurb3DIfEvPT_S1_S1_S1_S1_S1_S1_S0_ii(
	.param .u64 .ptr .align 1 _Z24gpuTemplateStgHomoTurb3DIfEvPT_S1_S1_S1_S1_S1_S1_S0_ii_param_0,
	.param .u64 .ptr .align 1 _Z24gpuTemplateStgHomoTurb3DIfEvPT_S1_S1_S1_S1_S1_S1_S0_ii_param_1,
	.param .u64 .ptr .align 1 _Z24gpuTemplateStgHomoTurb3DIfEvPT_S1_S1_S1_S1_S1_S1_S0_ii_param_2,
	.param .u64 .ptr .align 1 _Z24gpuTemplateStgHomoTurb3DIfEvPT_S1_S1_S1_S1_S1_S1_S0_ii_param_3,
	.param .u64 .ptr .align 1 _Z24gpuTemplateStgHomoTurb3DIfEvPT_S1_S1_S1_S1_S1_S1_S0_ii_param_4,
	.param .u64 .ptr .align 1 _Z24gpuTemplateStgHomoTurb3DIfEvPT_S1_S1_S1_S1_S1_S1_S0_ii_param_5,
	.param .u64 .ptr .align 1 _Z24gpuTemplateStgHomoTurb3DIfEvPT_S1_S1_S1_S1_S1_S1_S0_ii_param_6,
	.param .f32 _Z24gpuTemplateStgHomoTurb3DIfEvPT_S1_S1_S1_S1_S1_S1_S0_ii_param_7,
	.param .u32 _Z24gpuTemplateStgHomoTurb3DIfEvPT_S1_S1_S1_S1_S1_S1_S0_ii_param_8,
	.param .u32 _Z24gpuTemplateStgHomoTurb3DIfEvPT_S1_S1_S1_S1_S1_S1_S0_ii_param_9
)
{
	.local .align 4 .b8 	__local_depot15[28];
	.reg .b64 	%SP;
	.reg .b64 	%SPL;
	.reg .pred 	%p<14>;
	.reg .b32 	%r<68>;
	.reg .b32 	%f<121>;
	.reg .b64 	%rd<75>;
	.reg .b64 	%fd<17>;

	mov.u64 	%SPL, __local_depot15;
	ld.param.u64 	%rd17, [_Z24gpuTemplateStgHomoTurb3DIfEvPT_S1_S1_S1_S1_S1_S1_S0_ii_param_0];
	ld.param.u64 	%rd15, [_Z24gpuTemplateStgHomoTurb3DIfEvPT_S1_S1_S1_S1_S1_S1_S0_ii_param_2];
	ld.param.u64 	%rd18, [_Z24gpuTemplateStgHomoTurb3DIfEvPT_S1_S1_S1_S1_S1_S1_S0_ii_param_3];
	ld.param.u64 	%rd19, [_Z24gpuTemplateStgHomoTurb3DIfEvPT_S1_S1_S1_S1_S1_S1_S0_ii_param_5];
	ld.param.u64 	%rd20, [_Z24gpuTemplateStgHomoTurb3DIfEvPT_S1_S1_S1_S1_S1_S1_S0_ii_param_6];
	ld.param.f32 	%f29, [_Z24gpuTemplateStgHomoTurb3DIfEvPT_S1_S1_S1_S1_S1_S1_S0_ii_param_7];
	ld.param.u32 	%r24, [_Z24gpuTemplateStgHomoTurb3DIfEvPT_S1_S1_S1_S1_S1_S1_S0_ii_param_8];
	ld.param.u32 	%r25, [_Z24gpuTemplateStgHomoTurb3DIfEvPT_S1_S1_S1_S1_S1_S1_S0_ii_param_9];
	cvta.to.global.u64 	%rd1, %rd17;
	cvta.to.global.u64 	%rd2, %rd19;
	cvta.to.global.u64 	%rd21, %rd18;
	cvta.to.global.u64 	%rd3, %rd20;
	add.u64 	%rd4, %SPL, 0;
	ld.global.f32 	%f1, [%rd3];
	ld.global.f32 	%f2, [%rd21];
	ld.global.f32 	%f30, [%rd21+4];
	div.rn.f32 	%f3, %f30, %f2;
	ld.global.f32 	%f31, [%rd21+8];
	div.rn.f32 	%f4, %f31, %f2;
	ld.global.f32 	%f32, [%rd21+12];
	div.rn.f32 	%f5, %f32, %f2;
	mul.f32 	%f33, %f4, %f4;
	fma.rn.f32 	%f34, %f3, %f3, %f33;
	fma.rn.f32 	%f35, %f5, %f5, %f34;
	add.f32 	%f6, %f1, 0fBF800000;
	cvt.f64.f32 	%fd2, %f6;
	ld.global.f32 	%f36, [%rd21+16];
	cvt.f64.f32 	%fd3, %f36;
	cvt.f64.f32 	%fd4, %f2;
	mul.f64 	%fd1, %fd4, 0d3FE0000000000000;
	cvt.f64.f32 	%fd5, %f35;
	mul.f64 	%fd6, %fd1, %fd5;
	sub.f64 	%fd7, %fd3, %fd6;
	mul.f64 	%fd8, %fd7, %fd2;
	cvt.rn.f32.f64 	%f7, %fd8;
	mov.u32 	%r26, %tid.x;
	mov.u32 	%r27, %ctaid.x;
	mov.u32 	%r1, %ntid.x;
	mad.lo.s32 	%r61, %r27, %r1, %r26;
	setp.ge.s32 	%p1, %r61, %r24;
	@%p1 bra 	$L__BB15_15;
	ld.global.f32 	%f37, [%rd3+12];
	setp.gt.s32 	%p2, %r25, 0;
	add.f32 	%f8, %f3, %f3;
	mul.f32 	%f38, %f1, %f37;
	mul.f32 	%f9, %f37, %f38;
	mov.u32 	%r28, %nctaid.x;
	mul.lo.s32 	%r3, %r1, %r28;
	@%p2 bra 	$L__BB15_2;
	bra.uni 	$L__BB15_14;
$L__BB15_2:
	cvta.to.global.u64 	%rd5, %rd15;
	mul.wide.s32 	%rd6, %r24, 4;
$L__BB15_3:
	ld.param.u64 	%rd71, [_Z24gpuTemplateStgHomoTurb3DIfEvPT_S1_S1_S1_S1_S1_S1_S0_ii_param_4];
	ld.param.u64 	%rd70, [_Z24gpuTemplateStgHomoTurb3DIfEvPT_S1_S1_S1_S1_S1_S1_S0_ii_param_1];
	cvta.to.global.u64 	%rd30, %rd70;
	mul.wide.s32 	%rd31, %r61, 4;
	add.s64 	%rd32, %rd30, %rd31;
	ld.global.f32 	%f58, [%rd32];
	cvta.to.global.u64 	%rd33, %rd71;
	ld.global.f32 	%f59, [%rd33];
	mul.f32 	%f60, %f29, %f59;
	sub.f32 	%f10, %f58, %f60;
	add.s64 	%rd34, %rd32, %rd6;
	ld.global.f32 	%f61, [%rd34];
	ld.global.f32 	%f62, [%rd33+4];
	mul.f32 	%f63, %f29, %f62;
	sub.f32 	%f11, %f61, %f63;
	add.s64 	%rd35, %rd34, %rd6;
	ld.global.f32 	%f64, [%rd35];
	ld.global.f32 	%f65, [%rd33+8];
	mul.f32 	%f66, %f29, %f65;
	sub.f32 	%f12, %f64, %f66;
	mov.f32 	%f117, 0f00000000;
	mov.b32 	%r62, 0;
	mov.f32 	%f118, %f117;
	mov.f32 	%f119, %f117;
$L__BB15_4:
	mul.wide.u32 	%rd36, %r62, 4;
	add.s64 	%rd37, %rd5, %rd36;
	ld.global.f32 	%f67, [%rd37];
	add.s32 	%r30, %r62, %r25;
	mul.wide.u32 	%rd38, %r30, 4;
	add.s64 	%rd39, %rd5, %rd38;
	ld.global.f32 	%f16, [%rd39];
	add.s32 	%r31, %r30, %r25;
	mul.wide.u32 	%rd40, %r31, 4;
	add.s64 	%rd41, %rd5, %rd40;
	ld.global.f32 	%f68, [%rd41];
	add.s32 	%r32, %r31, %r25;
	mul.wide.u32 	%rd42, %r32, 4;
	add.s64 	%rd43, %rd5, %rd42;
	ld.global.f32 	%f69, [%rd43];
	add.s32 	%r33, %r32, %r25;
	mul.wide.u32 	%rd44, %r33, 4;
	add.s64 	%rd45, %rd5, %rd44;
	ld.global.f32 	%f70, [%rd45];
	add.s32 	%r34, %r33, %r25;
	mul.wide.u32 	%rd46, %r34, 4;
	add.s64 	%rd47, %rd5, %rd46;
	ld.global.f32 	%f71, [%rd47];
	add.s32 	%r35, %r34, %r25;
	mul.wide.u32 	%rd48, %r35, 4;
	add.s64 	%rd49, %rd5, %rd48;
	ld.global.f32 	%f17, [%rd49];
	add.s32 	%r36, %r35, %r25;
	mul.wide.u32 	%rd50, %r36, 4;
	add.s64 	%rd51, %rd5, %rd50;
	ld.global.f32 	%f18, [%rd51];
	add.s32 	%r37, %r36, %r25;
	mul.wide.u32 	%rd52, %r37, 4;
	add.s64 	%rd53, %rd5, %rd52;
	ld.global.f32 	%f19, [%rd53];
	add.s32 	%r38, %r37, %r25;
	mul.wide.u32 	%rd54, %r38, 4;
	add.s64 	%rd55, %rd5, %rd54;
	ld.global.f32 	%f72, [%rd55];
	mul.f32 	%f73, %f70, %f11;
	fma.rn.f32 	%f74, %f69, %f10, %f73;
	fma.rn.f32 	%f75, %f71, %f12, %f74;
	fma.rn.f32 	%f76, %f67, %f75, %f68;
	fma.rn.f32 	%f20, %f29, %f72, %f76;
	mul.f32 	%f77, %f20, 0f3F22F983;
	cvt.rni.s32.f32 	%r66, %f77;
	cvt.rn.f32.s32 	%f78, %r66;
	fma.rn.f32 	%f79, %f78, 0fBFC90FDA, %f20;
	fma.rn.f32 	%f80, %f78, 0fB3A22168, %f79;
	fma.rn.f32 	%f120, %f78, 0fA7C234C5, %f80;
	abs.f32 	%f22, %f20;
	setp.ltu.f32 	%p4, %f22, 0f47CE4780;
	@%p4 bra 	$L__BB15_12;
	setp.eq.f32 	%p5, %f22, 0f7F800000;
	@%p5 bra 	$L__BB15_11;
	mov.b32 	%r7, %f20;
	shl.b32 	%r40, %r7, 8;
	or.b32  	%r8, %r40, -2147483648;
	mov.b64 	%rd74, 0;
	mov.b32 	%r63, 0;
	mov.u64 	%rd72, __cudart_i2opi_f;
	mov.u64 	%rd73, %rd4;
$L__BB15_7:
	.pragma "nounroll";
	ld.global.nc.u32 	%r41, [%rd72];
	mad.wide.u32 	%rd58, %r41, %r8, %rd74;
	shr.u64 	%rd74, %rd58, 32;
	st.local.u32 	[%rd73], %rd58;
	add.s32 	%r63, %r63, 1;
	add.s64 	%rd73, %rd73, 4;
	add.s64 	%rd72, %rd72, 4;
	setp.ne.s32 	%p6, %r63, 6;
	@%p6 bra 	$L__BB15_7;
	shr.u32 	%r42, %r7, 23;
	st.local.u32 	[%rd4+24], %rd74;
	and.b32  	%r11, %r42, 31;
	and.b32  	%r43, %r42, 224;
	add.s32 	%r44, %r43, -128;
	shr.u32 	%r45, %r44, 5;
	mul.wide.u32 	%rd59, %r45, 4;
	sub.s64 	%rd13, %rd4, %rd59;
	ld.local.u32 	%r64, [%rd13+24];
	ld.local.u32 	%r65, [%rd13+20];
	setp.eq.s32 	%p7, %r11, 0;
	@%p7 bra 	$L__BB15_10;
	shf.l.wrap.b32 	%r64, %r65, %r64, %r11;
	ld.local.u32 	%r46, [%rd13+16];
	shf.l.wrap.b32 	%r65, %r46, %r65, %r11;
$L__BB15_10:
	shr.u32 	%r47, %r64, 30;
	shf.l.wrap.b32 	%r48, %r65, %r64, 2;
	shl.b32 	%r49, %r65, 2;
	shr.u32 	%r50, %r48, 31;
	add.s32 	%r51, %r50, %r47;
	neg.s32 	%r52, %r51;
	setp.lt.s32 	%p8, %r7, 0;
	selp.b32 	%r66, %r52, %r51, %p8;
	xor.b32  	%r53, %r48, %r7;
	shr.s32 	%r54, %r48, 31;
	xor.b32  	%r55, %r54, %r48;
	xor.b32  	%r56, %r54, %r49;
	cvt.u64.u32 	%rd60, %r55;
	shl.b64 	%rd61, %rd60, 32;
	cvt.u64.u32 	%rd62, %r56;
	or.b64  	%rd63, %rd61, %rd62;
	cvt.rn.f64.s64 	%fd12, %rd63;
	mul.f64 	%fd13, %fd12, 0d3BF921FB54442D19;
	cvt.rn.f32.f64 	%f81, %fd13;
	neg.f32 	%f82, %f81;
	setp.lt.s32 	%p9, %r53, 0;
	selp.f32 	%f120, %f82, %f81, %p9;
	bra.uni 	$L__BB15_12;
$L__BB15_11:
	mov.f32 	%f83, 0f00000000;
	mul.rn.f32 	%f120, %f20, %f83;
	mov.b32 	%r66, 0;
$L__BB15_12:
	add.s32 	%r58, %r66, 1;
	mul.rn.f32 	%f84, %f120, %f120;
	and.b32  	%r59, %r66, 1;
	setp.eq.b32 	%p10, %r59, 1;
	selp.f32 	%f85, %f120, 0f3F800000, %p10;
	fma.rn.f32 	%f86, %f84, %f85, 0f00000000;
	fma.rn.f32 	%f87, %f84, 0f37CBAC00, 0fBAB607ED;
	selp.f32 	%f88, 0fB94D4153, %f87, %p10;
	selp.f32 	%f89, 0f3C0885E4, 0f3D2AAABB, %p10;
	fma.rn.f32 	%f90, %f88, %f84, %f89;
	selp.f32 	%f91, 0fBE2AAAA8, 0fBEFFFFFF, %p10;
	fma.rn.f32 	%f92, %f90, %f84, %f91;
	fma.rn.f32 	%f93, %f92, %f86, %f85;
	and.b32  	%r60, %r58, 2;
	setp.eq.s32 	%p11, %r60, 0;
	mov.f32 	%f94, 0f00000000;
	sub.f32 	%f95, %f94, %f93;
	selp.f32 	%f96, %f93, %f95, %p11;
	mul.f32 	%f97, %f16, %f96;
	fma.rn.f32 	%f119, %f17, %f97, %f119;
	fma.rn.f32 	%f118, %f18, %f97, %f118;
	fma.rn.f32 	%f117, %f19, %f97, %f117;
	add.s32 	%r62, %r62, 1;
	setp.ne.s32 	%p12, %r62, %r25;
	@%p12 bra 	$L__BB15_4;
	ld.global.f32 	%f98, [%rd2];
	mul.f32 	%f99, %f119, %f98;
	add.f32 	%f100, %f3, %f3;
	mul.f32 	%f101, %f100, %f99;
	div.rn.f32 	%f102, %f101, %f9;
	add.f32 	%f103, %f102, %f7;
	add.f32 	%f104, %f3, %f99;
	ld.global.f32 	%f105, [%rd2+4];
	fma.rn.f32 	%f106, %f118, %f105, %f4;
	ld.global.f32 	%f107, [%rd2+8];
	fma.rn.f32 	%f108, %f117, %f107, %f5;
	mul.wide.s32 	%rd64, %r61, 4;
	add.s64 	%rd65, %rd1, %rd64;
	st.global.f32 	[%rd65], %f2;
	mul.f32 	%f109, %f2, %f104;
	add.s64 	%rd66, %rd65, %rd6;
	st.global.f32 	[%rd66], %f109;
	mul.f32 	%f110, %f2, %f106;
	add.s64 	%rd67, %rd66, %rd6;
	st.global.f32 	[%rd67], %f110;
	mul.f32 	%f111, %f2, %f108;
	add.s64 	%rd68, %rd67, %rd6;
	st.global.f32 	[%rd68], %f111;
	div.rn.f32 	%f112, %f103, %f6;
	cvt.f64.f32 	%fd14, %f112;
	mul.f32 	%f113, %f106, %f106;
	fma.rn.f32 	%f114, %f104, %f104, %f113;
	fma.rn.f32 	%f115, %f108, %f108, %f114;
	cvt.f64.f32 	%fd15, %f115;
	fma.rn.f64 	%fd16, %fd1, %fd15, %fd14;
	cvt.rn.f32.f64 	%f116, %fd16;
	add.s64 	%rd69, %rd68, %rd6;
	st.global.f32 	[%rd69], %f116;
	add.s32 	%r61, %r61, %r3;
	setp.lt.s32 	%p13, %r61, %r24;
	@%p13 bra 	$L__BB15_3;
	bra.uni 	$L__BB15_15;
$L__BB15_14:
	ld.global.f32 	%f39, [%rd2];
	mul.f32 	%f40, %f39, 0f00000000;
	mul.f32 	%f41, %f8, %f40;
	div.rn.f32 	%f42, %f41, %f9;
	add.f32 	%f43, %f42, %f7;
	add.f32 	%f44, %f3, %f40;
	ld.global.f32 	%f45, [%rd2+4];
	fma.rn.f32 	%f46, %f45, 0f00000000, %f4;
	ld.global.f32 	%f47, [%rd2+8];
	fma.rn.f32 	%f48, %f47, 0f00000000, %f5;
	mul.wide.s32 	%rd23, %r61, 4;
	add.s64 	%rd24, %rd1, %rd23;
	st.global.f32 	[%rd24], %f2;
	mul.f32 	%f49, %f2, %f44;
	mul.wide.s32 	%rd25, %r24, 4;
	add.s64 	%rd26, %rd24, %rd25;
	st.global.f32 	[%rd26], %f49;
	mul.f32 	%f50, %f2, %f46;
	add.s64 	%rd27, %rd26, %rd25;
	st.global.f32 	[%rd27], %f50;
	mul.f32 	%f51, %f2, %f48;
	add.s64 	%rd28, %rd27, %rd25;
	st.global.f32 	[%rd28], %f51;
	div.rn.f32 	%f52, %f43, %f6;
	cvt.f64.f32 	%fd9, %f52;
	mul.f32 	%f53, %f46, %f46;
	fma.rn.f32 	%f54, %f44, %f44, %f53;
	fma.rn.f32 	%f55, %f48, %f48, %f54;
	cvt.f64.f32 	%fd10, %f55;
	fma.rn.f64 	%fd11, %fd1, %fd10, %fd9;
	cvt.rn.f32.f64 	%f56, %fd11;
	add.s64 	%rd29, %rd28, %rd25;
	st.global.f32 	[%rd29], %f56;
	add.s32 	%r61, %r61, %r3;
	setp.lt.s32 	%p3, %r61, %r24;
	@%p3 bra 	$L__BB15_14;
$L__BB15_15:
	ret;

}
	// .globl	_Z25gpuTemplateStgHomoTurb2D2IdEvPT_S1_S1_S1_S1_S1_S1_S0_ii
.visible .entry _Z25gpuTemplateStgHomoTurb2D2IdEvPT_S1_S1_S1_S1_S1_S1_S0_ii(
	.param .u64 .ptr .align 1 _Z25gpuTemplateStgHomoTurb2D2IdEvPT_S1_S1_S1_S1_S1_S1_S0_ii_param_0,
	.param .u64 .ptr .align 1 _Z25gpuTemplateStgHomoTurb2D2IdEvPT_S1_S1_S1_S1_S1_S1_S0_ii_param_1,
	.param .u64 .ptr .align 1 _Z25gpuTemplateStgHomoTurb2D2IdEvPT_S1_S1_S1_S1_S1_S1_S0_ii_param_2,
	.param .u64 .ptr .align 1 _Z25gpuTemplateStgHomoTurb2D2IdEvPT_S1_S1_S1_S1_S1_S1_S0_ii_param_3,
	.param .u64 .ptr .align 1 _Z25gpuTemplateStgHomoTurb2D2IdEvPT_S1_S1_S1_S1_S1_S1_S0_ii_param_4,
	.param .u64 .ptr .align 1 _Z25gpuTemplateStgHomoTurb2D2IdEvPT_S1_S1_S1_S1_S1_S1_S0_ii_param_5,
	.param .u64 .ptr .align 1 _Z25gpuTemplateStgHomoTurb2D2IdEvPT_S1_S1_S1_S1_S1_S1_S0_ii_param_6,
	.param .f64 _Z25gpuTemplateStgHomoTurb2D2IdEvPT_S1_S1_S1_S1_S1_S1_S0_ii_param_7,
	.param .u32 _Z25gpuTemplateStgHomoTurb2D2IdEvPT_S1_S1_S1_S1_S1_S1_S0_ii_param_8,
	.param .u32 _Z25gpuTemplateStgHomoTurb2D2IdEvPT_S1_S1_S1_S1_S1_S1_S0_ii_param_9
)
{
	.reg .pred 	%p<21>;
	.reg .b32 	%r<88>;
	.reg .b64 	%rd<77>;
	.reg .b64 	%fd<219>;

	ld.param.u64 	%rd17, [_Z25gpuTemplateStgHomoTurb2D2IdEvPT_S1_S1_S1_S1_S1_S1_S0_ii_param_0];
	ld.param.u64 	%rd18, [_Z25gpuTemplateStgHomoTurb2D2IdEvPT_S1_S1_S1_S1_S1_S1_S0_ii_param_2];
	ld.param.u64 	%rd19, [_Z25gpuTemplateStgHomoTurb2D2IdEvPT_S1_S1_S1_S1_S1_S1_S0_ii_param_3];
	ld.param.u64 	%rd20, [_Z25gpuTemplateStgHomoTurb2D2IdEvPT_S1_S1_S1_S1_S1_S1_S0_ii_param_5];
	ld.param.u64 	%rd21, [_Z25gpuTemplateStgHomoTurb2D2IdEvPT_S1_S1_S1_S1_S1_S1_S0_ii_param_6];
	ld.param.f64 	%fd54, [_Z25gpuTemplateStgHomoTurb2D2IdEvPT_S1_S1_S1_S1_S1_S1_S0_ii_param_7];
	ld.param.u32 	%r44, [_Z25gpuTemplateStgHomoTurb2D2IdEvPT_S1_S1_S1_S1_S1_S1_S0_ii_param_8];
	ld.param.u32 	%r45, [_Z25gpuTemplateStgHomoTurb2D2IdEvPT_S1_S1_S1_S1_S1_S1_S0_ii_param_9];
	cvta.to.global.u64 	%rd1, %rd18;
	cvta.to.global.u64 	%rd2, %rd17;
	cvta.to.global.u64 	%rd3, %rd20;
	cvta.to.global.u64 	%rd22, %rd19;
	cvta.to.global.u64 	%rd23, %rd21;
	ld.global.f64 	%fd55, [%rd23];
	ld.global.f64 	%fd1, [%rd22];
	ld.global.f64 	%fd56, [%rd22+8];
	div.rn.f64 	%fd2, %fd56, %fd1;
	ld.global.f64 	%fd57, [%rd22+16];
	div.rn.f64 	%fd3, %fd57, %fd1;
	mul.f64 	%fd58, %fd3, %fd3;
	fma.rn.f64 	%fd59, %fd2, %fd2, %fd58;
	add.f64 	%fd4, %fd55, 0dBFF0000000000000;
	ld.global.f64 	%fd60, [%rd22+24];
	mul.f64 	%fd61, %fd1, 0dBFE0000000000000;
	fma.rn.f64 	%fd5, %fd61, %fd59, %fd60;
	mov.u32 	%r46, %tid.x;
	mov.u32 	%r47, %ctaid.x;
	mov.u32 	%r1, %ntid.x;
	mad.lo.s32 	%r73, %r47, %r1, %r46;
	setp.ge.s32 	%p1, %r73, %r44;
	@%p1 bra 	$L__BB16_25;
	setp.gt.s32 	%p2, %r45, 0;
	add.f64 	%fd6, %fd1, %fd1;
	mul.f64 	%fd62, %fd4, %fd5;
	div.rn.f64 	%fd7, %fd62, %fd4;
	mov.u32 	%r48, %nctaid.x;
	mul.lo.s32 	%r3, %r1, %r48;
	@%p2 bra 	$L__BB16_2;
	bra.uni 	$L__BB16_24;
$L__BB16_2:
	and.b32  	%r4, %r45, 2147483646;
	neg.s32 	%r5, %r4;
	shl.b32 	%r6, %r45, 1;
	mul.wide.u32 	%rd4, %r45, 8;
	mul.wide.s32 	%rd5, %r44, 8;
$L__BB16_3:
	ld.param.u64 	%rd75, [_Z25gpuTemplateStgHomoTurb2D2IdEvPT_S1_S1_S1_S1_S1_S1_S0_ii_param_4];
	ld.param.u64 	%rd74, [_Z25gpuTemplateStgHomoTurb2D2IdEvPT_S1_S1_S1_S1_S1_S1_S0_ii_param_1];
	setp.eq.s32 	%p4, %r45, 1;
	cvta.to.global.u64 	%rd30, %rd74;
	mul.wide.s32 	%rd31, %r73, 8;
	add.s64 	%rd32, %rd30, %rd31;
	ld.global.f64 	%fd79, [%rd32];
	cvta.to.global.u64 	%rd33, %rd75;
	ld.global.f64 	%fd80, [%rd33];
	mul.f64 	%fd81, %fd54, %fd80;
	sub.f64 	%fd8, %fd79, %fd81;
	add.s64 	%rd34, %rd32, %rd5;
	ld.global.f64 	%fd82, [%rd34];
	ld.global.f64 	%fd83, [%rd33+8];
	mul.f64 	%fd84, %fd54, %fd83;
	sub.f64 	%fd9, %fd82, %fd84;
	mov.f64 	%fd212, 0d0000000000000000;
	mov.b32 	%r84, 0;
	mov.f64 	%fd211, %fd212;
	@%p4 bra 	$L__BB16_16;
	shl.b32 	%r77, %r45, 2;
	mul.lo.s32 	%r76, %r45, 6;
	mul.lo.s32 	%r78, %r45, 3;
	mul.lo.s32 	%r75, %r45, 7;
	mul.lo.s32 	%r74, %r45, 9;
	mov.f64 	%fd212, 0d0000000000000000;
	mov.u64 	%rd76, %rd1;
	mov.u32 	%r79, %r5;
$L__BB16_5:
	ld.global.f64 	%fd86, [%rd76];
	add.s64 	%rd7, %rd76, %rd4;
	ld.global.f64 	%fd12, [%rd7];
	mul.wide.u32 	%rd35, %r6, 8;
	add.s64 	%rd8, %rd76, %rd35;
	ld.global.f64 	%fd87, [%rd8];
	mul.wide.u32 	%rd36, %r78, 8;
	add.s64 	%rd9, %rd1, %rd36;
	ld.global.f64 	%fd88, [%rd9];
	mul.wide.u32 	%rd37, %r77, 8;
	add.s64 	%rd10, %rd1, %rd37;
	ld.global.f64 	%fd89, [%rd10];
	mul.wide.u32 	%rd38, %r76, 8;
	add.s64 	%rd11, %rd1, %rd38;
	ld.global.f64 	%fd13, [%rd11];
	mul.wide.u32 	%rd39, %r75, 8;
	add.s64 	%rd12, %rd1, %rd39;
	ld.global.f64 	%fd14, [%rd12];
	mul.wide.u32 	%rd40, %r74, 8;
	add.s64 	%rd13, %rd1, %rd40;
	ld.global.f64 	%fd90, [%rd13];
	mul.f64 	%fd91, %fd89, %fd9;
	fma.rn.f64 	%fd92, %fd88, %fd8, %fd91;
	fma.rn.f64 	%fd93, %fd86, %fd92, %fd87;
	fma.rn.f64 	%fd15, %fd54, %fd90, %fd93;
	abs.f64 	%fd16, %fd15;
	setp.eq.f64 	%p5, %fd16, 0d7FF0000000000000;
	@%p5 bra 	$L__BB16_9;
	mul.f64 	%fd94, %fd15, 0d3FE45F306DC9C883;
	cvt.rni.s32.f64 	%r80, %fd94;
	cvt.rn.f64.s32 	%fd95, %r80;
	fma.rn.f64 	%fd96, %fd95, 0dBFF921FB54442D18, %fd15;
	fma.rn.f64 	%fd97, %fd95, 0dBC91A62633145C00, %fd96;
	fma.rn.f64 	%fd208, %fd95, 0dB97B839A252049C0, %fd97;
	setp.ltu.f64 	%p6, %fd16, 0d41E0000000000000;
	@%p6 bra 	$L__BB16_8;
	{ // callseq 16, 0
	.param .b64 param0;
	st.param.f64 	[param0], %fd15;
	.param .align 16 .b8 retval0[16];
	call.uni (retval0), 
	__internal_trig_reduction_slowpathd, 
	(
	param0
	);
	ld.param.f64 	%fd208, [retval0];
	ld.param.b32 	%r80, [retval0+8];
	} // callseq 16
$L__BB16_8:
	add.s32 	%r81, %r80, 1;
	bra.uni 	$L__BB16_10;
$L__BB16_9:
	mov.f64 	%fd99, 0d0000000000000000;
	mul.rn.f64 	%fd208, %fd15, %fd99;
	mov.b32 	%r81, 1;
$L__BB16_10:
	shl.b32 	%r52, %r81, 6;
	cvt.u64.u32 	%rd41, %r52;
	and.b64  	%rd42, %rd41, 64;
	mov.u64 	%rd43, __cudart_sin_cos_coeffs;
	add.s64 	%rd44, %rd43, %rd42;
	mul.rn.f64 	%fd100, %fd208, %fd208;
	and.b32  	%r53, %r81, 1;
	setp.eq.b32 	%p7, %r53, 1;
	selp.f64 	%fd101, 0dBDA8FF8320FD8164, 0d3DE5DB65F9785EBA, %p7;
	ld.global.nc.v2.f64 	{%fd102, %fd103}, [%rd44];
	fma.rn.f64 	%fd104, %fd101, %fd100, %fd102;
	fma.rn.f64 	%fd105, %fd104, %fd100, %fd103;
	ld.global.nc.v2.f64 	{%fd106, %fd107}, [%rd44+16];
	fma.rn.f64 	%fd108, %fd105, %fd100, %fd106;
	fma.rn.f64 	%fd109, %fd108, %fd100, %fd107;
	ld.global.nc.v2.f64 	{%fd110, %fd111}, [%rd44+32];
	fma.rn.f64 	%fd112, %fd109, %fd100, %fd110;
	fma.rn.f64 	%fd113, %fd112, %fd100, %fd111;
	fma.rn.f64 	%fd114, %fd113, %fd208, %fd208;
	fma.rn.f64 	%fd115, %fd113, %fd100, 0d3FF0000000000000;
	selp.f64 	%fd116, %fd115, %fd114, %p7;
	and.b32  	%r54, %r81, 2;
	setp.eq.s32 	%p8, %r54, 0;
	mov.f64 	%fd117, 0d0000000000000000;
	sub.f64 	%fd118, %fd117, %fd116;
	selp.f64 	%fd119, %fd116, %fd118, %p8;
	mul.f64 	%fd120, %fd12, %fd119;
	fma.rn.f64 	%fd22, %fd13, %fd120, %fd211;
	fma.rn.f64 	%fd23, %fd14, %fd120, %fd212;
	ld.global.f64 	%fd121, [%rd76+8];
	ld.global.f64 	%fd24, [%rd7+8];
	ld.global.f64 	%fd122, [%rd8+8];
	ld.global.f64 	%fd123, [%rd9+8];
	ld.global.f64 	%fd124, [%rd10+8];
	ld.global.f64 	%fd25, [%rd11+8];
	ld.global.f64 	%fd26, [%rd12+8];
	ld.global.f64 	%fd125, [%rd13+8];
	mul.f64 	%fd126, %fd124, %fd9;
	fma.rn.f64 	%fd127, %fd123, %fd8, %fd126;
	fma.rn.f64 	%fd128, %fd121, %fd127, %fd122;
	fma.rn.f64 	%fd27, %fd54, %fd125, %fd128;
	abs.f64 	%fd28, %fd27;
	setp.eq.f64 	%p9, %fd28, 0d7FF0000000000000;
	@%p9 bra 	$L__BB16_14;
	mul.f64 	%fd129, %fd27, 0d3FE45F306DC9C883;
	cvt.rni.s32.f64 	%r82, %fd129;
	cvt.rn.f64.s32 	%fd130, %r82;
	fma.rn.f64 	%fd131, %fd130, 0dBFF921FB54442D18, %fd27;
	fma.rn.f64 	%fd132, %fd130, 0dBC91A62633145C00, %fd131;
	fma.rn.f64 	%fd210, %fd130, 0dB97B839A252049C0, %fd132;
	setp.ltu.f64 	%p10, %fd28, 0d41E0000000000000;
	@%p10 bra 	$L__BB16_13;
	{ // callseq 17, 0
	.param .b64 param0;
	st.param.f64 	[param0], %fd27;
	.param .align 16 .b8 retval0[16];
	call.uni (retval0), 
	__internal_trig_reduction_slowpathd, 
	(
	param0
	);
	ld.param.f64 	%fd210, [retval0];
	ld.param.b32 	%r82, [retval0+8];
	} // callseq 17
$L__BB16_13:
	add.s32 	%r83, %r82, 1;
	bra.uni 	$L__BB16_15;
$L__BB16_14:
	mov.f64 	%fd134, 0d0000000000000000;
	mul.rn.f64 	%fd210, %fd27, %fd134;
	mov.b32 	%r83, 1;
$L__BB16_15:
	shl.b32 	%r57, %r83, 6;
	cvt.u64.u32 	%rd45, %r57;
	and.b64  	%rd46, %rd45, 64;
	mov.u64 	%rd47, __cudart_sin_cos_coeffs;
	add.s64 	%rd48, %rd47, %rd46;
	mul.rn.f64 	%fd135, %fd210, %fd210;
	and.b32  	%r58, %r83, 1;
	setp.eq.b32 	%p11, %r58, 1;
	selp.f64 	%fd136, 0dBDA8FF8320FD8164, 0d3DE5DB65F9785EBA, %p11;
	ld.global.nc.v2.f64 	{%fd137, %fd138}, [%rd48];
	fma.rn.f64 	%fd139, %fd136, %fd135, %fd137;
	fma.rn.f64 	%fd140, %fd139, %fd135, %fd138;
	ld.global.nc.v2.f64 	{%fd141, %fd142}, [%rd48+16];
	fma.rn.f64 	%fd143, %fd140, %fd135, %fd141;
	fma.rn.f64 	%fd144, %fd143, %fd135, %fd142;
	ld.global.nc.v2.f64 	{%fd145, %fd146}, [%rd48+32];
	fma.rn.f64 	%fd147, %fd144, %fd135, %fd145;
	fma.rn.f64 	%fd148, %fd147, %fd135, %fd146;
	fma.rn.f64 	%fd149, %fd148, %fd210, %fd210;
	fma.rn.f64 	%fd150, %fd148, %fd135, 0d3FF0000000000000;
	selp.f64 	%fd151, %fd150, %fd149, %p11;
	and.b32  	%r59, %r83, 2;
	setp.eq.s32 	%p12, %r59, 0;
	mov.f64 	%fd152, 0d0000000000000000;
	sub.f64 	%fd153, %fd152, %fd151;
	selp.f64 	%fd154, %fd151, %fd153, %p12;
	mul.f64 	%fd155, %fd24, %fd154;
	fma.rn.f64 	%fd211, %fd25, %fd155, %fd22;
	fma.rn.f64 	%fd212, %fd26, %fd155, %fd23;
	add.s32 	%r79, %r79, 2;
	add.s64 	%rd76, %rd76, 16;
	add.s32 	%r78, %r78, 2;
	add.s32 	%r77, %r77, 2;
	add.s32 	%r76, %r76, 2;
	add.s32 	%r75, %r75, 2;
	add.s32 	%r74, %r74, 2;
	setp.ne.s32 	%p13, %r79, 0;
	mov.u32 	%r84, %r4;
	@%p13 bra 	$L__BB16_5;
$L__BB16_16:
	and.b32  	%r60, %r45, 1;
	setp.eq.b32 	%p14, %r60, 1;
	not.pred 	%p15, %p14;
	@%p15 bra 	$L__BB16_23;
	mul.wide.u32 	%rd49, %r84, 8;
	add.s64 	%rd50, %rd1, %rd49;
	ld.global.f64 	%fd156, [%rd50];
	add.s32 	%r61, %r84, %r45;
	mul.wide.u32 	%rd51, %r61, 8;
	add.s64 	%rd52, %rd1, %rd51;
	ld.global.f64 	%fd40, [%rd52];
	add.s32 	%r62, %r61, %r45;
	mul.wide.u32 	%rd53, %r62, 8;
	add.s64 	%rd54, %rd1, %rd53;
	ld.global.f64 	%fd157, [%rd54];
	add.s32 	%r63, %r62, %r45;
	mul.wide.u32 	%rd55, %r63, 8;
	add.s64 	%rd56, %rd1, %rd55;
	ld.global.f64 	%fd158, [%rd56];
	add.s32 	%r64, %r63, %r45;
	mul.wide.u32 	%rd57, %r64, 8;
	add.s64 	%rd58, %rd1, %rd57;
	ld.global.f64 	%fd159, [%rd58];
	add.s32 	%r65, %r64, %r6;
	mul.wide.u32 	%rd59, %r65, 8;
	add.s64 	%rd60, %rd1, %rd59;
	ld.global.f64 	%fd41, [%rd60];
	add.s32 	%r66, %r65, %r45;
	mul.wide.u32 	%rd61, %r66, 8;
	add.s64 	%rd62, %rd1, %rd61;
	ld.global.f64 	%fd42, [%rd62];
	add.s32 	%r67, %r66, %r6;
	mul.wide.u32 	%rd63, %r67, 8;
	add.s64 	%rd64, %rd1, %rd63;
	ld.global.f64 	%fd160, [%rd64];
	mul.f64 	%fd161, %fd159, %fd9;
	fma.rn.f64 	%fd162, %fd158, %fd8, %fd161;
	fma.rn.f64 	%fd163, %fd156, %fd162, %fd157;
	fma.rn.f64 	%fd43, %fd54, %fd160, %fd163;
	abs.f64 	%fd44, %fd43;
	setp.eq.f64 	%p16, %fd44, 0d7FF0000000000000;
	@%p16 bra 	$L__BB16_21;
	mul.f64 	%fd164, %fd43, 0d3FE45F306DC9C883;
	cvt.rni.s32.f64 	%r85, %fd164;
	cvt.rn.f64.s32 	%fd165, %r85;
	fma.rn.f64 	%fd166, %fd165, 0dBFF921FB54442D18, %fd43;
	fma.rn.f64 	%fd167, %fd165, 0dBC91A62633145C00, %fd166;
	fma.rn.f64 	%fd216, %fd165, 0dB97B839A252049C0, %fd167;
	setp.ltu.f64 	%p17, %fd44, 0d41E0000000000000;
	@%p17 bra 	$L__BB16_20;
	{ // callseq 18, 0
	.param .b64 param0;
	st.param.f64 	[param0], %fd43;
	.param .align 16 .b8 retval0[16];
	call.uni (retval0), 
	__internal_trig_reduction_slowpathd, 
	(
	param0
	);
	ld.param.f64 	%fd216, [retval0];
	ld.param.b32 	%r85, [retval0+8];
	} // callseq 18
$L__BB16_20:
	add.s32 	%r86, %r85, 1;
	bra.uni 	$L__BB16_22;
$L__BB16_21:
	mov.f64 	%fd169, 0d0000000000000000;
	mul.rn.f64 	%fd216, %fd43, %fd169;
	mov.b32 	%r86, 1;
$L__BB16_22:
	shl.b32 	%r70, %r86, 6;
	cvt.u64.u32 	%rd65, %r70;
	and.b64  	%rd66, %rd65, 64;
	mov.u64 	%rd67, __cudart_sin_cos_coeffs;
	add.s64 	%rd68, %rd67, %rd66;
	mul.rn.f64 	%fd170, %fd216, %fd216;
	and.b32  	%r71, %r86, 1;
	setp.eq.b32 	%p18, %r71, 1;
	selp.f64 	%fd171, 0dBDA8FF8320FD8164, 0d3DE5DB65F9785EBA, %p18;
	ld.global.nc.v2.f64 	{%fd172, %fd173}, [%rd68];
	fma.rn.f64 	%fd174, %fd171, %fd170, %fd172;
	fma.rn.f64 	%fd175, %fd174, %fd170, %fd173;
	ld.global.nc.v2.f64 	{%fd176, %fd177}, [%rd68+16];
	fma.rn.f64 	%fd178, %fd175, %fd170, %fd176;
	fma.rn.f64 	%fd179, %fd178, %fd170, %fd177;
	ld.global.nc.v2.f64 	{%fd180, %fd181}, [%rd68+32];
	fma.rn.f64 	%fd182, %fd179, %fd170, %fd180;
	fma.rn.f64 	%fd183, %fd182, %fd170, %fd181;
	fma.rn.f64 	%fd184, %fd183, %fd216, %fd216;
	fma.rn.f64 	%fd185, %fd183, %fd170, 0d3FF0000000000000;
	selp.f64 	%fd186, %fd185, %fd184, %p18;
	and.b32  	%r72, %r86, 2;
	setp.eq.s32 	%p19, %r72, 0;
	mov.f64 	%fd187, 0d0000000000000000;
	sub.f64 	%fd188, %fd187, %fd186;
	selp.f64 	%fd189, %fd186, %fd188, %p19;
	mul.f64 	%fd190, %fd40, %fd189;
	fma.rn.f64 	%fd211, %fd41, %fd190, %fd211;
	fma.rn.f64 	%fd212, %fd42, %fd190, %fd212;
$L__BB16_23:
	ld.global.f64 	%fd191, [%rd3];
	mul.f64 	%fd192, %fd6, %fd191;
	mul.f64 	%fd193, %fd211, %fd192;
	div.rn.f64 	%fd194, %fd193, %fd2;
	sub.f64 	%fd195, %fd1, %fd194;
	fma.rn.f64 	%fd196, %fd211, %fd191, %fd2;
	ld.global.f64 	%fd197, [%rd3+8];
	fma.rn.f64 	%fd198, %fd212, %fd197, %fd3;
	mul.wide.s32 	%rd69, %r73, 8;
	add.s64 	%rd70, %rd2, %rd69;
	st.global.f64 	[%rd70], %fd195;
	mul.f64 	%fd199, %fd196, %fd195;
	add.s64 	%rd71, %rd70, %rd5;
	st.global.f64 	[%rd71], %fd199;
	mul.f64 	%fd200, %fd198, %fd195;
	add.s64 	%rd72, %rd71, %rd5;
	st.global.f64 	[%rd72], %fd200;
	mul.f64 	%fd201, %fd195, 0d3FE0000000000000;
	mul.f64 	%fd202, %fd198, %fd198;
	fma.rn.f64 	%fd203, %fd196, %fd196, %fd202;
	fma.rn.f64 	%fd204, %fd201, %fd203, %fd7;
	add.s64 	%rd73, %rd72, %rd5;
	st.global.f64 	[%rd73], %fd204;
	add.s32 	%r73, %r73, %r3;
	setp.lt.s32 	%p20, %r73, %r44;
	@%p20 bra 	$L__BB16_3;
	bra.uni 	$L__BB16_25;
$L__BB16_24:
	ld.global.f64 	%fd63, [%rd3];
	mul.f64 	%fd64, %fd6, %fd63;
	mul.f64 	%fd65, %fd64, 0d0000000000000000;
	div.rn.f64 	%fd66, %fd65, %fd2;
	sub.f64 	%fd67, %fd1, %fd66;
	fma.rn.f64 	%fd68, %fd63, 0d0000000000000000, %fd2;
	ld.global.f64 	%fd69, [%rd3+8];
	fma.rn.f64 	%fd70, %fd69, 0d0000000000000000, %fd3;
	mul.wide.s32 	%rd24, %r73, 8;
	add.s64 	%rd25, %rd2, %rd24;
	st.global.f64 	[%rd25], %fd67;
	mul.f64 	%fd71, %fd68, %fd67;
	mul.wide.s32 	%rd26, %r44, 8;
	add.s64 	%rd27, %rd25, %rd26;
	st.global.f64 	[%rd27], %fd71;
	mul.f64 	%fd72, %fd70, %fd67;
	add.s64 	%rd28, %rd27, %rd26;
	st.global.f64 	[%rd28], %fd72;
	mul.f64 	%fd73, %fd67, 0d3FE0000000000000;
	mul.f64 	%fd74, %fd70, %fd70;
	fma.rn.f64 	%fd75, %fd68, %fd68, %fd74;
	fma.rn.f64 	%fd76, %fd73, %fd75, %fd7;
	add.s64 	%rd29, %rd28, %rd26;
	st.global.f64 	[%rd29], %fd76;
	add.s32 	%r73, %r73, %r3;
	setp.lt.s32 	%p3, %r73, %r44;
	@%p3 bra 	$L__BB16_24;
$L__BB16_25:
	ret;

}
	// .globl	_Z25gpuTemplateStgHomoTurb3D2IdEvPT_S1_S1_S1_S1_S1_S1_S0_ii
.visible .entry _Z25gpuTemplateStgHomoTurb3D2IdEvPT_S1_S1_S1_S1_S1_S1_S0_ii(
	.param .u64 .ptr .align 1 _Z25gpuTemplateStgHomoTurb3D2IdEvPT_S1_S1_S1_S1_S1_S1_S0_ii_param_0,
	.param .u64 .ptr .align 1 _Z25gpuTemplateStgHomoTurb3D2IdEvPT_S1_S1_S1_S1_S1_S1_S0_ii_param_1,
	.param .u64 .ptr .align 1 _Z25gpuTemplateStgHomoTurb3D2IdEvPT_S1_S1_S1_S1_S1_S1_S0_ii_param_2,
	.param .u64 .ptr .align 1 _Z25gpuTemplateStgHomoTurb3D2IdEvPT_S1_S1_S1_S1_S1_S1_S0_ii_param_3,
	.param .u64 .ptr .align 1 _Z25gpuTemplateStgHomoTurb3D2IdEvPT_S1_S1_S1_S1_S1_S1_S0_ii_param_4,
	.param .u64 .ptr .align 1 _Z25gpuTemplateStgHomoTurb3D2IdEvPT_S1_S1_S1_S1_S1_S1_S0_ii_param_5,
	.param .u64 .ptr .align 1 _Z25gpuTemplateStgHomoTurb3D2IdEvPT_S1_S1_S1_S1_S1_S1_S0_ii_param_6,
	.param .f64 _Z25gpuTemplateStgHomoTurb3D2IdEvPT_S1_S1_S1_S1_S1_S1_S0_ii_param_7,
	.param .u32 _Z25gpuTemplateStgHomoTurb3D2IdEvPT_S1_S1_S1_S1_S1_S1_S0_ii_param_8,
	.param .u32 _Z25gpuTemplateStgHomoTurb3D2IdEvPT_S1_S1_S1_S1_S1_S1_S0_ii_param_9
)
{
	.reg .pred 	%p<10>;
	.reg .b32 	%r<63>;
	.reg .b64 	%rd<60>;
	.reg .b64 	%fd<128>;

	ld.param.u64 	%rd12, [_Z25gpuTemplateStgHomoTurb3D2IdEvPT_S1_S1_S1_S1_S1_S1_S0_ii_param_0];
	ld.param.u64 	%rd10, [_Z25gpuTemplateStgHomoTurb3D2IdEvPT_S1_S1_S1_S1_S1_S1_S0_ii_param_2];
	ld.param.u64 	%rd13, [_Z25gpuTemplateStgHomoTurb3D2IdEvPT_S1_S1_S1_S1_S1_S1_S0_ii_param_3];
	ld.param.u64 	%rd14, [_Z25gpuTemplateStgHomoTurb3D2IdEvPT_S1_S1_S1_S1_S1_S1_S0_ii_param_5];
	ld.param.u64 	%rd15, [_Z25gpuTemplateStgHomoTurb3D2IdEvPT_S1_S1_S1_S1_S1_S1_S0_ii_param_6];
	ld.param.f64 	%fd29, [_Z25gpuTemplateStgHomoTurb3D2IdEvPT_S1_S1_S1_S1_S1_S1_S0_ii_param_7];
	ld.param.u32 	%r37, [_Z25gpuTemplateStgHomoTurb3D2IdEvPT_S1_S1_S1_S1_S1_S1_S0_ii_param_8];
	cvta.to.global.u64 	%rd1, %rd12;
	cvta.to.global.u64 	%rd2, %rd14;
	cvta.to.global.u64 	%rd16, %rd13;
	cvta.to.global.u64 	%rd17, %rd15;
	ld.global.f64 	%fd30, [%rd17];
	ld.global.f64 	%fd1, [%rd16];
	ld.global.f64 	%fd31, [%rd16+8];
	div.rn.f64 	%fd2, %fd31, %fd1;
	ld.global.f64 	%fd32, [%rd16+16];
	div.rn.f64 	%fd3, %fd32, %fd1;
	ld.global.f64 	%fd33, [%rd16+24];
	div.rn.f64 	%fd4, %fd33, %fd1;
	mul.f64 	%fd34, %fd3, %fd3;
	fma.rn.f64 	%fd35, %fd2, %fd2, %fd34;
	fma.rn.f64 	%fd36, %fd4, %fd4, %fd35;
	add.f64 	%fd5, %fd30, 0dBFF0000000000000;
	ld.global.f64 	%fd37, [%rd16+32];
	mul.f64 	%fd38, %fd1, 0dBFE0000000000000;
	fma.rn.f64 	%fd6, %fd38, %fd36, %fd37;
	mov.u32 	%r39, %tid.x;
	mov.u32 	%r40, %ctaid.x;
	mov.u32 	%r1, %ntid.x;
	mad.lo.s32 	%r51, %r40, %r1, %r39;
	setp.ge.s32 	%p1, %r51, %r37;
	@%p1 bra 	$L__BB17_12;
	ld.param.u32 	%r48, [_Z25gpuTemplateStgHomoTurb3D2IdEvPT_S1_S1_S1_S1_S1_S1_S0_ii_param_9];
	setp.gt.s32 	%p2, %r48, 0;
	add.f64 	%fd7, %fd1, %fd1;
	mul.f64 	%fd39, %fd5, %fd6;
	div.rn.f64 	%fd8, %fd39, %fd5;
	mov.u32 	%r41, %nctaid.x;
	mul.lo.s32 	%r3, %r1, %r41;
	@%p2 bra 	$L__BB17_2;
	bra.uni 	$L__BB17_11;
$L__BB17_2:
	ld.param.u32 	%r49, [_Z25gpuTemplateStgHomoTurb3D2IdEvPT_S1_S1_S1_S1_S1_S1_S0_ii_param_9];
	cvta.to.global.u64 	%rd3, %rd10;
	neg.s32 	%r4, %r49;
	shl.b32 	%r42, %r49, 1;
	mul.wide.u32 	%rd4, %r42, 8;
	mul.lo.s32 	%r5, %r49, 3;
	shl.b32 	%r6, %r49, 2;
	mul.lo.s32 	%r7, %r49, 5;
	mul.lo.s32 	%r8, %r49, 6;
	mul.lo.s32 	%r9, %r49, 9;
	mul.wide.u32 	%rd5, %r49, 8;
	mul.wide.s32 	%rd6, %r37, 8;
$L__BB17_3:
	ld.param.u32 	%r50, [_Z25gpuTemplateStgHomoTurb3D2IdEvPT_S1_S1_S1_S1_S1_S1_S0_ii_param_9];
	ld.param.u64 	%rd58, [_Z25gpuTemplateStgHomoTurb3D2IdEvPT_S1_S1_S1_S1_S1_S1_S0_ii_param_4];
	ld.param.u64 	%rd57, [_Z25gpuTemplateStgHomoTurb3D2IdEvPT_S1_S1_S1_S1_S1_S1_S0_ii_param_1];
	mul.lo.s32 	%r54, %r50, 7;
	shl.b32 	%r53, %r50, 3;
	cvta.to.global.u64 	%rd25, %rd57;
	mul.wide.s32 	%rd26, %r51, 8;
	add.s64 	%rd27, %rd25, %rd26;
	ld.global.f64 	%fd59, [%rd27];
	cvta.to.global.u64 	%rd28, %rd58;
	ld.global.f64 	%fd60, [%rd28];
	mul.f64 	%fd61, %fd29, %fd60;
	sub.f64 	%fd9, %fd59, %fd61;
	add.s64 	%rd29, %rd27, %rd6;
	ld.global.f64 	%fd62, [%rd29];
	ld.global.f64 	%fd63, [%rd28+8];
	mul.f64 	%fd64, %fd29, %fd63;
	sub.f64 	%fd10, %fd62, %fd64;
	add.s64 	%rd30, %rd29, %rd6;
	ld.global.f64 	%fd65, [%rd30];
	ld.global.f64 	%fd66, [%rd28+16];
	mul.f64 	%fd67, %fd29, %fd66;
	sub.f64 	%fd11, %fd65, %fd67;
	mov.f64 	%fd123, 0d0000000000000000;
	mov.u32 	%r52, %r9;
	mov.u32 	%r55, %r8;
	mov.u32 	%r56, %r7;
	mov.u32 	%r57, %r6;
	mov.u32 	%r58, %r5;
	mov.u64 	%rd59, %rd3;
	mov.u32 	%r59, %r4;
	mov.f64 	%fd124, %fd123;
	mov.f64 	%fd125, %fd123;
$L__BB17_4:
	ld.global.f64 	%fd68, [%rd59];
	add.s64 	%rd31, %rd59, %rd5;
	ld.global.f64 	%fd15, [%rd31];
	add.s64 	%rd32, %rd59, %rd4;
	ld.global.f64 	%fd69, [%rd32];
	mul.wide.u32 	%rd33, %r58, 8;
	add.s64 	%rd34, %rd3, %rd33;
	ld.global.f64 	%fd70, [%rd34];
	mul.wide.u32 	%rd35, %r57, 8;
	add.s64 	%rd36, %rd3, %rd35;
	ld.global.f64 	%fd71, [%rd36];
	mul.wide.u32 	%rd37, %r56, 8;
	add.s64 	%rd38, %rd3, %rd37;
	ld.global.f64 	%fd72, [%rd38];
	mul.wide.u32 	%rd39, %r55, 8;
	add.s64 	%rd40, %rd3, %rd39;
	ld.global.f64 	%fd16, [%rd40];
	mul.wide.u32 	%rd41, %r54, 8;
	add.s64 	%rd42, %rd3, %rd41;
	ld.global.f64 	%fd17, [%rd42];
	mul.wide.u32 	%rd43, %r53, 8;
	add.s64 	%rd44, %rd3, %rd43;
	ld.global.f64 	%fd18, [%rd44];
	mul.wide.u32 	%rd45, %r52, 8;
	add.s64 	%rd46, %rd3, %rd45;
	ld.global.f64 	%fd73, [%rd46];
	mul.f64 	%fd74, %fd71, %fd10;
	fma.rn.f64 	%fd75, %fd70, %fd9, %fd74;
	fma.rn.f64 	%fd76, %fd72, %fd11, %fd75;
	fma.rn.f64 	%fd77, %fd68, %fd76, %fd69;
	fma.rn.f64 	%fd19, %fd29, %fd73, %fd77;
	abs.f64 	%fd20, %fd19;
	setp.eq.f64 	%p4, %fd20, 0d7FF0000000000000;
	@%p4 bra 	$L__BB17_8;
	mul.f64 	%fd78, %fd19, 0d3FE45F306DC9C883;
	cvt.rni.s32.f64 	%r60, %fd78;
	cvt.rn.f64.s32 	%fd79, %r60;
	fma.rn.f64 	%fd80, %fd79, 0dBFF921FB54442D18, %fd19;
	fma.rn.f64 	%fd81, %fd79, 0dBC91A62633145C00, %fd80;
	fma.rn.f64 	%fd127, %fd79, 0dB97B839A252049C0, %fd81;
	setp.ltu.f64 	%p5, %fd20, 0d41E0000000000000;
	@%p5 bra 	$L__BB17_7;
	{ // callseq 19, 0
	.param .b64 param0;
	st.param.f64 	[param0], %fd19;
	.param .align 16 .b8 retval0[16];
	call.uni (retval0), 
	__internal_trig_reduction_slowpathd, 
	(
	param0
	);
	ld.param.f64 	%fd127, [retval0];
	ld.param.b32 	%r60, [retval0+8];
	} // callseq 19
$L__BB17_7:
	add.s32 	%r61, %r60, 1;
	bra.uni 	$L__BB17_9;
$L__BB17_8:
	mov.f64 	%fd83, 0d0000000000000000;
	mul.rn.f64 	%fd127, %fd19, %fd83;
	mov.b32 	%r61, 1;
$L__BB17_9:
	shl.b32 	%r45, %r61, 6;
	cvt.u64.u32 	%rd47, %r45;
	and.b64  	%rd48, %rd47, 64;
	mov.u64 	%rd49, __cudart_sin_cos_coeffs;
	add.s64 	%rd50, %rd49, %rd48;
	mul.rn.f64 	%fd84, %fd127, %fd127;
	and.b32  	%r46, %r61, 1;
	setp.eq.b32 	%p6, %r46, 1;
	selp.f64 	%fd85, 0dBDA8FF8320FD8164, 0d3DE5DB65F9785EBA, %p6;
	ld.global.nc.v2.f64 	{%fd86, %fd87}, [%rd50];
	fma.rn.f64 	%fd88, %fd85, %fd84, %fd86;
	fma.rn.f64 	%fd89, %fd88, %fd84, %fd87;
	ld.global.nc.v2.f64 	{%fd90, %fd91}, [%rd50+16];
	fma.rn.f64 	%fd92, %fd89, %fd84, %fd90;
	fma.rn.f64 	%fd93, %fd92, %fd84, %fd91;
	ld.global.nc.v2.f64 	{%fd94, %fd95}, [%rd50+32];
	fma.rn.f64 	%fd96, %fd93, %fd84, %fd94;
	fma.rn.f64 	%fd97, %fd96, %fd84, %fd95;
	fma.rn.f64 	%fd98, %fd97, %fd127, %fd127;
	fma.rn.f64 	%fd99, %fd97, %fd84, 0d3FF0000000000000;
	selp.f64 	%fd100, %fd99, %fd98, %p6;
	and.b32  	%r47, %r61, 2;
	setp.eq.s32 	%p7, %r47, 0;
	mov.f64 	%fd101, 0d0000000000000000;
	sub.f64 	%fd102, %fd101, %fd100;
	selp.f64 	%fd103, %fd100, %fd102, %p7;
	mul.f64 	%fd104, %fd15, %fd103;
	fma.rn.f64 	%fd125, %fd16, %fd104, %fd125;
	fma.rn.f64 	%fd124, %fd17, %fd104, %fd124;
	fma.rn.f64 	%fd123, %fd18, %fd104, %fd123;
	add.s32 	%r59, %r59, 1;
	setp.ne.s32 	%p8, %r59, 0;
	add.s64 	%rd59, %rd59, 8;
	add.s32 	%r58, %r58, 1;
	add.s32 	%r57, %r57, 1;
	add.s32 	%r56, %r56, 1;
	add.s32 	%r55, %r55, 1;
	add.s32 	%r54, %r54, 1;
	add.s32 	%r53, %r53, 1;
	add.s32 	%r52, %r52, 1;
	@%p8 bra 	$L__BB17_4;
	ld.global.f64 	%fd105, [%rd2];
	mul.f64 	%fd106, %fd7, %fd105;
	mul.f64 	%fd107, %fd125, %fd106;
	div.rn.f64 	%fd108, %fd107, %fd2;
	sub.f64 	%fd109, %fd1, %fd108;
	fma.rn.f64 	%fd110, %fd125, %fd105, %fd2;
	ld.global.f64 	%fd111, [%rd2+8];
	fma.rn.f64 	%fd112, %fd124, %fd111, %fd3;
	ld.global.f64 	%fd113, [%rd2+16];
	fma.rn.f64 	%fd114, %fd123, %fd113, %fd4;
	mul.wide.s32 	%rd51, %r51, 8;
	add.s64 	%rd52, %rd1, %rd51;
	st.global.f64 	[%rd52], %fd109;
	mul.f64 	%fd115, %fd110, %fd109;
	add.s64 	%rd53, %rd52, %rd6;
	st.global.f64 	[%rd53], %fd115;
	mul.f64 	%fd116, %fd112, %fd109;
	add.s64 	%rd54, %rd53, %rd6;
	st.global.f64 	[%rd54], %fd116;
	mul.f64 	%fd117, %fd109, %fd114;
	add.s64 	%rd55, %rd54, %rd6;
	st.global.f64 	[%rd55], %fd117;
	mul.f64 	%fd118, %fd109, 0d3FE0000000000000;
	mul.f64 	%fd119, %fd112, %fd112;
	fma.rn.f64 	%fd120, %fd110, %fd110, %fd119;
	fma.rn.f64 	%fd121, %fd114, %fd114, %fd120;
	fma.rn.f64 	%fd122, %fd118, %fd121, %fd8;
	add.s64 	%rd56, %rd55, %rd6;
	st.global.f64 	[%rd56], %fd122;
	add.s32 	%r51, %r51, %r3;
	setp.lt.s32 	%p9, %r51, %r37;
	@%p9 bra 	$L__BB17_3;
	bra.uni 	$L__BB17_12;
$L__BB17_11:
	ld.global.f64 	%fd40, [%rd2];
	mul.f64 	%fd41, %fd7, %fd40;
	mul.f64 	%fd42, %fd41, 0d0000000000000000;
	div.rn.f64 	%fd43, %fd42, %fd2;
	sub.f64 	%fd44, %fd1, %fd43;
	fma.rn.f64 	%fd45, %fd40, 0d0000000000000000, %fd2;
	ld.global.f64 	%fd46, [%rd2+8];
	fma.rn.f64 	%fd47, %fd46, 0d0000000000000000, %fd3;
	ld.global.f64 	%fd48, [%rd2+16];
	fma.rn.f64 	%fd49, %fd48, 0d0000000000000000, %fd4;
	mul.wide.s32 	%rd18, %r51, 8;
	add.s64 	%rd19, %rd1, %rd18;
	st.global.f64 	[%rd19], %fd44;
	mul.f64 	%fd50, %fd45, %fd44;
	mul.wide.s32 	%rd20, %r37, 8;
	add.s64 	%rd21, %rd19, %rd20;
	st.global.f64 	[%rd21], %fd50;
	mul.f64 	%fd51, %fd47, %fd44;
	add.s64 	%rd22, %rd21, %rd20;
	st.global.f64 	[%rd22], %fd51;
	mul.f64 	%fd52, %fd44, %fd49;
	add.s64 	%rd23, %rd22, %rd20;
	st.global.f64 	[%rd23], %fd52;
	mul.f64 	%fd53, %fd44, 0d3FE0000000000000;
	mul.f64 	%fd54, %fd47, %fd47;
	fma.rn.f64 	%fd55, %fd45, %fd45, %fd54;
	fma.rn.f64 	%fd56, %fd49, %fd49, %fd55;
	fma.rn.f64 	%fd57, %fd53, %fd56, %fd8;
	add.s64 	%rd24, %rd23, %rd20;
	st.global.f64 	[%rd24], %fd57;
	add.s32 	%r51, %r51, %r3;
	setp.lt.s32 	%p3, %r51, %r37;
	@%p3 bra 	$L__BB17_11;
$L__BB17_12:
	ret;

}
	// .globl	_Z25gpuTemplateStgHomoTurb2D2IfEvPT_S1_S1_S1_S1_S1_S1_S0_ii
.visible .entry _Z25gpuTemplateStgHomoTurb2D2IfEvPT_S1_S1_S1_S1_S1_S1_S0_ii(
	.param .u64 .ptr .align 1 _Z25gpuTemplateStgHomoTurb2D2IfEvPT_S1_S1_S1_S1_S1_S1_S0_ii_param_0,
	.param .u64 .ptr .align 1 _Z25gpuTemplateStgHomoTurb2D2IfEvPT_S1_S1_S1_S1_S1_S1_S0_ii_param_1,
	.param .u64 .ptr .align 1 _Z25gpuTemplateStgHomoTurb2D2IfEvPT_S1_S1_S1_S1_S1_S1_S0_ii_param_2,
	.param .u64 .ptr .align 1 _Z25gpuTemplateStgHomoTurb2D2IfEvPT_S1_S1_S1_S1_S1_S1_S0_ii_param_3,
	.param .u64 .ptr .align 1 _Z25gpuTemplateStgHomoTurb2D2IfEvPT_S1_S1_S1_S1_S1_S1_S0_ii_param_4,
	.param .u64 .ptr .align 1 _Z25gpuTemplateStgHomoTurb2D2IfEvPT_S1_S1_S1_S1_S1_S1_S0_ii_param_5,
	.param .u64 .ptr .align 1 _Z25gpuTemplateStgHomoTurb2D2IfEvPT_S1_S1_S1_S1_S1_S1_S0_ii_param_6,
	.param .f32 _Z25gpuTemplateStgHomoTurb2D2IfEvPT_S1_S1_S1_S1_S1_S1_S0_ii_param_7,
	.param .u32 _Z25gpuTemplateStgHomoTurb2D2IfEvPT_S1_S1_S1_S1_S1_S1_S0_ii_param_8,
	.param .u32 _Z25gpuTemplateStgHomoTurb2D2IfEvPT_S1_S1_S1_S1_S1_S1_S0_ii_param_9
)
{
	.local .align 4 .b8 	__local_depot18[28];
	.reg .b64 	%SP;
	.reg .b64 	%SPL;
	.reg .pred 	%p<14>;
	.reg .b32 	%r<67>;
	.reg .b32 	%f<96>;
	.reg .b64 	%rd<68>;
	.reg .b64 	%fd<19>;

	mov.u64 	%SPL, __local_depot18;
	ld.param.u64 	%rd16, [_Z25gpuTemplateStgHomoTurb2D2IfEvPT_S1_S1_S1_S1_S1_S1_S0_ii_param_0];
	ld.param.u64 	%rd14, [_Z25gpuTemplateStgHomoTurb2D2IfEvPT_S1_S1_S1_S1_S1_S1_S0_ii_param_2];
	ld.param.u64 	%rd17, [_Z25gpuTemplateStgHomoTurb2D2IfEvPT_S1_S1_S1_S1_S1_S1_S0_ii_param_3];
	ld.param.u64 	%rd18, [_Z25gpuTemplateStgHomoTurb2D2IfEvPT_S1_S1_S1_S1_S1_S1_S0_ii_param_5];
	ld.param.u64 	%rd19, [_Z25gpuTemplateStgHomoTurb2D2IfEvPT_S1_S1_S1_S1_S1_S1_S0_ii_param_6];
	ld.param.f32 	%f21, [_Z25gpuTemplateStgHomoTurb2D2IfEvPT_S1_S1_S1_S1_S1_S1_S0_ii_param_7];
	ld.param.u32 	%r24, [_Z25gpuTemplateStgHomoTurb2D2IfEvPT_S1_S1_S1_S1_S1_S1_S0_ii_param_8];
	ld.param.u32 	%r25, [_Z25gpuTemplateStgHomoTurb2D2IfEvPT_S1_S1_S1_S1_S1_S1_S0_ii_param_9];
	cvta.to.global.u64 	%rd1, %rd16;
	cvta.to.global.u64 	%rd2, %rd18;
	cvta.to.global.u64 	%rd20, %rd17;
	cvta.to.global.u64 	%rd21, %rd19;
	add.u64 	%rd3, %SPL, 0;
	ld.global.f32 	%f22, [%rd21];
	ld.global.f32 	%f1, [%rd20];
	ld.global.f32 	%f23, [%rd20+4];
	div.rn.f32 	%f2, %f23, %f1;
	ld.global.f32 	%f24, [%rd20+8];
	div.rn.f32 	%f3, %f24, %f1;
	mul.f32 	%f25, %f3, %f3;
	fma.rn.f32 	%f26, %f2, %f2, %f25;
	add.f32 	%f4, %f22, 0fBF800000;
	cvt.f64.f32 	%fd3, %f4;
	ld.global.f32 	%f27, [%rd20+12];
	cvt.f64.f32 	%fd4, %f27;
	cvt.f64.f32 	%fd5, %f1;
	mul.f64 	%fd6, %fd5, 0dBFE0000000000000;
	cvt.f64.f32 	%fd7, %f26;
	fma.rn.f64 	%fd8, %fd6, %fd7, %fd4;
	mul.f64 	%fd1, %fd8, %fd3;
	mov.u32 	%r26, %tid.x;
	mov.u32 	%r27, %ctaid.x;
	mov.u32 	%r1, %ntid.x;
	mad.lo.s32 	%r60, %r27, %r1, %r26;
	setp.ge.s32 	%p1, %r60, %r24;
	@%p1 bra 	$L__BB18_15;
	cvt.rn.f32.f64 	%f28, %fd1;
	setp.gt.s32 	%p2, %r25, 0;
	add.f32 	%f5, %f1, %f1;
	div.rn.f32 	%f29, %f28, %f4;
	cvt.f64.f32 	%fd2, %f29;
	mov.u32 	%r28, %nctaid.x;
	mul.lo.s32 	%r3, %r1, %r28;
	@%p2 bra 	$L__BB18_2;
	bra.uni 	$L__BB18_14;
$L__BB18_2:
	cvta.to.global.u64 	%rd4, %rd14;
	mul.wide.s32 	%rd5, %r24, 4;
	shl.b32 	%r34, %r25, 1;
$L__BB18_3:
	ld.param.u64 	%rd64, [_Z25gpuTemplateStgHomoTurb2D2IfEvPT_S1_S1_S1_S1_S1_S1_S0_ii_param_4];
	ld.param.u64 	%rd63, [_Z25gpuTemplateStgHomoTurb2D2IfEvPT_S1_S1_S1_S1_S1_S1_S0_ii_param_1];
	cvta.to.global.u64 	%rd29, %rd63;
	mul.wide.s32 	%rd30, %r60, 4;
	add.s64 	%rd31, %rd29, %rd30;
	ld.global.f32 	%f44, [%rd31];
	cvta.to.global.u64 	%rd32, %rd64;
	ld.global.f32 	%f45, [%rd32];
	mul.f32 	%f46, %f21, %f45;
	sub.f32 	%f6, %f44, %f46;
	add.s64 	%rd33, %rd31, %rd5;
	ld.global.f32 	%f47, [%rd33];
	ld.global.f32 	%f48, [%rd32+4];
	mul.f32 	%f49, %f21, %f48;
	sub.f32 	%f7, %f47, %f49;
	mov.f32 	%f93, 0f00000000;
	mov.b32 	%r61, 0;
	mov.f32 	%f94, %f93;
$L__BB18_4:
	mul.wide.u32 	%rd34, %r61, 4;
	add.s64 	%rd35, %rd4, %rd34;
	ld.global.f32 	%f50, [%rd35];
	add.s32 	%r30, %r61, %r25;
	mul.wide.u32 	%rd36, %r30, 4;
	add.s64 	%rd37, %rd4, %rd36;
	ld.global.f32 	%f10, [%rd37];
	add.s32 	%r31, %r30, %r25;
	mul.wide.u32 	%rd38, %r31, 4;
	add.s64 	%rd39, %rd4, %rd38;
	ld.global.f32 	%f51, [%rd39];
	add.s32 	%r32, %r31, %r25;
	mul.wide.u32 	%rd40, %r32, 4;
	add.s64 	%rd41, %rd4, %rd40;
	ld.global.f32 	%f52, [%rd41];
	add.s32 	%r33, %r32, %r25;
	mul.wide.u32 	%rd42, %r33, 4;
	add.s64 	%rd43, %rd4, %rd42;
	ld.global.f32 	%f53, [%rd43];
	add.s32 	%r35, %r33, %r34;
	mul.wide.u32 	%rd44, %r35, 4;
	add.s64 	%rd45, %rd4, %rd44;
	ld.global.f32 	%f11, [%rd45];
	add.s32 	%r36, %r35, %r25;
	mul.wide.u32 	%rd46, %r36, 4;
	add.s64 	%rd47, %rd4, %rd46;
	ld.global.f32 	%f12, [%rd47];
	add.s32 	%r37, %r36, %r34;
	mul.wide.u32 	%rd48, %r37, 4;
	add.s64 	%rd49, %rd4, %rd48;
	ld.global.f32 	%f54, [%rd49];
	mul.f32 	%f55, %f53, %f7;
	fma.rn.f32 	%f56, %f52, %f6, %f55;
	fma.rn.f32 	%f57, %f50, %f56, %f51;
	fma.rn.f32 	%f13, %f21, %f54, %f57;
	mul.f32 	%f58, %f13, 0f3F22F983;
	cvt.rni.s32.f32 	%r65, %f58;
	cvt.rn.f32.s32 	%f59, %r65;
	fma.rn.f32 	%f60, %f59, 0fBFC90FDA, %f13;
	fma.rn.f32 	%f61, %f59, 0fB3A22168, %f60;
	fma.rn.f32 	%f95, %f59, 0fA7C234C5, %f61;
	abs.f32 	%f15, %f13;
	setp.ltu.f32 	%p4, %f15, 0f47CE4780;
	@%p4 bra 	$L__BB18_12;
	setp.eq.f32 	%p5, %f15, 0f7F800000;
	@%p5 bra 	$L__BB18_11;
	mov.b32 	%r7, %f13;
	shl.b32 	%r39, %r7, 8;
	or.b32  	%r8, %r39, -2147483648;
	mov.b64 	%rd67, 0;
	mov.b32 	%r62, 0;
	mov.u64 	%rd65, __cudart_i2opi_f;
	mov.u64 	%rd66, %rd3;
$L__BB18_7:
	.pragma "nounroll";
	ld.global.nc.u32 	%r40, [%rd65];
	mad.wide.u32 	%rd52, %r40, %r8, %rd67;
	shr.u64 	%rd67, %rd52, 32;
	st.local.u32 	[%rd66], %rd52;
	add.s32 	%r62, %r62, 1;
	add.s64 	%rd66, %rd66, 4;
	add.s64 	%rd65, %rd65, 4;
	setp.ne.s32 	%p6, %r62, 6;
	@%p6 bra 	$L__BB18_7;
	shr.u32 	%r41, %r7, 23;
	st.local.u32 	[%rd3+24], %rd67;
	and.b32  	%r11, %r41, 31;
	and.b32  	%r42, %r41, 224;
	add.s32 	%r43, %r42, -128;
	shr.u32 	%r44, %r43, 5;
	mul.wide.u32 	%rd53, %r44, 4;
	sub.s64 	%rd12, %rd3, %rd53;
	ld.local.u32 	%r63, [%rd12+24];
	ld.local.u32 	%r64, [%rd12+20];
	setp.eq.s32 	%p7, %r11, 0;
	@%p7 bra 	$L__BB18_10;
	shf.l.wrap.b32 	%r63, %r64, %r63, %r11;
	ld.local.u32 	%r45, [%rd12+16];
	shf.l.wrap.b32 	%r64, %r45, %r64, %r11;
$L__BB18_10:
	shr.u32 	%r46, %r63, 30;
	shf.l.wrap.b32 	%r47, %r64, %r63, 2;
	shl.b32 	%r48, %r64, 2;
	shr.u32 	%r49, %r47, 31;
	add.s32 	%r50, %r49, %r46;
	neg.s32 	%r51, %r50;
	setp.lt.s32 	%p8, %r7, 0;
	selp.b32 	%r65, %r51, %r50, %p8;
	xor.b32  	%r52, %r47, %r7;
	shr.s32 	%r53, %r47, 31;
	xor.b32  	%r54, %r53, %r47;
	xor.b32  	%r55, %r53, %r48;
	cvt.u64.u32 	%rd54, %r54;
	shl.b64 	%rd55, %rd54, 32;
	cvt.u64.u32 	%rd56, %r55;
	or.b64  	%rd57, %rd55, %rd56;
	cvt.rn.f64.s64 	%fd13, %rd57;
	mul.f64 	%fd14, %fd13, 0d3BF921FB54442D19;
	cvt.rn.f32.f64 	%f62, %fd14;
	neg.f32 	%f63, %f62;
	setp.lt.s32 	%p9, %r52, 0;
	selp.f32 	%f95, %f63, %f62, %p9;
	bra.uni 	$L__BB18_12;
$L__BB18_11:
	mov.f32 	%f64, 0f00000000;
	mul.rn.f32 	%f95, %f13, %f64;
	mov.b32 	%r65, 0;
$L__BB18_12:
	add.s32 	%r57, %r65, 1;
	mul.rn.f32 	%f65, %f95, %f95;
	and.b32  	%r58, %r65, 1;
	setp.eq.b32 	%p10, %r58, 1;
	selp.f32 	%f66, %f95, 0f3F800000, %p10;
	fma.rn.f32 	%f67, %f65, %f66, 0f00000000;
	fma.rn.f32 	%f68, %f65, 0f37CBAC00, 0fBAB607ED;
	selp.f32 	%f69, 0fB94D4153, %f68, %p10;
	selp.f32 	%f70, 0f3C0885E4, 0f3D2AAABB, %p10;
	fma.rn.f32 	%f71, %f69, %f65, %f70;
	selp.f32 	%f72, 0fBE2AAAA8, 0fBEFFFFFF, %p10;
	fma.rn.f32 	%f73, %f71, %f65, %f72;
	fma.rn.f32 	%f74, %f73, %f67, %f66;
	and.b32  	%r59, %r57, 2;
	setp.eq.s32 	%p11, %r59, 0;
	mov.f32 	%f75, 0f00000000;
	sub.f32 	%f76, %f75, %f74;
	selp.f32 	%f77, %f74, %f76, %p11;
	mul.f32 	%f78, %f10, %f77;
	fma.rn.f32 	%f94, %f11, %f78, %f94;
	fma.rn.f32 	%f93, %f12, %f78, %f93;
	add.s32 	%r61, %r61, 1;
	setp.ne.s32 	%p12, %r61, %r25;
	@%p12 bra 	$L__BB18_4;
	ld.global.f32 	%f79, [%rd2];
	add.f32 	%f80, %f1, %f1;
	mul.f32 	%f81, %f80, %f79;
	mul.f32 	%f82, %f94, %f81;
	div.rn.f32 	%f83, %f82, %f2;
	sub.f32 	%f84, %f1, %f83;
	fma.rn.f32 	%f85, %f94, %f79, %f2;
	ld.global.f32 	%f86, [%rd2+4];
	fma.rn.f32 	%f87, %f93, %f86, %f3;
	mul.wide.s32 	%rd58, %r60, 4;
	add.s64 	%rd59, %rd1, %rd58;
	st.global.f32 	[%rd59], %f84;
	mul.f32 	%f88, %f85, %f84;
	add.s64 	%rd60, %rd59, %rd5;
	st.global.f32 	[%rd60], %f88;
	mul.f32 	%f89, %f87, %f84;
	add.s64 	%rd61, %rd60, %rd5;
	st.global.f32 	[%rd61], %f89;
	cvt.f64.f32 	%fd15, %f84;
	mul.f64 	%fd16, %fd15, 0d3FE0000000000000;
	mul.f32 	%f90, %f87, %f87;
	fma.rn.f32 	%f91, %f85, %f85, %f90;
	cvt.f64.f32 	%fd17, %f91;
	fma.rn.f64 	%fd18, %fd16, %fd17, %fd2;
	cvt.rn.f32.f64 	%f92, %fd18;
	add.s64 	%rd62, %rd61, %rd5;
	st.global.f32 	[%rd62], %f92;
	add.s32 	%r60, %r60, %r3;
	setp.lt.s32 	%p13, %r60, %r24;
	@%p13 bra 	$L__BB18_3;
	bra.uni 	$L__BB18_15;
$L__BB18_14:
	ld.global.f32 	%f30, [%rd2];
	mul.f32 	%f31, %f5, %f30;
	mul.f32 	%f32, %f31, 0f00000000;
	div.rn.f32 	%f33, %f32, %f2;
	sub.f32 	%f34, %f1, %f33;
	fma.rn.f32 	%f35, %f30, 0f00000000, %f2;
	ld.global.f32 	%f36, [%rd2+4];
	fma.rn.f32 	%f37, %f36, 0f00000000, %f3;
	mul.wide.s32 	%rd23, %r60, 4;
	add.s64 	%rd24, %rd1, %rd23;
	st.global.f32 	[%rd24], %f34;
	mul.f32 	%f38, %f35, %f34;
	mul.wide.s32 	%rd25, %r24, 4;
	add.s64 	%rd26, %rd24, %rd25;
	st.global.f32 	[%rd26], %f38;
	mul.f32 	%f39, %f37, %f34;
	add.s64 	%rd27, %rd26, %rd25;
	st.global.f32 	[%rd27], %f39;
	cvt.f64.f32 	%fd9, %f34;
	mul.f64 	%fd10, %fd9, 0d3FE0000000000000;
	mul.f32 	%f40, %f37, %f37;
	fma.rn.f32 	%f41, %f35, %f35, %f40;
	cvt.f64.f32 	%fd11, %f41;
	fma.rn.f64 	%fd12, %fd10, %fd11, %fd2;
	cvt.rn.f32.f64 	%f42, %fd12;
	add.s64 	%rd28, %rd27, %rd25;
	st.global.f32 	[%rd28], %f42;
	add.s32 	%r60, %r60, %r3;
	setp.lt.s32 	%p3, %r60, %r24;
	@%p3 bra 	$L__BB18_14;
$L__BB18_15:
	ret;

}
	// .globl	_Z25gpuTemplateStgHomoTurb3D2IfEvPT_S1_S1_S1_S1_S1_S1_S0_ii
.visible .entry _Z25gpuTemplateStgHomoTurb3D2IfEvPT_S1_S1_S1_S1_S1_S1_S0_ii(
	.param .u64 .ptr .align 1 _Z25gpuTemplateStgHomoTurb3D2IfEvPT_S1_S1_S1_S1_S1_S1_S0_ii_param_0,
	.param .u64 .ptr .align 1 _Z25gpuTemplateStgHomoTurb3D2IfEvPT_S1_S1_S1_S1_S1_S1_S0_ii_param_1,
	.param .u64 .ptr .align 1 _Z25gpuTemplateStgHomoTurb3D2IfEvPT_S1_S1_S1_S1_S1_S1_S0_ii_param_2,
	.param .u64 .ptr .align 1 _Z25gpuTemplateStgHomoTurb3D2IfEvPT_S1_S1_S1_S1_S1_S1_S0_ii_param_3,
	.param .u64 .ptr .align 1 _Z25gpuTemplateStgHomoTurb3D2IfEvPT_S1_S1_S1_S1_S1_S1_S0_ii_param_4,
	.param .u64 .ptr .align 1 _Z25gpuTemplateStgHomoTurb3D2IfEvPT_S1_S1_S1_S1_S1_S1_S0_ii_param_5,
	.param .u64 .ptr .align 1 _Z25gpuTemplateStgHomoTurb3D2IfEvPT_S1_S1_S1_S1_S1_S1_S0_ii_param_6,
	.param .f32 _Z25gpuTemplateStgHomoTurb3D2IfEvPT_S1_S1_S1_S1_S1_S1_S0_ii_param_7,
	.param .u32 _Z25gpuTemplateStgHomoTurb3D2IfEvPT_S1_S1_S1_S1_S1_S1_S0_ii_param_8,
	.param .u32 _Z25gpuTemplateStgHomoTurb3D2IfEvPT_S1_S1_S1_S1_S1_S1_S0_ii_param_9
)
{
	.local .align 4 .b8 	__local_depot19[28];
	.reg .b64 	%SP;
	.reg .b64 	%SPL;
	.reg .pred 	%p<14>;
	.reg .b32 	%r<68>;
	.reg .b32 	%f<117>;
	.reg .b64 	%rd<79>;
	.reg .b64 	%fd<19>;

	mov.u64 	%SPL, __local_depot19;
	ld.param.u64 	%rd13, [_Z25gpuTemplateStgHomoTurb3D2IfEvPT_S1_S1_S1_S1_S1_S1_S0_ii_param_0];
	ld.param.u64 	%rd15, [_Z25gpuTemplateStgHomoTurb3D2IfEvPT_S1_S1_S1_S1_S1_S1_S0_ii_param_2];
	ld.param.u64 	%rd18, [_Z25gpuTemplateStgHomoTurb3D2IfEvPT_S1_S1_S1_S1_S1_S1_S0_ii_param_3];
	ld.param.u64 	%rd17, [_Z25gpuTemplateStgHomoTurb3D2IfEvPT_S1_S1_S1_S1_S1_S1_S0_ii_param_5];
	ld.param.u64 	%rd19, [_Z25gpuTemplateStgHomoTurb3D2IfEvPT_S1_S1_S1_S1_S1_S1_S0_ii_param_6];
	ld.param.f32 	%f26, [_Z25gpuTemplateStgHomoTurb3D2IfEvPT_S1_S1_S1_S1_S1_S1_S0_ii_param_7];
	ld.param.u32 	%r24, [_Z25gpuTemplateStgHomoTurb3D2IfEvPT_S1_S1_S1_S1_S1_S1_S0_ii_param_8];
	ld.param.u32 	%r25, [_Z25gpuTemplateStgHomoTurb3D2IfEvPT_S1_S1_S1_S1_S1_S1_S0_ii_param_9];
	cvta.to.global.u64 	%rd1, %rd13;
	cvta.to.global.u64 	%rd2, %rd17;
	cvta.to.global.u64 	%rd20, %rd18;
	cvta.to.global.u64 	%rd21, %rd19;
	add.u64 	%rd3, %SPL, 0;
	ld.global.f32 	%f27, [%rd21];
	ld.global.f32 	%f1, [%rd20];
	ld.global.f32 	%f28, [%rd20+4];
	div.rn.f32 	%f2, %f28, %f1;
	ld.global.f32 	%f29, [%rd20+8];
	div.rn.f32 	%f3, %f29, %f1;
	ld.global.f32 	%f30, [%rd20+12];
	div.rn.f32 	%f4, %f30, %f1;
	mul.f32 	%f31, %f3, %f3;
	fma.rn.f32 	%f32, %f2, %f2, %f31;
	fma.rn.f32 	%f33, %f4, %f4, %f32;
	add.f32 	%f5, %f27, 0fBF800000;
	cvt.f64.f32 	%fd3, %f5;
	ld.global.f32 	%f34, [%rd20+16];
	cvt.f64.f32 	%fd4, %f34;
	cvt.f64.f32 	%fd5, %f1;
	mul.f64 	%fd6, %fd5, 0dBFE0000000000000;
	cvt.f64.f32 	%fd7, %f33;
	fma.rn.f64 	%fd8, %fd6, %fd7, %fd4;
	mul.f64 	%fd1, %fd8, %fd3;
	mov.u32 	%r26, %tid.x;
	mov.u32 	%r27, %ctaid.x;
	mov.u32 	%r1, %ntid.x;
	mad.lo.s32 	%r61, %r27, %r1, %r26;
	setp.ge.s32 	%p1, %r61, %r24;
	@%p1 bra 	$L__BB19_15;
	cvt.rn.f32.f64 	%f35, %fd1;
	setp.gt.s32 	%p2, %r25, 0;
	add.f32 	%f6, %f1, %f1;
	div.rn.f32 	%f36, %f35, %f5;
	cvt.f64.f32 	%fd2, %f36;
	mov.u32 	%r28, %nctaid.x;
	mul.lo.s32 	%r3, %r1, %r28;
	@%p2 bra 	$L__BB19_2;
	bra.uni 	$L__BB19_14;
$L__BB19_2:
	cvta.to.global.u64 	%rd4, %rd15;
	mul.wide.s32 	%rd5, %r24, 4;
$L__BB19_3:
	ld.param.u64 	%rd74, [_Z25gpuTemplateStgHomoTurb3D2IfEvPT_S1_S1_S1_S1_S1_S1_S0_ii_param_4];
	ld.param.u64 	%rd73, [_Z25gpuTemplateStgHomoTurb3D2IfEvPT_S1_S1_S1_S1_S1_S1_S0_ii_param_1];
	cvta.to.global.u64 	%rd30, %rd73;
	mul.wide.s32 	%rd31, %r61, 4;
	add.s64 	%rd32, %rd30, %rd31;
	ld.global.f32 	%f55, [%rd32];
	cvta.to.global.u64 	%rd33, %rd74;
	ld.global.f32 	%f56, [%rd33];
	mul.f32 	%f57, %f26, %f56;
	sub.f32 	%f7, %f55, %f57;
	add.s64 	%rd34, %rd32, %rd5;
	ld.global.f32 	%f58, [%rd34];
	ld.global.f32 	%f59, [%rd33+4];
	mul.f32 	%f60, %f26, %f59;
	sub.f32 	%f8, %f58, %f60;
	add.s64 	%rd35, %rd34, %rd5;
	ld.global.f32 	%f61, [%rd35];
	ld.global.f32 	%f62, [%rd33+8];
	mul.f32 	%f63, %f26, %f62;
	sub.f32 	%f9, %f61, %f63;
	mov.f32 	%f113, 0f00000000;
	mov.b32 	%r62, 0;
	mov.f32 	%f114, %f113;
	mov.f32 	%f115, %f113;
$L__BB19_4:
	mul.wide.u32 	%rd36, %r62, 4;
	add.s64 	%rd37, %rd4, %rd36;
	ld.global.f32 	%f64, [%rd37];
	add.s32 	%r30, %r62, %r25;
	mul.wide.u32 	%rd38, %r30, 4;
	add.s64 	%rd39, %rd4, %rd38;
	ld.global.f32 	%f13, [%rd39];
	add.s32 	%r31, %r30, %r25;
	mul.wide.u32 	%rd40, %r31, 4;
	add.s64 	%rd41, %rd4, %rd40;
	ld.global.f32 	%f65, [%rd41];
	add.s32 	%r32, %r31, %r25;
	mul.wide.u32 	%rd42, %r32, 4;
	add.s64 	%rd43, %rd4, %rd42;
	ld.global.f32 	%f66, [%rd43];
	add.s32 	%r33, %r32, %r25;
	mul.wide.u32 	%rd44, %r33, 4;
	add.s64 	%rd45, %rd4, %rd44;
	ld.global.f32 	%f67, [%rd45];
	add.s32 	%r34, %r33, %r25;
	mul.wide.u32 	%rd46, %r34, 4;
	add.s64 	%rd47, %rd4, %rd46;
	ld.global.f32 	%f68, [%rd47];
	add.s32 	%r35, %r34, %r25;
	mul.wide.u32 	%rd48, %r35, 4;
	add.s64 	%rd49, %rd4, %rd48;
	ld.global.f32 	%f14, [%rd49];
	add.s32 	%r36, %r35, %r25;
	mul.wide.u32 	%rd50, %r36, 4;
	add.s64 	%rd51, %rd4, %rd50;
	ld.global.f32 	%f15, [%rd51];
	add.s32 	%r37, %r36, %r25;
	mul.wide.u32 	%rd52, %r37, 4;
	add.s64 	%rd53, %rd4, %rd52;
	ld.global.f32 	%f16, [%rd53];
	add.s32 	%r38, %r37, %r25;
	mul.wide.u32 	%rd54, %r38, 4;
	add.s64 	%rd55, %rd4, %rd54;
	ld.global.f32 	%f69, [%rd55];
	mul.f32 	%f70, %f67, %f8;
	fma.rn.f32 	%f71, %f66, %f7, %f70;
	fma.rn.f32 	%f72, %f68, %f9, %f71;
	fma.rn.f32 	%f73, %f64, %f72, %f65;
	fma.rn.f32 	%f17, %f26, %f69, %f73;
	mul.f32 	%f74, %f17, 0f3F22F983;
	cvt.rni.s32.f32 	%r66, %f74;
	cvt.rn.f32.s32 	%f75, %r66;
	fma.rn.f32 	%f76, %f75, 0fBFC90FDA, %f17;
	fma.rn.f32 	%f77, %f75, 0fB3A22168, %f76;
	fma.rn.f32 	%f116, %f75, 0fA7C234C5, %f77;
	abs.f32 	%f19, %f17;
	setp.ltu.f32 	%p4, %f19, 0f47CE4780;
	@%p4 bra 	$L__BB19_12;
	setp.eq.f32 	%p5, %f19, 0f7F800000;
	@%p5 bra 	$L__BB19_11;
	mov.b32 	%r7, %f17;
	shl.b32 	%r40, %r7, 8;
	or.b32  	%r8, %r40, -2147483648;
	mov.b64 	%rd78, 0;
	mov.b32 	%r63, 0;
	mov.u64 	%rd76, __cudart_i2opi_f;
	mov.u64 	%rd77, %rd3;
$L__BB19_7:
	.pragma "nounroll";
	ld.global.nc.u32 	%r41, [%rd76];
	mad.wide.u32 	%rd58, %r41, %r8, %rd78;
	shr.u64 	%rd78, %rd58, 32;
	st.local.u32 	[%rd77], %rd58;
	add.s32 	%r63, %r63, 1;
	add.s64 	%rd77, %rd77, 4;
	add.s64 	%rd76, %rd76, 4;
	setp.ne.s32 	%p6, %r63, 6;
	@%p6 bra 	$L__BB19_7;
	shr.u32 	%r42, %r7, 23;
	st.local.u32 	[%rd3+24], %rd78;
	and.b32  	%r11, %r42, 31;
	and.b32  	%r43, %r42, 224;
	add.s32 	%r44, %r43, -128;
	shr.u32 	%r45, %r44, 5;
	mul.wide.u32 	%rd59, %r45, 4;
	sub.s64 	%rd12, %rd3, %rd59;
	ld.local.u32 	%r64, [%rd12+24];
	ld.local.u32 	%r65, [%rd12+20];
	setp.eq.s32 	%p7, %r11, 0;
	@%p7 bra 	$L__BB19_10;
	shf.l.wrap.b32 	%r64, %r65, %r64, %r11;
	ld.local.u32 	%r46, [%rd12+16];
	shf.l.wrap.b32 	%r65, %r46, %r65, %r11;
$L__BB19_10:
	shr.u32 	%r47, %r64, 30;
	shf.l.wrap.b32 	%r48, %r65, %r64, 2;
	shl.b32 	%r49, %r65, 2;
	shr.u32 	%r50, %r48, 31;
	add.s32 	%r51, %r50, %r47;
	neg.s32 	%r52, %r51;
	setp.lt.s32 	%p8, %r7, 0;
	selp.b32 	%r66, %r52, %r51, %p8;
	xor.b32  	%r53, %r48, %r7;
	shr.s32 	%r54, %r48, 31;
	xor.b32  	%r55, %r54, %r48;
	xor.b32  	%r56, %r54, %r49;
	cvt.u64.u32 	%rd60, %r55;
	shl.b64 	%rd61, %rd60, 32;
	cvt.u64.u32 	%rd62, %r56;
	or.b64  	%rd63, %rd61, %rd62;
	cvt.rn.f64.s64 	%fd13, %rd63;
	mul.f64 	%fd14, %fd13, 0d3BF921FB54442D19;
	cvt.rn.f32.f64 	%f78, %fd14;
	neg.f32 	%f79, %f78;
	setp.lt.s32 	%p9, %r53, 0;
	selp.f32 	%f116, %f79, %f78, %p9;
	bra.uni 	$L__BB19_12;
$L__BB19_11:
	mov.f32 	%f80, 0f00000000;
	mul.rn.f32 	%f116, %f17, %f80;
	mov.b32 	%r66, 0;
$L__BB19_12:
	add.s32 	%r58, %r66, 1;
	mul.rn.f32 	%f81, %f116, %f116;
	and.b32  	%r59, %r66, 1;
	setp.eq.b32 	%p10, %r59, 1;
	selp.f32 	%f82, %f116, 0f3F800000, %p10;
	fma.rn.f32 	%f83, %f81, %f82, 0f00000000;
	fma.rn.f32 	%f84, %f81, 0f37CBAC00, 0fBAB607ED;
	selp.f32 	%f85, 0fB94D4153, %f84, %p10;
	selp.f32 	%f86, 0f3C0885E4, 0f3D2AAABB, %p10;
	fma.rn.f32 	%f87, %f85, %f81, %f86;
	selp.f32 	%f88, 0fBE2AAAA8, 0fBEFFFFFF, %p10;
	fma.rn.f32 	%f89, %f87, %f81, %f88;
	fma.rn.f32 	%f90, %f89, %f83, %f82;
	and.b32  	%r60, %r58, 2;
	setp.eq.s32 	%p11, %r60, 0;
	mov.f32 	%f91, 0f00000000;
	sub.f32 	%f92, %f91, %f90;
	selp.f32 	%f93, %f90, %f92, %p11;
	mul.f32 	%f94, %f13, %f93;
	fma.rn.f32 	%f115, %f14, %f94, %f115;
	fma.rn.f32 	%f114, %f15, %f94, %f114;
	fma.rn.f32 	%f113, %f16, %f94, %f113;
	add.s32 	%r62, %r62, 1;
	setp.ne.s32 	%p12, %r62, %r25;
	@%p12 bra 	$L__BB19_4;
	ld.param.u64 	%rd75, [_Z25gpuTemplateStgHomoTurb3D2IfEvPT_S1_S1_S1_S1_S1_S1_S0_ii_param_5];
	ld.param.u64 	%rd72, [_Z25gpuTemplateStgHomoTurb3D2IfEvPT_S1_S1_S1_S1_S1_S1_S0_ii_param_0];
	cvta.to.global.u64 	%rd64, %rd75;
	ld.global.f32 	%f95, [%rd64];
	add.f32 	%f96, %f1, %f1;
	mul.f32 	%f97, %f96, %f95;
	mul.f32 	%f98, %f115, %f97;
	div.rn.f32 	%f99, %f98, %f2;
	sub.f32 	%f100, %f1, %f99;
	fma.rn.f32 	%f101, %f115, %f95, %f2;
	ld.global.f32 	%f102, [%rd64+4];
	fma.rn.f32 	%f103, %f114, %f102, %f3;
	ld.global.f32 	%f104, [%rd64+8];
	fma.rn.f32 	%f105, %f113, %f104, %f4;
	cvta.to.global.u64 	%rd65, %rd72;
	mul.wide.s32 	%rd66, %r61, 4;
	add.s64 	%rd67, %rd65, %rd66;
	st.global.f32 	[%rd67], %f100;
	mul.f32 	%f106, %f101, %f100;
	add.s64 	%rd68, %rd67, %rd5;
	st.global.f32 	[%rd68], %f106;
	mul.f32 	%f107, %f103, %f100;
	add.s64 	%rd69, %rd68, %rd5;
	st.global.f32 	[%rd69], %f107;
	mul.f32 	%f108, %f100, %f105;
	add.s64 	%rd70, %rd69, %rd5;
	st.global.f32 	[%rd70], %f108;
	cvt.f64.f32 	%fd15, %f100;
	mul.f64 	%fd16, %fd15, 0d3FE0000000000000;
	mul.f32 	%f109, %f103, %f103;
	fma.rn.f32 	%f110, %f101, %f101, %f109;
	fma.rn.f32 	%f111, %f105, %f105, %f110;
	cvt.f64.f32 	%fd17, %f111;
	fma.rn.f64 	%fd18, %fd16, %fd17, %fd2;
	cvt.rn.f32.f64 	%f112, %fd18;
	add.s64 	%rd71, %rd70, %rd5;
	st.global.f32 	[%rd71], %f112;
	add.s32 	%r61, %r61, %r3;
	setp.lt.s32 	%p13, %r61, %r24;
	@%p13 bra 	$L__BB19_3;
	bra.uni 	$L__BB19_15;
$L__BB19_14:
	ld.global.f32 	%f37, [%rd2];
	mul.f32 	%f38, %f6, %f37;
	mul.f32 	%f39, %f38, 0f00000000;
	div.rn.f32 	%f40, %f39, %f2;
	sub.f32 	%f41, %f1, %f40;
	fma.rn.f32 	%f42, %f37, 0f00000000, %f2;
	ld.global.f32 	%f43, [%rd2+4];
	fma.rn.f32 	%f44, %f43, 0f00000000, %f3;
	ld.global.f32 	%f45, [%rd2+8];
	fma.rn.f32 	%f46, %f45, 0f00000000, %f4;
	mul.wide.s32 	%rd23, %r61, 4;
	add.s64 	%rd24, %rd1, %rd23;
	st.global.f32 	[%rd24], %f41;
	mul.f32 	%f47, %f42, %f41;
	mul.wide.s32 	%rd25, %r24, 4;
	add.s64 	%rd26, %rd24, %rd25;
	st.global.f32 	[%rd26], %f47;
	mul.f32 	%f48, %f44, %f41;
	add.s64 	%rd27, %rd26, %rd25;
	st.global.f32 	[%rd27], %f48;
	mul.f32 	%f49, %f41, %f46;
	add.s64 	%rd28, %rd27, %rd25;
	st.global.f32 	[%rd28], %f49;
	cvt.f64.f32 	%fd9, %f41;
	mul.f64 	%fd10, %fd9, 0d3FE0000000000000;
	mul.f32 	%f50, %f44, %f44;
	fma.rn.f32 	%f51, %f42, %f42, %f50;
	fma.rn.f32 	%f52, %f46, %f46, %f51;
	cvt.f64.f32 	%fd11, %f52;
	fma.rn.f64 	%fd12, %fd10, %fd11, %fd2;
	cvt.rn.f32.f64 	%f53, %fd12;
	add.s64 	%rd29, %rd28, %rd25;
	st.global.f32 	[%rd29], %f53;
	add.s32 	%r61, %r61, %r3;
	setp.lt.s32 	%p3, %r61, %r24;
	@%p3 bra 	$L__BB19_14;
$L__BB19_15:
	ret;

}
.func  (.param .align 16 .b8 func_retval0[16]) __internal_trig_reduction_slowpathd(
	.param .b64 __internal_trig_reduction_slowpathd_param_0
)
{
	.local .align 8 .b8 	__local_depot20[40];
	.reg .b64 	%SP;
	.reg .b64 	%SPL;
	.reg .pred 	%p<10>;
	.reg .b32 	%r<47>;
	.reg .b64 	%rd<74>;
	.reg .b64 	%fd<5>;

	mov.u64 	%SPL, __local_depot20;
	ld.param.f64 	%fd4, [__internal_trig_reduction_slowpathd_param_0];
	add.u64 	%rd1, %SPL, 0;
	{
	.reg .b32 %temp; 
	mov.b64 	{%temp, %r1}, %fd4;
	}
	shr.u32 	%r2, %r1, 20;
	and.b32  	%r3, %r2, 2047;
	setp.eq.s32 	%p1, %r3, 2047;
	mov.b32 	%r46, 0;
	@%p1 bra 	$L__BB20_9;
	add.s32 	%r20, %r3, -1024;
	mov.b64 	%rd20, %fd4;
	shl.b64 	%rd2, %rd20, 11;
	shr.u32 	%r4, %r20, 6;
	sub.s32 	%r45, 15, %r4;
	sub.s32 	%r21, 19, %r4;
	setp.lt.u32 	%p2, %r20, 128;
	selp.b32 	%r6, 18, %r21, %p2;
	setp.ge.s32 	%p3, %r45, %r6;
	mov.b64 	%rd70, 0;
	@%p3 bra 	$L__BB20_4;
	add.s32 	%r23, %r6, %r4;
	neg.s32 	%r43, %r23;
	or.b64  	%rd3, %rd2, -9223372036854775808;
	mov.b64 	%rd70, 0;
	mov.b32 	%r42, 0;
	mov.u64 	%rd25, __cudart_i2opi_d;
	mov.u32 	%r44, %r45;
$L__BB20_3:
	.pragma "nounroll";
	mul.wide.s32 	%rd22, %r42, 8;
	add.s64 	%rd23, %rd1, %rd22;
	mul.wide.s32 	%rd24, %r44, 8;
	add.s64 	%rd26, %rd25, %rd24;
	ld.global.nc.u64 	%rd27, [%rd26];
	{
	.reg .u32 %r0, %r1, %r2, %r3, %alo, %ahi, %blo, %bhi, %clo, %chi;
	mov.b64 	{%alo,%ahi}, %rd27;
	mov.b64 	{%blo,%bhi}, %rd3;
	mov.b64 	{%clo,%chi}, %rd70;
	mad.lo.cc.u32 	%r0, %alo, %blo, %clo;
	madc.hi.cc.u32 	%r1, %alo, %blo, %chi;
	madc.hi.u32 	%r2, %alo, %bhi, 0;
	mad.lo.cc.u32 	%r1, %alo, %bhi, %r1;
	madc.hi.cc.u32 	%r2, %ahi, %blo, %r2;
	madc.hi.u32 	%r3, %ahi, %bhi, 0;
	mad.lo.cc.u32 	%r1, %ahi, %blo, %r1;
	madc.lo.cc.u32 	%r2, %ahi, %bhi, %r2;
	addc.u32 	%r3, %r3, 0;
	mov.b64 	%rd28, {%r0,%r1};
	mov.b64 	%rd70, {%r2,%r3};
	}
	st.local.u64 	[%rd23], %rd28;
	add.s32 	%r44, %r44, 1;
	add.s32 	%r43, %r43, 1;
	add.s32 	%r42, %r42, 1;
	setp.ne.s32 	%p4, %r43, -15;
	mov.u32 	%r45, %r6;
	@%p4 bra 	$L__BB20_3;
$L__BB20_4:
	cvt.s64.s32 	%rd29, %r45;
	cvt.u64.u32 	%rd30, %r4;
	add.s64 	%rd31, %rd30, %rd29;
	shl.b64 	%rd32, %rd31, 3;
	add.s64 	%rd33, %rd1, %rd32;
	st.local.u64 	[%rd33+-120], %rd70;
	and.b32  	%r15, %r2, 63;
	ld.local.u64 	%rd72, [%rd1+16];
	ld.local.u64 	%rd71, [%rd1+24];
	setp.eq.s32 	%p5, %r15, 0;
	@%p5 bra 	$L__BB20_6;
	shl.b64 	%rd34, %rd71, %r15;
	shr.u64 	%rd35, %rd72, 1;
	xor.b32  	%r24, %r15, 63;
	shr.u64 	%rd36, %rd35, %r24;
	or.b64  	%rd71, %rd34, %rd36;
	ld.local.u64 	%rd37, [%rd1+8];
	shl.b64 	%rd38, %rd72, %r15;
	shr.u64 	%rd39, %rd37, 1;
	shr.u64 	%rd40, %rd39, %r24;
	or.b64  	%rd72, %rd38, %rd40;
$L__BB20_6:
	and.b32  	%r25, %r1, -2147483648;
	shr.u64 	%rd41, %rd71, 62;
	cvt.u32.u64 	%r26, %rd41;
	mov.b64 	{%r27, %r28}, %rd71;
	mov.b64 	{%r29, %r30}, %rd72;
	shf.l.wrap.b32 	%r31, %r30, %r27, 2;
	shf.l.wrap.b32 	%r32, %r27, %r28, 2;
	mov.b64 	%rd42, {%r31, %r32};
	shl.b64 	%rd43, %rd72, 2;
	shr.u64 	%rd44, %rd42, 63;
	cvt.u32.u64 	%r33, %rd44;
	add.s32 	%r34, %r33, %r26;
	setp.eq.s32 	%p6, %r25, 0;
	neg.s32 	%r35, %r34;
	selp.b32 	%r46, %r34, %r35, %p6;
	setp.gt.s64 	%p7, %rd42, -1;
	mov.b64 	%rd45, 0;
	{
	.reg .u32 %r0, %r1, %r2, %r3, %a0, %a1, %a2, %a3, %b0, %b1, %b2, %b3;
	mov.b64 	{%a0,%a1}, %rd45;
	mov.b64 	{%a2,%a3}, %rd45;
	mov.b64 	{%b0,%b1}, %rd43;
	mov.b64 	{%b2,%b3}, %rd42;
	sub.cc.u32 	%r0, %a0, %b0;
	subc.cc.u32 	%r1, %a1, %b1;
	subc.cc.u32 	%r2, %a2, %b2;
	subc.u32 	%r3, %a3, %b3;
	mov.b64 	%rd46, {%r0,%r1};
	mov.b64 	%rd47, {%r2,%r3};
	}
	xor.b32  	%r36, %r25, -2147483648;
	selp.b64 	%rd73, %rd42, %rd47, %p7;
	selp.b64 	%rd14, %rd43, %rd46, %p7;
	selp.b32 	%r17, %r25, %r36, %p7;
	clz.b64 	%r37, %rd73;
	cvt.u64.u32 	%rd15, %r37;
	setp.eq.s32 	%p8, %r37, 0;
	@%p8 bra 	$L__BB20_8;
	cvt.u32.u64 	%r38, %rd15;
	and.b32  	%r39, %r38, 63;
	shl.b64 	%rd48, %rd73, %r39;
	shr.u64 	%rd49, %rd14, 1;
	not.b32 	%r40, %r38;
	and.b32  	%r41, %r40, 63;
	shr.u64 	%rd50, %rd49, %r41;
	or.b64  	%rd73, %rd48, %rd50;
$L__BB20_8:
	mov.b64 	%rd51, -3958705157555305931;
	{
	.reg .u32 %r0, %r1, %r2, %r3, %alo, %ahi, %blo, %bhi;
	mov.b64 	{%alo,%ahi}, %rd73;
	mov.b64 	{%blo,%bhi}, %rd51;
	mul.lo.u32 	%r0, %alo, %blo;
	mul.hi.u32 	%r1, %alo, %blo;
	mad.lo.cc.u32 	%r1, %alo, %bhi, %r1;
	madc.hi.u32 	%r2, %alo, %bhi, 0;
	mad.lo.cc.u32 	%r1, %ahi, %blo, %r1;
	madc.hi.cc.u32 	%r2, %ahi, %blo, %r2;
	madc.hi.u32 	%r3, %ahi, %bhi, 0;
	mad.lo.cc.u32 	%r2, %ahi, %bhi, %r2;
	addc.u32 	%r3, %r3, 0;
	mov.b64 	%rd52, {%r0,%r1};
	mov.b64 	%rd53, {%r2,%r3};
	}
	setp.gt.s64 	%p9, %rd53, 0;
	{
	.reg .u32 %r0, %r1, %r2, %r3, %a0, %a1, %a2, %a3, %b0, %b1, %b2, %b3;
	mov.b64 	{%a0,%a1}, %rd52;
	mov.b64 	{%a2,%a3}, %rd53;
	mov.b64 	{%b0,%b1}, %rd52;
	mov.b64 	{%b2,%b3}, %rd53;
	add.cc.u32 	%r0, %a0, %b0;
	addc.cc.u32 	%r1, %a1, %b1;
	addc.cc.u32 	%r2, %a2, %b2;
	addc.u32 	%r3, %a3, %b3;
	mov.b64 	%rd54, {%r0,%r1};
	mov.b64 	%rd55, {%r2,%r3};
	}
	selp.b64 	%rd56, %rd55, %rd53, %p9;
	selp.s64 	%rd57, -1, 0, %p9;
	sub.s64 	%rd58, %rd57, %rd15;
	cvt.u64.u32 	%rd59, %r17;
	shl.b64 	%rd60, %rd59, 32;
	add.s64 	%rd61, %rd56, 1;
	shr.u64 	%rd62, %rd61, 10;
	add.s64 	%rd63, %rd62, 1;
	shr.u64 	%rd64, %rd63, 1;
	shl.b64 	%rd65, %rd58, 52;
	add.s64 	%rd66, %rd65, %rd64;
	add.s64 	%rd67, %rd66, 4602678819172646912;
	or.b64  	%rd68, %rd67, %rd60;
	mov.b64 	%fd4, %rd68;
$L__BB20_9:
	st.param.f64 	[func_retval0], %fd4;
	st.param.b32 	[func_retval0+8], %r46;
	ret;

}
.func  (.param .b64 func_retval0) __internal_accurate_pow(
	.param .b64 __internal_accurate_pow_param_0
)
{
	.reg .pred 	%p<8>;
	.reg .b32 	%r<49>;
	.reg .b32 	%f<3>;
	.reg .b64 	%fd<109>;

	ld.param.f64 	%fd10, [__internal_accurate_pow_param_0];
	{
	.reg .b32 %temp; 
	mov.b64 	{%temp, %r46}, %fd10;
	}
	{
	.reg .b32 %temp; 
	mov.b64 	{%r45, %temp}, %fd10;
	}
	shr.u32 	%r47, %r46, 20;
	setp.gt.u32 	%p1, %r46, 1048575;
	@%p1 bra 	$L__BB21_2;
	mul.f64 	%fd11, %fd10, 0d4350000000000000;
	{
	.reg .b32 %temp; 
	mov.b64 	{%temp, %r46}, %fd11;
	}
	{
	.reg .b32 %temp; 
	mov.b64 	{%r45, %temp}, %fd11;
	}
	shr.u32 	%r16, %r46, 20;
	add.s32 	%r47, %r16, -54;
$L__BB21_2:
	add.s32 	%r48, %r47, -1023;
	and.b32  	%r17, %r46, -2146435073;
	or.b32  	%r18, %r17, 1072693248;
	mov.b64 	%fd107, {%r45, %r18};
	setp.lt.u32 	%p2, %r18, 1073127583;
	@%p2 bra 	$L__BB21_4;
	{
	.reg .b32 %temp; 
	mov.b64 	{%r19, %temp}, %fd107;
	}
	{
	.reg .b32 %temp; 
	mov.b64 	{%temp, %r20}, %fd107;
	}
	add.s32 	%r21, %r20, -1048576;
	mov.b64 	%fd107, {%r19, %r21};
	add.s32 	%r48, %r47, -1022;
$L__BB21_4:
	add.f64 	%fd12, %fd107, 0dBFF0000000000000;
	add.f64 	%fd13, %fd107, 0d3FF0000000000000;
	rcp.approx.ftz.f64 	%fd14, %fd13;
	neg.f64 	%fd15, %fd13;
	fma.rn.f64 	%fd16, %fd15, %fd14, 0d3FF0000000000000;
	fma.rn.f64 	%fd17, %fd16, %fd16, %fd16;
	fma.rn.f64 	%fd18, %fd17, %fd14, %fd14;
	mul.f64 	%fd19, %fd12, %fd18;
	fma.rn.f64 	%fd20, %fd12, %fd18, %fd19;
	mul.f64 	%fd21, %fd20, %fd20;
	fma.rn.f64 	%fd22, %fd21, 0d3EB0F5FF7D2CAFE2, 0d3ED0F5D241AD3B5A;
	fma.rn.f64 	%fd23, %fd22, %fd21, 0d3EF3B20A75488A3F;
	fma.rn.f64 	%fd24, %fd23, %fd21, 0d3F1745CDE4FAECD5;
	fma.rn.f64 	%fd25, %fd24, %fd21, 0d3F3C71C7258A578B;
	fma.rn.f64 	%fd26, %fd25, %fd21, 0d3F6249249242B910;
	fma.rn.f64 	%fd27, %fd26, %fd21, 0d3F89999999999DFB;
	sub.f64 	%fd28, %fd12, %fd20;
	add.f64 	%fd29, %fd28, %fd28;
	neg.f64 	%fd30, %fd20;
	fma.rn.f64 	%fd31, %fd30, %fd12, %fd29;
	mul.f64 	%fd32, %fd18, %fd31;
	fma.rn.f64 	%fd33, %fd21, %fd27, 0d3FB5555555555555;
	mov.f64 	%fd34, 0d3FB5555555555555;
	sub.f64 	%fd35, %fd34, %fd33;
	fma.rn.f64 	%fd36, %fd21, %fd27, %fd35;
	add.f64 	%fd37, %fd36, 0dBC46A4CB00B9E7B0;
	add.f64 	%fd38, %fd33, %fd37;
	sub.f64 	%fd39, %fd33, %fd38;
	add.f64 	%fd40, %fd37, %fd39;
	mul.rn.f64 	%fd41, %fd20, %fd20;
	neg.f64 	%fd42, %fd41;
	fma.rn.f64 	%fd43, %fd20, %fd20, %fd42;
	{
	.reg .b32 %temp; 
	mov.b64 	{%r22, %temp}, %fd32;
	}
	{
	.reg .b32 %temp; 
	mov.b64 	{%temp, %r23}, %fd32;
	}
	add.s32 	%r24, %r23, 1048576;
	mov.b64 	%fd44, {%r22, %r24};
	fma.rn.f64 	%fd45, %fd20, %fd44, %fd43;
	mul.rn.f64 	%fd46, %fd41, %fd20;
	neg.f64 	%fd47, %fd46;
	fma.rn.f64 	%fd48, %fd41, %fd20, %fd47;
	fma.rn.f64 	%fd49, %fd41, %fd32, %fd48;
	fma.rn.f64 	%fd50, %fd45, %fd20, %fd49;
	mul.rn.f64 	%fd51, %fd38, %fd46;
	neg.f64 	%fd52, %fd51;
	fma.rn.f64 	%fd53, %fd38, %fd46, %fd52;
	fma.rn.f64 	%fd54, %fd38, %fd50, %fd53;
	fma.rn.f64 	%fd55, %fd40, %fd46, %fd54;
	add.f64 	%fd56, %fd51, %fd55;
	sub.f64 	%fd57, %fd51, %fd56;
	add.f64 	%fd58, %fd55, %fd57;
	add.f64 	%fd59, %fd20, %fd56;
	sub.f64 	%fd60, %fd20, %fd59;
	add.f64 	%fd61, %fd56, %fd60;
	add.f64 	%fd62, %fd58, %fd61;
	add.f64 	%fd63, %fd32, %fd62;
	add.f64 	%fd64, %fd59, %fd63;
	sub.f64 	%fd65, %fd59, %fd64;
	add.f64 	%fd66, %fd63, %fd65;
	xor.b32  	%r25, %r48, -2147483648;
	mov.b32 	%r26, 1127219200;
	mov.b64 	%fd67, {%r25, %r26};
	mov.b32 	%r27, -2147483648;
	mov.b64 	%fd68, {%r27, %r26};
	sub.f64 	%fd69, %fd67, %fd68;
	fma.rn.f64 	%fd70, %fd69, 0d3FE62E42FEFA39EF, %fd64;
	fma.rn.f64 	%fd71, %fd69, 0dBFE62E42FEFA39EF, %fd70;
	sub.f64 	%fd72, %fd71, %fd64;
	sub.f64 	%fd73, %fd66, %fd72;
	fma.rn.f64 	%fd74, %fd69, 0d3C7ABC9E3B39803F, %fd73;
	add.f64 	%fd75, %fd70, %fd74;
	sub.f64 	%fd76, %fd70, %fd75;
	add.f64 	%fd77, %fd74, %fd76;
	mov.f64 	%fd78, 0d4006AAAAAAAAAAAB;
	{
	.reg .b32 %temp; 
	mov.b64 	{%temp, %r28}, %fd78;
	}
	{
	.reg .b32 %temp; 
	mov.b64 	{%r29, %temp}, %fd78;
	}
	shl.b32 	%r30, %r28, 1;
	setp.gt.u32 	%p3, %r30, -33554433;
	and.b32  	%r31, %r28, -15728641;
	selp.b32 	%r32, %r31, %r28, %p3;
	mov.b64 	%fd79, {%r29, %r32};
	mul.rn.f64 	%fd80, %fd75, %fd79;
	neg.f64 	%fd81, %fd80;
	fma.rn.f64 	%fd82, %fd75, %fd79, %fd81;
	fma.rn.f64 	%fd83, %fd77, %fd79, %fd82;
	add.f64 	%fd4, %fd80, %fd83;
	sub.f64 	%fd84, %fd80, %fd4;
	add.f64 	%fd5, %fd83, %fd84;
	fma.rn.f64 	%fd85, %fd4, 0d3FF71547652B82FE, 0d4338000000000000;
	{
	.reg .b32 %temp; 
	mov.b64 	{%r13, %temp}, %fd85;
	}
	mov.f64 	%fd86, 0dC338000000000000;
	add.rn.f64 	%fd87, %fd85, %fd86;
	fma.rn.f64 	%fd88, %fd87, 0dBFE62E42FEFA39EF, %fd4;
	fma.rn.f64 	%fd89, %fd87, 0dBC7ABC9E3B39803F, %fd88;
	fma.rn.f64 	%fd90, %fd89, 0d3E5ADE1569CE2BDF, 0d3E928AF3FCA213EA;
	fma.rn.f64 	%fd91, %fd90, %fd89, 0d3EC71DEE62401315;
	fma.rn.f64 	%fd92, %fd91, %fd89, 0d3EFA01997C89EB71;
	fma.rn.f64 	%fd93, %fd92, %fd89, 0d3F2A01A014761F65;
	fma.rn.f64 	%fd94, %fd93, %fd89, 0d3F56C16C1852B7AF;
	fma.rn.f64 	%fd95, %fd94, %fd89, 0d3F81111111122322;
	fma.rn.f64 	%fd96, %fd95, %fd89, 0d3FA55555555502A1;
	fma.rn.f64 	%fd97, %fd96, %fd89, 0d3FC5555555555511;
	fma.rn.f64 	%fd98, %fd97, %fd89, 0d3FE000000000000B;
	fma.rn.f64 	%fd99, %fd98, %fd89, 0d3FF0000000000000;
	fma.rn.f64 	%fd100, %fd99, %fd89, 0d3FF0000000000000;
	{
	.reg .b32 %temp; 
	mov.b64 	{%r14, %temp}, %fd100;
	}
	{
	.reg .b32 %temp; 
	mov.b64 	{%temp, %r15}, %fd100;
	}
	shl.b32 	%r33, %r13, 20;
	add.s32 	%r34, %r33, %r15;
	mov.b64 	%fd108, {%r14, %r34};
	{
	.reg .b32 %temp; 
	mov.b64 	{%temp, %r35}, %fd4;
	}
	mov.b32 	%f2, %r35;
	abs.f32 	%f1, %f2;
	setp.lt.f32 	%p4, %f1, 0f4086232B;
	@%p4 bra 	$L__BB21_7;
	setp.lt.f64 	%p5, %fd4, 0d0000000000000000;
	add.f64 	%fd101, %fd4, 0d7FF0000000000000;
	selp.f64 	%fd108, 0d0000000000000000, %fd101, %p5;
	setp.geu.f32 	%p6, %f1, 0f40874800;
	@%p6 bra 	$L__BB21_7;
	shr.u32 	%r36, %r13, 31;
	add.s32 	%r37, %r13, %r36;
	shr.s32 	%r38, %r37, 1;
	shl.b32 	%r39, %r38, 20;
	add.s32 	%r40, %r15, %r39;
	mov.b64 	%fd102, {%r14, %r40};
	sub.s32 	%r41, %r13, %r38;
	shl.b32 	%r42, %r41, 20;
	add.s32 	%r43, %r42, 1072693248;
	mov.b32 	%r44, 0;
	mov.b64 	%fd103, {%r44, %r43};
	mul.f64 	%fd108, %fd103, %fd102;
$L__BB21_7:
	abs.f64 	%fd104, %fd108;
	setp.eq.f64 	%p7, %fd104, 0d7FF0000000000000;
	fma.rn.f64 	%fd105, %fd108, %fd5, %fd108;
	selp.f64 	%fd106, %fd108, %fd105, %p7;
	st.param.f64 	[func_retval0], %fd106;
	ret;

}


// ===== COMPILED SASS (sm_100) =====

	.target	sm_100

	.elftype	@"ET_EXEC"


//--------------------- .note.nv.tkinfo           --------------------------
	.section	.note.nv.tkinfo,"",@"SHT_NOTE"
	.sectionflags	@"SHF_NOTE_NV_TKINFO"
	.tkinfo
        /*0018*/ 	.word	0x00000002
        /*0030*/ 	.string	""
        /*0030*/ 	.string	"ptxas"
        /*0030*/ 	.string	"Cuda compilation tools, release 13.0, V13.0.88"
        /*0030*/ 	.string	"Build cuda_13.0.r13.0/compiler.36424714_0"
        /*0030*/ 	.string	"-arch sm_100 -m 64 "



//--------------------- .note.nv.cuinfo           --------------------------
	.section	.note.nv.cuinfo,"",@"SHT_NOTE"
	.sectionflags	@"SHF_NOTE_NV_CUINFO"
        /*0018*/ 	.short	0x0002
        /*001a*/ 	.short	0x0064
        /*001c*/ 	.short	0x0082
	.zero		2


//--------------------- .nv.info                  --------------------------
	.section	.nv.info,"",@"SHT_CUDA_INFO"
	.align	4


	//----- nvinfo : EIATTR_REGCOUNT
	.align		4
        /*0000*/ 	.byte	0x04, 0x2f
        /*0002*/ 	.short	(.L_4 - .L_3)
	.align		4
.L_3:
        /*0004*/ 	.word	index@(_Z14gpuTemplateStgIdEvPT_S1_S1_S1_S1_S1_S1_S1_S0_ii)
        /*0008*/ 	.word	0x0000005a


	//----- nvinfo : EIATTR_FRAME_SIZE
	.align		4
.L_4:
        /*000c*/ 	.byte	0x04, 0x11
        /*000e*/ 	.short	(.L_6 - .L_5)
	.align		4
.L_5:
        /*0010*/ 	.word	index@($_Z14gpuTemplateStgIdEvPT_S1_S1_S1_S1_S1_S1_S1_S0_ii$__internal_trig_reduction_slowpathd)
        /*0014*/ 	.word	0x00000028


	//----- nvinfo : EIATTR_FRAME_SIZE
	.align		4
.L_6:
        /*0018*/ 	.byte	0x04, 0x11
        /*001a*/ 	.short	(.L_8 - .L_7)
	.align		4
.L_7:
        /*001c*/ 	.word	index@($_Z14gpuTemplateStgIdEvPT_S1_S1_S1_S1_S1_S1_S1_S0_ii$__internal_accurate_pow)
        /*0020*/ 	.word	0x00000028


	//----- nvinfo : EIATTR_FRAME_SIZE
	.align		4
.L_8:
        /*0024*/ 	.byte	0x04, 0x11
        /*0026*/ 	.short	(.L_10 - .L_9)
	.align		4
.L_9:
        /*0028*/ 	.word	index@($__internal_16_$__cuda_sm20_dsqrt_rn_f64_mediumpath_v1)
        /*002c*/ 	.word	0x00000028


	//----- nvinfo : EIATTR_FRAME_SIZE
	.align		4
.L_10:
        /*0030*/ 	.byte	0x04, 0x11
        /*0032*/ 	.short	(.L_12 - .L_11)
	.align		4
.L_11:
        /*0034*/ 	.word	index@($__internal_15_$__cuda_sm20_div_rn_f64_full)
        /*0038*/ 	.word	0x00000028


	//----- nvinfo : EIATTR_FRAME_SIZE
	.align		4
.L_12:
        /*003c*/ 	.byte	0x04, 0x11
        /*003e*/ 	.short	(.L_14 - .L_13)
	.align		4
.L_13:
        /*0040*/ 	.word	index@(_Z14gpuTemplateStgIdEvPT_S1_S1_S1_S1_S1_S1_S1_S0_ii)
        /*0044*/ 	.word	0x00000028


	//----- nvinfo : EIATTR_REGCOUNT
	.align		4
.L_14:
        /*0048*/ 	.byte	0x04, 0x2f
        /*004a*/ 	.short	(.L_16 - .L_15)
	.align		4
.L_15:
        /*004c*/ 	.word	index@(_Z14gpuTemplateStgIfEvPT_S1_S1_S1_S1_S1_S1_S1_S0_ii)
        /*0050*/ 	.word	0x00000038


	//----- nvinfo : EIATTR_FRAME_SIZE
	.align		4
.L_16:
        /*0054*/ 	.byte	0x04, 0x11
        /*0056*/ 	.short	(.L_18 - .L_17)
	.align		4
.L_17:
        /*0058*/ 	.word	index@($_Z14gpuTemplateStgIfEvPT_S1_S1_S1_S1_S1_S1_S1_S0_ii$__internal_accurate_pow)
        /*005c*/ 	.word	0x00000020


	//----- nvinfo : EIATTR_FRAME_SIZE
	.align		4
.L_18:
        /*0060*/ 	.byte	0x04, 0x11
        /*0062*/ 	.short	(.L_20 - .L_19)
	.align		4
.L_19:
        /*0064*/ 	.word	index@($__internal_14_$__cuda_sm3x_div_rn_noftz_f32_slowpath)
        /*0068*/ 	.word	0x00000020


	//----- nvinfo : EIATTR_FRAME_SIZE
	.align		4
.L_20:
        /*006c*/ 	.byte	0x04, 0x11
        /*006e*/ 	.short	(.L_22 - .L_21)
	.align		4
.L_21:
        /*0070*/ 	.word	index@($__internal_13_$__cuda_sm20_sqrt_rn_f32_slowpath)
        /*0074*/ 	.word	0x00000020


	//----- nvinfo : EIATTR_FRAME_SIZE
	.align		4
.L_22:
        /*0078*/ 	.byte	0x04, 0x11
        /*007a*/ 	.short	(.L_24 - .L_23)
	.align		4
.L_23:
        /*007c*/ 	.word	index@($__internal_12_$__cuda_sm20_div_rn_f64_full)
        /*0080*/ 	.word	0x00000020


	//----- nvinfo : EIATTR_FRAME_SIZE
	.align		4
.L_24:
        /*0084*/ 	.byte	0x04, 0x11
        /*0086*/ 	.short	(.L_26 - .L_25)
	.align		4
.L_25:
        /*0088*/ 	.word	index@(_Z14gpuTemplateStgIfEvPT_S1_S1_S1_S1_S1_S1_S1_S0_ii)
        /*008c*/ 	.word	0x00000020


	//----- nvinfo : EIATTR_REGCOUNT
	.align		4
.L_26:
        /*0090*/ 	.byte	0x04, 0x2f
        /*0092*/ 	.short	(.L_28 - .L_27)
	.align		4
.L_27:
        /*0094*/ 	.word	index@(_Z22gpuTemplateStgHomoTurbIdEvPT_S1_S1_S1_S0_ii)
        /*0098*/ 	.word	0x00000038


	//----- nvinfo : EIATTR_FRAME_SIZE
	.align		4
.L_28:
        /*009c*/ 	.byte	0x04, 0x11
        /*009e*/ 	.short	(.L_30 - .L_29)
	.align		4
.L_29:
        /*00a0*/ 	.word	index@($_Z22gpuTemplateStgHomoTurbIdEvPT_S1_S1_S1_S0_ii$__internal_trig_reduction_slowpathd)
        /*00a4*/ 	.word	0x00000028


	//----- nvinfo : EIATTR_FRAME_SIZE
	.align		4
.L_30:
        /*00a8*/ 	.byte	0x04, 0x11
        /*00aa*/ 	.short	(.L_32 - .L_31)
	.align		4
.L_31:
        /*00ac*/ 	.word	index@(_Z22gpuTemplateStgHomoTurbIdEvPT_S1_S1_S1_S0_ii)
        /*00b0*/ 	.word	0x00000028


	//----- nvinfo : EIATTR_REGCOUNT
	.align		4
.L_32:
        /*00b4*/ 	.byte	0x04, 0x2f
        /*00b6*/ 	.short	(.L_34 - .L_33)
	.align		4
.L_33:
        /*00b8*/ 	.word	index@(_Z22gpuTemplateStgHomoTurbIfEvPT_S1_S1_S1_S0_ii)
        /*00bc*/ 	.word	0x00000020


	//----- nvinfo : EIATTR_FRAME_SIZE
	.align		4
.L_34:
        /*00c0*/ 	.byte	0x04, 0x11
        /*00c2*/ 	.short	(.L_36 - .L_35)
	.align		4
.L_35:
        /*00c4*/ 	.word	index@(_Z22gpuTemplateStgHomoTurbIfEvPT_S1_S1_S1_S0_ii)
        /*00c8*/ 	.word	0x00000000


	//----- nvinfo : EIATTR_REGCOUNT
	.align		4
.L_36:
        /*00cc*/ 	.byte	0x04, 0x2f
        /*00ce*/ 	.short	(.L_38 - .L_37)
	.align		4
.L_37:
        /*00d0*/ 	.word	index@(_Z24gpuTemplateStgHomoTurb2DIdEvPT_S1_S1_S1_S0_ii)
        /*00d4*/ 	.word	0x00000040


	//----- nvinfo : EIATTR_FRAME_SIZE
	.align		4
.L_38:
        /*00d8*/ 	.byte	0x04, 0x11
        /*00da*/ 	.short	(.L_40 - .L_39)
	.align		4
.L_39:
        /*00dc*/ 	.word	index@($_Z24gpuTemplateStgHomoTurb2DIdEvPT_S1_S1_S1_S0_ii$__internal_trig_reduction_slowpathd)
        /*00e0*/ 	.word	0x00000028


	//----- nvinfo : EIATTR_FRAME_SIZE
	.align		4
.L_40:
        /*00e4*/ 	.byte	0x04, 0x11
        /*00e6*/ 	.short	(.L_42 - .L_41)
	.align		4
.L_41:
        /*00e8*/ 	.word	index@(_Z24gpuTemplateStgHomoTurb2DIdEvPT_S1_S1_S1_S0_ii)
        /*00ec*/ 	.word	0x00000028


	//----- nvinfo : EIATTR_REGCOUNT
	.align		4
.L_42:
        /*00f0*/ 	.byte	0x04, 0x2f
        /*00f2*/ 	.short	(.L_44 - .L_43)
	.align		4
.L_43:
        /*00f4*/ 	.word	index@(_Z24gpuTemplateStgHomoTurb3DIdEvPT_S1_S1_S1_S0_ii)
        /*00f8*/ 	.word	0x00000038


	//----- nvinfo : EIATTR_FRAME_SIZE
	.align		4
.L_44:
        /*00fc*/ 	.byte	0x04, 0x11
        /*00fe*/ 	.short	(.L_46 - .L_45)
	.align		4
.L_45:
        /*0100*/ 	.word	index@($_Z24gpuTemplateStgHomoTurb3DIdEvPT_S1_S1_S1_S0_ii$__internal_trig_reduction_slowpathd)
        /*0104*/ 	.word	0x00000028


	//----- nvinfo : EIATTR_FRAME_SIZE
	.align		4
.L_46:
        /*0108*/ 	.byte	0x04, 0x11
        /*010a*/ 	.short	(.L_48 - .L_47)
	.align		4
.L_47:
        /*010c*/ 	.word	index@(_Z24gpuTemplateStgHomoTurb3DIdEvPT_S1_S1_S1_S0_ii)
        /*0110*/ 	.word	0x00000028


	//----- nvinfo : EIATTR_REGCOUNT
	.align		4
.L_48:
        /*0114*/ 	.byte	0x04, 0x2f
        /*0116*/ 	.short	(.L_50 - .L_49)
	.align		4
.L_49:
        /*0118*/ 	.word	index@(_Z24gpuTemplateStgHomoTurb2DIfEvPT_S1_S1_S1_S0_ii)
        /*011c*/ 	.word	0x00000020


	//----- nvinfo : EIATTR_FRAME_SIZE
	.align		4
.L_50:
        /*0120*/ 	.byte	0x04, 0x11
        /*0122*/ 	.short	(.L_52 - .L_51)
	.align		4
.L_51:
        /*0124*/ 	.word	index@(_Z24gpuTemplateStgHomoTurb2DIfEvPT_S1_S1_S1_S0_ii)
        /*0128*/ 	.word	0x00000000


	//----- nvinfo : EIATTR_REGCOUNT
	.align		4
.L_52:
        /*012c*/ 	.byte	0x04, 0x2f
        /*012e*/ 	.short	(.L_54 - .L_53)
	.align		4
.L_53:
        /*0130*/ 	.word	index@(_Z24gpuTemplateStgHomoTurb3DIfEvPT_S1_S1_S1_S0_ii)
        /*0134*/ 	.word	0x00000020


	//----- nvinfo : EIATTR_FRAME_SIZE
	.align		4
.L_54:
        /*0138*/ 	.byte	0x04, 0x11
        /*013a*/ 	.short	(.L_56 - .L_55)
	.align		4
.L_55:
        /*013c*/ 	.word	index@(_Z24gpuTemplateStgHomoTurb3DIfEvPT_S1_S1_S1_S0_ii)
        /*0140*/ 	.word	0x00000000


	//----- nvinfo : EIATTR_REGCOUNT
	.align		4
.L_56:
        /*0144*/ 	.byte	0x04, 0x2f
        /*0146*/ 	.short	(.L_58 - .L_57)
	.align		4
.L_57:
        /*0148*/ 	.word	index@(_Z24gpuTemplateStgHomoTurb2DIdEvPT_S1_S1_S1_S1_S1_S0_ii)
        /*014c*/ 	.word	0x0000003e


	//----- nvinfo : EIATTR_FRAME_SIZE
	.align		4
.L_58:
        /*0150*/ 	.byte	0x04, 0x11
        /*0152*/ 	.short	(.L_60 - .L_59)
	.align		4
.L_59:
        /*0154*/ 	.word	index@($_Z24gpuTemplateStgHomoTurb2DIdEvPT_S1_S1_S1_S1_S1_S0_ii$__internal_trig_reduction_slowpathd)
        /*0158*/ 	.word	0x00000028


	//----- nvinfo : EIATTR_FRAME_SIZE
	.align		4
.L_60:
        /*015c*/ 	.byte	0x04, 0x11
        /*015e*/ 	.short	(.L_62 - .L_61)
	.align		4
.L_61:
        /*0160*/ 	.word	index@($__internal_11_$__cuda_sm20_div_rn_f64_full)
        /*0164*/ 	.word	0x00000028


	//----- nvinfo : EIATTR_FRAME_SIZE
	.align		4
.L_62:
        /*0168*/ 	.byte	0x04, 0x11
        /*016a*/ 	.short	(.L_64 - .L_63)
	.align		4
.L_63:
        /*016c*/ 	.word	index@(_Z24gpuTemplateStgHomoTurb2DIdEvPT_S1_S1_S1_S1_S1_S0_ii)
        /*0170*/ 	.word	0x00000028


	//----- nvinfo : EIATTR_REGCOUNT
	.align		4
.L_64:
        /*0174*/ 	.byte	0x04, 0x2f
        /*0176*/ 	.short	(.L_66 - .L_65)
	.align		4
.L_65:
        /*0178*/ 	.word	index@(_Z24gpuTemplateStgHomoTurb3DIdEvPT_S1_S1_S1_S1_S1_S0_ii)
        /*017c*/ 	.word	0x00000038


	//----- nvinfo : EIATTR_FRAME_SIZE
	.align		4
.L_66:
        /*0180*/ 	.byte	0x04, 0x11
        /*0182*/ 	.short	(.L_68 - .L_67)
	.align		4
.L_67:
        /*0184*/ 	.word	index@($_Z24gpuTemplateStgHomoTurb3DIdEvPT_S1_S1_S1_S1_S1_S0_ii$__internal_trig_reduction_slowpathd)
        /*0188*/ 	.word	0x00000028


	//----- nvinfo : EIATTR_FRAME_SIZE
	.align		4
.L_68:
        /*018c*/ 	.byte	0x04, 0x11
        /*018e*/ 	.short	(.L_70 - .L_69)
	.align		4
.L_69:
        /*0190*/ 	.word	index@($__internal_10_$__cuda_sm20_div_rn_f64_full)
        /*0194*/ 	.word	0x00000028


	//----- nvinfo : EIATTR_FRAME_SIZE
	.align		4
.L_70:
        /*0198*/ 	.byte	0x04, 0x11
        /*019a*/ 	.short	(.L_72 - .L_71)
	.align		4
.L_71:
        /*019c*/ 	.word	index@(_Z24gpuTemplateStgHomoTurb3DIdEvPT_S1_S1_S1_S1_S1_S0_ii)
        /*01a0*/ 	.word	0x00000028


	//----- nvinfo : EIATTR_REGCOUNT
	.align		4
.L_72:
        /*01a4*/ 	.byte	0x04, 0x2f
        /*01a6*/ 	.short	(.L_74 - .L_73)
	.align		4
.L_73:
        /*01a8*/ 	.word	index@(_Z24gpuTemplateStgHomoTurb2DIfEvPT_S1_S1_S1_S1_S1_S0_ii)
        /*01ac*/ 	.word	0x00000020


	//----- nvinfo : EIATTR_FRAME_SIZE
	.align		4
.L_74:
        /*01b0*/ 	.byte	0x04, 0x11
        /*01b2*/ 	.short	(.L_76 - .L_75)
	.align		4
.L_75:
        /*01b4*/ 	.word	index@($__internal_9_$__cuda_sm3x_div_rn_noftz_f32_slowpath)
        /*01b8*/ 	.word	0x00000000


	//----- nvinfo : EIATTR_FRAME_SIZE
	.align		4
.L_76:
        /*01bc*/ 	.byte	0x04, 0x11
        /*01be*/ 	.short	(.L_78 - .L_77)
	.align		4
.L_77:
        /*01c0*/ 	.word	index@(_Z24gpuTemplateStgHomoTurb2DIfEvPT_S1_S1_S1_S1_S1_S0_ii)
        /*01c4*/ 	.word	0x00000000


	//----- nvinfo : EIATTR_REGCOUNT
	.align		4
.L_78:
        /*01c8*/ 	.byte	0x04, 0x2f
        /*01ca*/ 	.short	(.L_80 - .L_79)
	.align		4
.L_79:
        /*01cc*/ 	.word	index@(_Z24gpuTemplateStgHomoTurb3DIfEvPT_S1_S1_S1_S1_S1_S0_ii)
        /*01d0*/ 	.word	0x00000020


	//----- nvinfo : EIATTR_FRAME_SIZE
	.align		4
.L_80:
        /*01d4*/ 	.byte	0x04, 0x11
        /*01d6*/ 	.short	(.L_82 - .L_81)
	.align		4
.L_81:
        /*01d8*/ 	.word	index@($__internal_8_$__cuda_sm3x_div_rn_noftz_f32_slowpath)
        /*01dc*/ 	.word	0x00000000


	//----- nvinfo : EIATTR_FRAME_SIZE
	.align		4
.L_82:
        /*01e0*/ 	.byte	0x04, 0x11
        /*01e2*/ 	.short	(.L_84 - .L_83)
	.align		4
.L_83:
        /*01e4*/ 	.word	index@(_Z24gpuTemplateStgHomoTurb3DIfEvPT_S1_S1_S1_S1_S1_S0_ii)
        /*01e8*/ 	.word	0x00000000


	//----- nvinfo : EIATTR_REGCOUNT
	.align		4
.L_84:
        /*01ec*/ 	.byte	0x04, 0x2f
        /*01ee*/ 	.short	(.L_86 - .L_85)
	.align		4
.L_85:
        /*01f0*/ 	.word	index@(_Z24gpuTemplateStgHomoTurb2DIdEvPT_S1_S1_S1_S1_S1_S1_S0_ii)
        /*01f4*/ 	.word	0x00000048


	//----- nvinfo : EIATTR_FRAME_SIZE
	.align		4
.L_86:
        /*01f8*/ 	.byte	0x04, 0x11
        /*01fa*/ 	.short	(.L_88 - .L_87)
	.align		4
.L_87:
        /*01fc*/ 	.word	index@($_Z24gpuTemplateStgHomoTurb2DIdEvPT_S1_S1_S1_S1_S1_S1_S0_ii$__internal_trig_reduction_slowpathd)
        /*0200*/ 	.word	0x00000028


	//----- nvinfo : EIATTR_FRAME_SIZE
	.align		4
.L_88:
        /*0204*/ 	.byte	0x04, 0x11
        /*0206*/ 	.short	(.L_90 - .L_89)
	.align		4
.L_89:
        /*0208*/ 	.word	index@($__internal_7_$__cuda_sm20_div_rn_f64_full)
        /*020c*/ 	.word	0x00000028


	//----- nvinfo : EIATTR_FRAME_SIZE
	.align		4
.L_90:
        /*0210*/ 	.byte	0x04, 0x11
        /*0212*/ 	.short	(.L_92 - .L_91)
	.align		4
.L_91:
        /*0214*/ 	.word	index@(_Z24gpuTemplateStgHomoTurb2DIdEvPT_S1_S1_S1_S1_S1_S1_S0_ii)
        /*0218*/ 	.word	0x00000028


	//----- nvinfo : EIATTR_REGCOUNT
	.align		4
.L_92:
        /*021c*/ 	.byte	0x04, 0x2f
        /*021e*/ 	.short	(.L_94 - .L_93)
	.align		4
.L_93:
        /*0220*/ 	.word	index@(_Z24gpuTemplateStgHomoTurb3DIdEvPT_S1_S1_S1_S1_S1_S1_S0_ii)
        /*0224*/ 	.word	0x00000040


	//----- nvinfo : EIATTR_FRAME_SIZE
	.align		4
.L_94:
        /*0228*/ 	.byte	0x04, 0x11
        /*022a*/ 	.short	(.L_96 - .L_95)
	.align		4
.L_95:
        /*022c*/ 	.word	index@($_Z24gpuTemplateStgHomoTurb3DIdEvPT_S1_S1_S1_S1_S1_S1_S0_ii$__internal_trig_reduction_slowpathd)
        /*0230*/ 	.word	0x00000028


	//----- nvinfo : EIATTR_FRAME_SIZE
	.align		4
.L_96:
        /*0234*/ 	.byte	0x04, 0x11
        /*0236*/ 	.short	(.L_98 - .L_97)
	.align		4
.L_97:
        /*0238*/ 	.word	index@($__internal_6_$__cuda_sm20_div_rn_f64_full)
        /*023c*/ 	.word	0x00000028


	//----- nvinfo : EIATTR_FRAME_SIZE
	.align		4
.L_98:
        /*0240*/ 	.byte	0x04, 0x11
        /*0242*/ 	.short	(.L_100 - .L_99)
	.align		4
.L_99:
        /*0244*/ 	.word	index@(_Z24gpuTemplateStgHomoTurb3DIdEvPT_S1_S1_S1_S1_S1_S1_S0_ii)
        /*0248*/ 	.word	0x00000028


	//----- nvinfo : EIATTR_REGCOUNT
	.align		4
.L_100:
        /*024c*/ 	.byte	0x04, 0x2f
        /*024e*/ 	.short	(.L_102 - .L_101)
	.align		4
.L_101:
        /*0250*/ 	.word	index@(_Z24gpuTemplateStgHomoTurb2DIfEvPT_S1_S1_S1_S1_S1_S1_S0_ii)
        /*0254*/ 	.word	0x00000020


	//----- nvinfo : EIATTR_FRAME_SIZE
	.align		4
.L_102:
        /*0258*/ 	.byte	0x04, 0x11
        /*025a*/ 	.short	(.L_104 - .L_103)
	.align		4
.L_103:
        /*025c*/ 	.word	index@($__internal_5_$__cuda_sm3x_div_rn_noftz_f32_slowpath)
        /*0260*/ 	.word	0x00000000


	//----- nvinfo : EIATTR_FRAME_SIZE
	.align		4
.L_104:
        /*0264*/ 	.byte	0x04, 0x11
        /*0266*/ 	.short	(.L_106 - .L_105)
	.align		4
.L_105:
        /*0268*/ 	.word	index@(_Z24gpuTemplateStgHomoTurb2DIfEvPT_S1_S1_S1_S1_S1_S1_S0_ii)
        /*026c*/ 	.word	0x00000000


	//----- nvinfo : EIATTR_REGCOUNT
	.align		4
.L_106:
        /*0270*/ 	.byte	0x04, 0x2f
        /*0272*/ 	.short	(.L_108 - .L_107)
	.align		4
.L_107:
        /*0274*/ 	.word	index@(_Z24gpuTemplateStgHomoTurb3DIfEvPT_S1_S1_S1_S1_S1_S1_S0_ii)
        /*0278*/ 	.word	0x00000028


	//----- nvinfo : EIATTR_FRAME_SIZE
	.align		4
.L_108:
        /*027c*/ 	.byte	0x04, 0x11
        /*027e*/ 	.short	(.L_110 - .L_109)
	.align		4
.L_109:
        /*0280*/ 	.word	index@($__internal_4_$__cuda_sm3x_div_rn_noftz_f32_slowpath)
        /*0284*/ 	.word	0x00000000


	//----- nvinfo : EIATTR_FRAME_SIZE
	.align		4
.L_110:
        /*0288*/ 	.byte	0x04, 0x11
        /*028a*/ 	.short	(.L_112 - .L_111)
	.align		4
.L_111:
        /*028c*/ 	.word	index@(_Z24gpuTemplateStgHomoTurb3DIfEvPT_S1_S1_S1_S1_S1_S1_S0_ii)
        /*0290*/ 	.word	0x00000000


	//----- nvinfo : EIATTR_REGCOUNT
	.align		4
.L_112:
        /*0294*/ 	.byte	0x04, 0x2f
        /*0296*/ 	.short	(.L_114 - .L_113)
	.align		4
.L_113:
        /*0298*/ 	.word	index@(_Z25gpuTemplateStgHomoTurb2D2IdEvPT_S1_S1_S1_S1_S1_S1_S0_ii)
        /*029c*/ 	.word	0x00000048


	//----- nvinfo : EIATTR_FRAME_SIZE
	.align		4
.L_114:
        /*02a0*/ 	.byte	0x04, 0x11
        /*02a2*/ 	.short	(.L_116 - .L_115)
	.align		4
.L_115:
        /*02a4*/ 	.word	index@($_Z25gpuTemplateStgHomoTurb2D2IdEvPT_S1_S1_S1_S1_S1_S1_S0_ii$__internal_trig_reduction_slowpathd)
        /*02a8*/ 	.word	0x00000028


	//----- nvinfo : EIATTR_FRAME_SIZE
	.align		4
.L_116:
        /*02ac*/ 	.byte	0x04, 0x11
        /*02ae*/ 	.short	(.L_118 - .L_117)
	.align		4
.L_117:
        /*02b0*/ 	.word	index@($__internal_3_$__cuda_sm20_div_rn_f64_full)
        /*02b4*/ 	.word	0x00000028


	//----- nvinfo : EIATTR_FRAME_SIZE
	.align		4
.L_118:
        /*02b8*/ 	.byte	0x04, 0x11
        /*02ba*/ 	.short	(.L_120 - .L_119)
	.align		4
.L_119:
        /*02bc*/ 	.word	index@(_Z25gpuTemplateStgHomoTurb2D2IdEvPT_S1_S1_S1_S1_S1_S1_S0_ii)
        /*02c0*/ 	.word	0x00000028


	//----- nvinfo : EIATTR_REGCOUNT
	.align		4
.L_120:
        /*02c4*/ 	.byte	0x04, 0x2f
        /*02c6*/ 	.short	(.L_122 - .L_121)
	.align		4
.L_121:
        /*02c8*/ 	.word	index@(_Z25gpuTemplateStgHomoTurb3D2IdEvPT_S1_S1_S1_S1_S1_S1_S0_ii)
        /*02cc*/ 	.word	0x00000040


	//----- nvinfo : EIATTR_FRAME_SIZE
	.align		4
.L_122:
        /*02d0*/ 	.byte	0x04, 0x11
        /*02d2*/ 	.short	(.L_124 - .L_123)
	.align		4
.L_123:
        /*02d4*/ 	.word	index@($_Z25gpuTemplateStgHomoTurb3D2IdEvPT_S1_S1_S1_S1_S1_S1_S0_ii$__internal_trig_reduction_slowpathd)
        /*02d8*/ 	.word	0x00000028


	//----- nvinfo : EIATTR_FRAME_SIZE
	.align		4
.L_124:
        /*02dc*/ 	.byte	0x04, 0x11
        /*02de*/ 	.short	(.L_126 - .L_125)
	.align		4
.L_125:
        /*02e0*/ 	.word	index@($__internal_2_$__cuda_sm20_div_rn_f64_full)
        /*02e4*/ 	.word	0x00000028


	//----- nvinfo : EIATTR_FRAME_SIZE
	.align		4
.L_126:
        /*02e8*/ 	.byte	0x04, 0x11
        /*02ea*/ 	.short	(.L_128 - .L_127)
	.align		4
.L_127:
        /*02ec*/ 	.word	index@(_Z25gpuTemplateStgHomoTurb3D2IdEvPT_S1_S1_S1_S1_S1_S1_S0_ii)
        /*02f0*/ 	.word	0x00000028


	//----- nvinfo : EIATTR_REGCOUNT
	.align		4
.L_128:
        /*02f4*/ 	.byte	0x04, 0x2f
        /*02f6*/ 	.short	(.L_130 - .L_129)
	.align		4
.L_129:
        /*02f8*/ 	.word	index@(_Z25gpuTemplateStgHomoTurb2D2IfEvPT_S1_S1_S1_S1_S1_S1_S0_ii)
        /*02fc*/ 	.word	0x00000020


	//----- nvinfo : EIATTR_FRAME_SIZE
	.align		4
.L_130:
        /*0300*/ 	.byte	0x04, 0x11
        /*0302*/ 	.short	(.L_132 - .L_131)
	.align		4
.L_131:
        /*0304*/ 	.word	index@($__internal_1_$__cuda_sm3x_div_rn_noftz_f32_slowpath)
        /*0308*/ 	.word	0x00000000


	//----- nvinfo : EIATTR_FRAME_SIZE
	.align		4
.L_132:
        /*030c*/ 	.byte	0x04, 0x11
        /*030e*/ 	.short	(.L_134 - .L_133)
	.align		4
.L_133:
        /*0310*/ 	.word	index@(_Z25gpuTemplateStgHomoTurb2D2IfEvPT_S1_S1_S1_S1_S1_S1_S0_ii)
        /*0314*/ 	.word	0x00000000


	//----- nvinfo : EIATTR_REGCOUNT
	.align		4
.L_134:
        /*0318*/ 	.byte	0x04, 0x2f
        /*031a*/ 	.short	(.L_136 - .L_135)
	.align		4
.L_135:
        /*031c*/ 	.word	index@(_Z25gpuTemplateStgHomoTurb3D2IfEvPT_S1_S1_S1_S1_S1_S1_S0_ii)
        /*0320*/ 	.word	0x00000028


	//----- nvinfo : EIATTR_FRAME_SIZE
	.align		4
.L_136:
        /*0324*/ 	.byte	0x04, 0x11
        /*0326*/ 	.short	(.L_138 - .L_137)
	.align		4
.L_137:
        /*0328*/ 	.word	index@($__internal_0_$__cuda_sm3x_div_rn_noftz_f32_slowpath)
        /*032c*/ 	.word	0x00000000


	//----- nvinfo : EIATTR_FRAME_SIZE
	.align		4
.L_138:
        /*0330*/ 	.byte	0x04, 0x11
        /*0332*/ 	.short	(.L_140 - .L_139)
	.align		4
.L_139:
        /*0334*/ 	.word	index@(_Z25gpuTemplateStgHomoTurb3D2IfEvPT_S1_S1_S1_S1_S1_S1_S0_ii)
        /*0338*/ 	.word	0x00000000


	//----- nvinfo : EIATTR_MIN_STACK_SIZE
	.align		4
.L_140:
        /*033c*/ 	.byte	0x04, 0x12
        /*033e*/ 	.short	(.L_142 - .L_141)
	.align		4
.L_141:
        /*0340*/ 	.word	index@(_Z25gpuTemplateStgHomoTurb3D2IfEvPT_S1_S1_S1_S1_S1_S1_S0_ii)
        /*0344*/ 	.word	0x00000000


	//----- nvinfo : EIATTR_MIN_STACK_SIZE
	.align		4
.L_142:
        /*0348*/ 	.byte	0x04, 0x12
        /*034a*/ 	.short	(.L_144 - .L_143)
	.align		4
.L_143:
        /*034c*/ 	.word	index@(_Z25gpuTemplateStgHomoTurb2D2IfEvPT_S1_S1_S1_S1_S1_S1_S0_ii)
        /*0350*/ 	.word	0x00000000


	//----- nvinfo : EIATTR_MIN_STACK_SIZE
	.align		4
.L_144:
        /*0354*/ 	.byte	0x04, 0x12
        /*0356*/ 	.short	(.L_146 - .L_145)
	.align		4
.L_145:
        /*0358*/ 	.word	index@(_Z25gpuTemplateStgHomoTurb3D2IdEvPT_S1_S1_S1_S1_S1_S1_S0_ii)
        /*035c*/ 	.word	0x00000028


	//----- nvinfo : EIATTR_MIN_STACK_SIZE
	.align		4
.L_146:
        /*0360*/ 	.byte	0x04, 0x12
        /*0362*/ 	.short	(.L_148 - .L_147)
	.align		4
.L_147:
        /*0364*/ 	.word	index@(_Z25gpuTemplateStgHomoTurb2D2IdEvPT_S1_S1_S1_S1_S1_S1_S0_ii)
        /*0368*/ 	.word	0x00000028


	//----- nvinfo : EIATTR_MIN_STACK_SIZE
	.align		4
.L_148:
        /*036c*/ 	.byte	0x04, 0x12
        /*036e*/ 	.short	(.L_150 - .L_149)
	.align		4
.L_149:
        /*0370*/ 	.word	index@(_Z24gpuTemplateStgHomoTurb3DIfEvPT_S1_S1_S1_S1_S1_S1_S0_ii)
        /*0374*/ 	.word	0x00000000


	//----- nvinfo : EIATTR_MIN_STACK_SIZE
	.align		4
.L_150:
        /*0378*/ 	.byte	0x04, 0x12
        /*037a*/ 	.short	(.L_152 - .L_151)
	.align		4
.L_151:
        /*037c*/ 	.word	index@(_Z24gpuTemplateStgHomoTurb2DIfEvPT_S1_S1_S1_S1_S1_S1_S0_ii)
        /*0380*/ 	.word	0x00000000


	//----- nvinfo : EIATTR_MIN_STACK_SIZE
	.align		4
.L_152:
        /*0384*/ 	.byte	0x04, 0x12
        /*0386*/ 	.short	(.L_154 - .L_153)
	.align		4
.L_153:
        /*0388*/ 	.word	index@(_Z24gpuTemplateStgHomoTurb3DIdEvPT_S1_S1_S1_S1_S1_S1_S0_ii)
        /*038c*/ 	.word	0x00000028


	//----- nvinfo : EIATTR_MIN_STACK_SIZE
	.align		4
.L_154:
        /*0390*/ 	.byte	0x04, 0x12
        /*0392*/ 	.short	(.L_156 - .L_155)
	.align		4
.L_155:
        /*0394*/ 	.word	index@(_Z24gpuTemplateStgHomoTurb2DIdEvPT_S1_S1_S1_S1_S1_S1_S0_ii)
        /*0398*/ 	.word	0x00000028


	//----- nvinfo : EIATTR_MIN_STACK_SIZE
	.align		4
.L_156:
        /*039c*/ 	.byte	0x04, 0x12
        /*039e*/ 	.short	(.L_158 - .L_157)
	.align		4
.L_157:
        /*03a0*/ 	.word	index@(_Z24gpuTemplateStgHomoTurb3DIfEvPT_S1_S1_S1_S1_S1_S0_ii)
        /*03a4*/ 	.word	0x00000000


	//----- nvinfo : EIATTR_MIN_STACK_SIZE
	.align		4
.L_158:
        /*03a8*/ 	.byte	0x04, 0x12
        /*03aa*/ 	.short	(.L_160 - .L_159)
	.align		4
.L_159:
        /*03ac*/ 	.word	index@(_Z24gpuTemplateStgHomoTurb2DIfEvPT_S1_S1_S1_S1_S1_S0_ii)
        /*03b0*/ 	.word	0x00000000


	//----- nvinfo : EIATTR_MIN_STACK_SIZE
	.align		4
.L_160:
        /*03b4*/ 	.byte	0x04, 0x12
        /*03b6*/ 	.short	(.L_162 - .L_161)
	.align		4
.L_161:
        /*03b8*/ 	.word	index@(_Z24gpuTemplateStgHomoTurb3DIdEvPT_S1_S1_S1_S1_S1_S0_ii)
        /*03bc*/ 	.word	0x00000028


	//----- nvinfo : EIATTR_MIN_STACK_SIZE
	.align		4
.L_162:
        /*03c0*/ 	.byte	0x04, 0x12
        /*03c2*/ 	.short	(.L_164 - .L_163)
	.align		4
.L_163:
        /*03c4*/ 	.word	index@(_Z24gpuTemplateStgHomoTurb2DIdEvPT_S1_S1_S1_S1_S1_S0_ii)
        /*03c8*/ 	.word	0x00000028


	//----- nvinfo : EIATTR_MIN_STACK_SIZE
	.align		4
.L_164:
        /*03cc*/ 	.byte	0x04, 0x12
        /*03ce*/ 	.short	(.L_166 - .L_165)
	.align		4
.L_165:
        /*03d0*/ 	.word	index@(_Z24gpuTemplateStgHomoTurb3DIfEvPT_S1_S1_S1_S0_ii)
        /*03d4*/ 	.word	0x00000000


	//----- nvinfo : EIATTR_MIN_STACK_SIZE
	.align		4
.L_166:
        /*03d8*/ 	.byte	0x04, 0x12
        /*03da*/ 	.short	(.L_168 - .L_167)
	.align		4
.L_167:
        /*03dc*/ 	.word	index@(_Z24gpuTemplateStgHomoTurb2DIfEvPT_S1_S1_S1_S0_ii)
        /*03e0*/ 	.word	0x00000000


	//----- nvinfo : EIATTR_MIN_STACK_SIZE
	.align		4
.L_168:
        /*03e4*/ 	.byte	0x04, 0x12
        /*03e6*/ 	.short	(.L_170 - .L_169)
	.align		4
.L_169:
        /*03e8*/ 	.word	index@(_Z24gpuTemplateStgHomoTurb3DIdEvPT_S1_S1_S1_S0_ii)
        /*03ec*/ 	.word	0x00000028


	//----- nvinfo : EIATTR_MIN_STACK_SIZE
	.align		4
.L_170:
        /*03f0*/ 	.byte	0x04, 0x12
        /*03f2*/ 	.short	(.L_172 - .L_171)
	.align		4
.L_171:
        /*03f4*/ 	.word	index@(_Z24gpuTemplateStgHomoTurb2DIdEvPT_S1_S1_S1_S0_ii)
        /*03f8*/ 	.word	0x00000028


	//----- nvinfo : EIATTR_MIN_STACK_SIZE
	.align		4
.L_172:
        /*03fc*/ 	.byte	0x04, 0x12
        /*03fe*/ 	.short	(.L_174 - .L_173)
	.align		4
.L_173:
        /*0400*/ 	.word	index@(_Z22gpuTemplateStgHomoTurbIfEvPT_S1_S1_S1_S0_ii)
        /*0404*/ 	.word	0x00000000


	//----- nvinfo : EIATTR_MIN_STACK_SIZE
	.align		4
.L_174:
        /*0408*/ 	.byte	0x04, 0x12
        /*040a*/ 	.short	(.L_176 - .L_175)
	.align		4
.L_175:
        /*040c*/ 	.word	index@(_Z22gpuTemplateStgHomoTurbIdEvPT_S1_S1_S1_S0_ii)
        /*0410*/ 	.word	0x00000028


	//----- nvinfo : EIATTR_MIN_STACK_SIZE
	.align		4
.L_176:
        /*0414*/ 	.byte	0x04, 0x12
        /*0416*/ 	.short	(.L_178 - .L_177)
	.align		4
.L_177:
        /*0418*/ 	.word	index@(_Z14gpuTemplateStgIfEvPT_S1_S1_S1_S1_S1_S1_S1_S0_ii)
        /*041c*/ 	.word	0x00000020


	//----- nvinfo : EIATTR_MIN_STACK_SIZE
	.align		4
.L_178:
        /*0420*/ 	.byte	0x04, 0x12
        /*0422*/ 	.short	(.L_180 - .L_179)
	.align		4
.L_179:
        /*0424*/ 	.word	index@(_Z14gpuTemplateStgIdEvPT_S1_S1_S1_S1_S1_S1_S1_S0_ii)
        /*0428*/ 	.word	0x00000028
.L_180:


//--------------------- .nv.compat                --------------------------
	.section	.nv.compat,"",@"SHT_CUDA_COMPAT_INFO"
	.align	4
        /*0000*/ 	.byte	0x02, 0x09, 0x00, 0x00, 0x02, 0x02, 0x01, 0x00, 0x02, 0x05, 0x05, 0x00, 0x03, 0x07, 0x01, 0x01
        /*0010*/ 	.byte	0x02, 0x03, 0x00, 0x00, 0x02, 0x06, 0x01, 0x00, 0x04, 0x0b, 0x08, 0x00, 0x01, 0x00, 0x00, 0x00
        /*0020*/ 	.byte	0x00, 0x00, 0x00, 0x00


//--------------------- .nv.info._Z25gpuTemplateStgHomoTurb3D2IfEvPT_S1_S1_S1_S1_S1_S1_S0_ii --------------------------
	.section	.nv.info._Z25gpuTemplateStgHomoTurb3D2IfEvPT_S1_S1_S1_S1_S1_S1_S0_ii,"",@"SHT_CUDA_INFO"
	.sectionflags	@""
	.align	4


	//----- nvinfo : EIATTR_CUDA_API_VERSION
	.align		4
        /*0000*/ 	.byte	0x04, 0x37
        /*0002*/ 	.short	(.L_182 - .L_181)
.L_181:
        /*0004*/ 	.word	0x00000082


	//----- nvinfo : EIATTR_KPARAM_INFO
	.align		4
.L_182:
        /*0008*/ 	.byte	0x04, 0x17
        /*000a*/ 	.short	(.L_184 - .L_183)
.L_183:
        /*000c*/ 	.word	0x00000000
        /*0010*/ 	.short	0x0009
        /*0012*/ 	.short	0x0040
        /*0014*/ 	.byte	0x00, 0xf0, 0x11, 0x00


	//----- nvinfo : EIATTR_KPARAM_INFO
	.align		4
.L_184:
        /*0018*/ 	.byte	0x04, 0x17
        /*001a*/ 	.short	(.L_186 - .L_185)
.L_185:
        /*001c*/ 	.word	0x00000000
        /*0020*/ 	.short	0x0008
        /*0022*/ 	.short	0x003c
        /*0024*/ 	.byte	0x00, 0xf0, 0x11, 0x00


	//----- nvinfo : EIATTR_KPARAM_INFO
	.align		4
.L_186:
        /*0028*/ 	.byte	0x04, 0x17
        /*002a*/ 	.short	(.L_188 - .L_187)
.L_187:
        /*002c*/ 	.word	0x00000000
        /*0030*/ 	.short	0x0007
        /*0032*/ 	.short	0x0038
        /*0034*/ 	.byte	0x00, 0xf0, 0x11, 0x00


	//----- nvinfo : EIATTR_KPARAM_INFO
	.align		4
.L_188:
        /*0038*/ 	.byte	0x04, 0x17
        /*003a*/ 	.short	(.L_190 - .L_189)
.L_189:
        /*003c*/ 	.word	0x00000000
        /*0040*/ 	.short	0x0006
        /*0042*/ 	.short	0x0030
        /*0044*/ 	.byte	0x00, 0xf5, 0x21, 0x00


	//----- nvinfo : EIATTR_KPARAM_INFO
	.align		4
.L_190:
        /*0048*/ 	.byte	0x04, 0x17
        /*004a*/ 	.short	(.L_192 - .L_191)
.L_191:
        /*004c*/ 	.word	0x00000000
        /*0050*/ 	.short	0x0005
        /*0052*/ 	.short	0x0028
        /*0054*/ 	.byte	0x00, 0xf5, 0x21, 0x00


	//----- nvinfo : EIATTR_KPARAM_INFO
	.align		4
.L_192:
        /*0058*/ 	.byte	0x04, 0x17
        /*005a*/ 	.short	(.L_194 - .L_193)
.L_193:
        /*005c*/ 	.word	0x00000000
        /*0060*/ 	.short	0x0004
        /*0062*/ 	.short	0x0020
        /*0064*/ 	.byte	0x00, 0xf5, 0x21, 0x00


	//----- nvinfo : EIATTR_KPARAM_INFO
	.align		4
.L_194:
        /*0068*/ 	.byte	0x04, 0x17
        /*006a*/ 	.short	(.L_196 - .L_195)
.L_195:
        /*006c*/ 	.word	0x00000000
        /*0070*/ 	.short	0x0003
        /*0072*/ 	.short	0x0018
        /*0074*/ 	.byte	0x00, 0xf5, 0x21, 0x00


	//----- nvinfo : EIATTR_KPARAM_INFO
	.align		4
.L_196:
        /*0078*/ 	.byte	0x04, 0x17
        /*007a*/ 	.short	(.L_198 - .L_197)
.L_197:
        /*007c*/ 	.word	0x00000000
        /*0080*/ 	.short	0x0002
        /*0082*/ 	.short	0x0010
        /*0084*/ 	.byte	0x00, 0xf5, 0x21, 0x00


	//----- nvinfo : EIATTR_KPARAM_INFO
	.align		4
.L_198:
        /*0088*/ 	.byte	0x04, 0x17
        /*008a*/ 	.short	(.L_200 - .L_199)
.L_199:
        /*008c*/ 	.word	0x00000000
        /*0090*/ 	.short	0x0001
        /*0092*/ 	.short	0x0008
        /*0094*/ 	.byte	0x00, 0xf5, 0x21, 0x00


	//----- nvinfo : EIATTR_KPARAM_INFO
	.align		4
.L_200:
        /*0098*/ 	.byte	0x04, 0x17
        /*009a*/ 	.short	(.L_202 - .L_201)
.L_201:
        /*009c*/ 	.word	0x00000000
        /*00a0*/ 	.short	0x0000
        /*00a2*/ 	.short	0x0000
        /*00a4*/ 	.byte	0x00, 0xf5, 0x21, 0x00


	//----- nvinfo : EIATTR_SPARSE_MMA_MASK
	.align		4
.L_202:
        /*00a8*/ 	.byte	0x03, 0x50
        /*00aa*/ 	.short	0x0000


	//----- nvinfo : EIATTR_MAXREG_COUNT
	.align		4
        /*00ac*/ 	.byte	0x03, 0x1b
        /*00ae*/ 	.short	0x00ff


	//----- nvinfo : EIATTR_MERCURY_ISA_VERSION
	.align		4
        /*00b0*/ 	.byte	0x03, 0x5f
        /*00b2*/ 	.short	0x0101


	//----- nvinfo : EIATTR_VRC_CTA_INIT_COUNT
	.align		4
        /*00b4*/ 	.byte	0x02, 0x4a
	.zero		1
	.zero		1


	//----- nvinfo : EIATTR_EXIT_INSTR_OFFSETS
	.align		4
        /*00b8*/ 	.byte	0x04, 0x1c
        /*00ba*/ 	.short	(.L_204 - .L_203)


	//   ....[0]....
.L_203:
        /*00bc*/ 	.word	0x00000440


	//   ....[1]....
        /*00c0*/ 	.word	0x000008d0


	//   ....[2]....
        /*00c4*/ 	.word	0x000017a0


	//----- nvinfo : EIATTR_CRS_STACK_SIZE
	.align		4
.L_204:
        /*00c8*/ 	.byte	0x04, 0x1e
        /*00ca*/ 	.short	(.L_206 - .L_205)
.L_205:
        /*00cc*/ 	.word	0x00000000


	//----- nvinfo : EIATTR_CBANK_PARAM_SIZE
	.align		4
.L_206:
        /*00d0*/ 	.byte	0x03, 0x19
        /*00d2*/ 	.short	0x0044


	//----- nvinfo : EIATTR_PARAM_CBANK
	.align		4
        /*00d4*/ 	.byte	0x04, 0x0a
        /*00d6*/ 	.short	(.L_208 - .L_207)
	.align		4
.L_207:
        /*00d8*/ 	.word	index@(.nv.constant0._Z25gpuTemplateStgHomoTurb3D2IfEvPT_S1_S1_S1_S1_S1_S1_S0_ii)
        /*00dc*/ 	.short	0x0380
        /*00de*/ 	.short	0x0044


	//----- nvinfo : EIATTR_SW_WAR
	.align		4
.L_208:
        /*00e0*/ 	.byte	0x04, 0x36
        /*00e2*/ 	.short	(.L_210 - .L_209)
.L_209:
        /*00e4*/ 	.word	0x00000008
.L_210:


//--------------------- .nv.info._Z25gpuTemplateStgHomoTurb2D2IfEvPT_S1_S1_S1_S1_S1_S1_S0_ii --------------------------
	.section	.nv.info._Z25gpuTemplateStgHomoTurb2D2IfEvPT_S1_S1_S1_S1_S1_S1_S0_ii,"",@"SHT_CUDA_INFO"
	.sectionflags	@""
	.align	4


	//----- nvinfo : EIATTR_CUDA_API_VERSION
	.align		4
        /*0000*/ 	.byte	0x04, 0x37
        /*0002*/ 	.short	(.L_212 - .L_211)
.L_211:
        /*0004*/ 	.word	0x00000082


	//----- nvinfo : EIATTR_KPARAM_INFO
	.align		4
.L_212:
        /*0008*/ 	.byte	0x04, 0x17
        /*000a*/ 	.short	(.L_214 - .L_213)
.L_213:
        /*000c*/ 	.word	0x00000000
        /*0010*/ 	.short	0x0009
        /*0012*/ 	.short	0x0040
        /*0014*/ 	.byte	0x00, 0xf0, 0x11, 0x00


	//----- nvinfo : EIATTR_KPARAM_INFO
	.align		4
.L_214:
        /*0018*/ 	.byte	0x04, 0x17
        /*001a*/ 	.short	(.L_216 - .L_215)
.L_215:
        /*001c*/ 	.word	0x00000000
        /*0020*/ 	.short	0x0008
        /*0022*/ 	.short	0x003c
        /*0024*/ 	.byte	0x00, 0xf0, 0x11, 0x00


	//----- nvinfo : EIATTR_KPARAM_INFO
	.align		4
.L_216:
        /*0028*/ 	.byte	0x04, 0x17
        /*002a*/ 	.short	(.L_218 - .L_217)
.L_217:
        /*002c*/ 	.word	0x00000000
        /*0030*/ 	.short	0x0007
        /*0032*/ 	.short	0x0038
        /*0034*/ 	.byte	0x00, 0xf0, 0x11, 0x00


	//----- nvinfo : EIATTR_KPARAM_INFO
	.align		4
.L_218:
        /*0038*/ 	.byte	0x04, 0x17
        /*003a*/ 	.short	(.L_220 - .L_219)
.L_219:
        /*003c*/ 	.word	0x00000000
        /*0040*/ 	.short	0x0006
        /*0042*/ 	.short	0x0030
        /*0044*/ 	.byte	0x00, 0xf5, 0x21, 0x00


	//----- nvinfo : EIATTR_KPARAM_INFO
	.align		4
.L_220:
        /*0048*/ 	.byte	0x04, 0x17
        /*004a*/ 	.short	(.L_222 - .L_221)
.L_221:
        /*004c*/ 	.word	0x00000000
        /*0050*/ 	.short	0x0005
        /*0052*/ 	.short	0x0028
        /*0054*/ 	.byte	0x00, 0xf5, 0x21, 0x00


	//----- nvinfo : EIATTR_KPARAM_INFO
	.align		4
.L_222:
        /*0058*/ 	.byte	0x04, 0x17
        /*005a*/ 	.short	(.L_224 - .L_223)
.L_223:
        /*005c*/ 	.word	0x00000000
        /*0060*/ 	.short	0x0004
        /*0062*/ 	.short	0x0020
        /*0064*/ 	.byte	0x00, 0xf5, 0x21, 0x00


	//----- nvinfo : EIATTR_KPARAM_INFO
	.align		4
.L_224:
        /*0068*/ 	.byte	0x04, 0x17
        /*006a*/ 	.short	(.L_226 - .L_225)
.L_225:
        /*006c*/ 	.word	0x00000000
        /*0070*/ 	.short	0x0003
        /*0072*/ 	.short	0x0018
        /*0074*/ 	.byte	0x00, 0xf5, 0x21, 0x00


	//----- nvinfo : EIATTR_KPARAM_INFO
	.align		4
.L_226:
        /*0078*/ 	.byte	0x04, 0x17
        /*007a*/ 	.short	(.L_228 - .L_227)
.L_227:
        /*007c*/ 	.word	0x00000000
        /*0080*/ 	.short	0x0002
        /*0082*/ 	.short	0x0010
        /*0084*/ 	.byte	0x00, 0xf5, 0x21, 0x00


	//----- nvinfo : EIATTR_KPARAM_INFO
	.align		4
.L_228:
        /*0088*/ 	.byte	0x04, 0x17
        /*008a*/ 	.short	(.L_230 - .L_229)
.L_229:
        /*008c*/ 	.word	0x00000000
        /*0090*/ 	.short	0x0001
        /*0092*/ 	.short	0x0008
        /*0094*/ 	.byte	0x00, 0xf5, 0x21, 0x00


	//----- nvinfo : EIATTR_KPARAM_INFO
	.align		4
.L_230:
        /*0098*/ 	.byte	0x04, 0x17
        /*009a*/ 	.short	(.L_232 - .L_231)
.L_231:
        /*009c*/ 	.word	0x00000000
        /*00a0*/ 	.short	0x0000
        /*00a2*/ 	.short	0x0000
        /*00a4*/ 	.byte	0x00, 0xf5, 0x21, 0x00


	//----- nvinfo : EIATTR_SPARSE_MMA_MASK
	.align		4
.L_232:
        /*00a8*/ 	.byte	0x03, 0x50
        /*00aa*/ 	.short	0x0000


	//----- nvinfo : EIATTR_MAXREG_COUNT
	.align		4
        /*00ac*/ 	.byte	0x03, 0x1b
        /*00ae*/ 	.short	0x00ff


	//----- nvinfo : EIATTR_MERCURY_ISA_VERSION
	.align		4
        /*00b0*/ 	.byte	0x03, 0x5f
        /*00b2*/ 	.short	0x0101


	//----- nvinfo : EIATTR_VRC_CTA_INIT_COUNT
	.align		4
        /*00b4*/ 	.byte	0x02, 0x4a
	.zero		1
	.zero		1


	//----- nvinfo : EIATTR_EXIT_INSTR_OFFSETS
	.align		4
        /*00b8*/ 	.byte	0x04, 0x1c
        /*00ba*/ 	.short	(.L_234 - .L_233)


	//   ....[0]....
.L_233:
        /*00bc*/ 	.word	0x00000320


	//   ....[1]....
        /*00c0*/ 	.word	0x00000780


	//   ....[2]....
        /*00c4*/ 	.word	0x00001550


	//----- nvinfo : EIATTR_CRS_STACK_SIZE
	.align		4
.L_234:
        /*00c8*/ 	.byte	0x04, 0x1e
        /*00ca*/ 	.short	(.L_236 - .L_235)
.L_235:
        /*00cc*/ 	.word	0x00000000


	//----- nvinfo : EIATTR_CBANK_PARAM_SIZE
	.align		4
.L_236:
        /*00d0*/ 	.byte	0x03, 0x19
        /*00d2*/ 	.short	0x0044


	//----- nvinfo : EIATTR_PARAM_CBANK
	.align		4
        /*00d4*/ 	.byte	0x04, 0x0a
        /*00d6*/ 	.short	(.L_238 - .L_237)
	.align		4
.L_237:
        /*00d8*/ 	.word	index@(.nv.constant0._Z25gpuTemplateStgHomoTurb2D2IfEvPT_S1_S1_S1_S1_S1_S1_S0_ii)
        /*00dc*/ 	.short	0x0380
        /*00de*/ 	.short	0x0044


	//----- nvinfo : EIATTR_SW_WAR
	.align		4
.L_238:
        /*00e0*/ 	.byte	0x04, 0x36
        /*00e2*/ 	.short	(.L_240 - .L_239)
.L_239:
        /*00e4*/ 	.word	0x00000008
.L_240:


//--------------------- .nv.info._Z25gpuTemplateStgHomoTurb3D2IdEvPT_S1_S1_S1_S1_S1_S1_S0_ii --------------------------
	.section	.nv.info._Z25gpuTemplateStgHomoTurb3D2IdEvPT_S1_S1_S1_S1_S1_S1_S0_ii,"",@"SHT_CUDA_INFO"
	.sectionflags	@""
	.align	4


	//----- nvinfo : EIATTR_CUDA_API_VERSION
	.align		4
        /*0000*/ 	.byte	0x04, 0x37
        /*0002*/ 	.short	(.L_242 - .L_241)
.L_241:
        /*0004*/ 	.word	0x00000082


	//----- nvinfo : EIATTR_KPARAM_INFO
	.align		4
.L_242:
        /*0008*/ 	.byte	0x04, 0x17
        /*000a*/ 	.short	(.L_244 - .L_243)
.L_243:
        /*000c*/ 	.word	0x00000000
        /*0010*/ 	.short	0x0009
        /*0012*/ 	.short	0x0044
        /*0014*/ 	.byte	0x00, 0xf0, 0x11, 0x00


	//----- nvinfo : EIATTR_KPARAM_INFO
	.align		4
.L_244:
        /*0018*/ 	.byte	0x04, 0x17
        /*001a*/ 	.short	(.L_246 - .L_245)
.L_245:
        /*001c*/ 	.word	0x00000000
        /*0020*/ 	.short	0x0008
        /*0022*/ 	.short	0x0040
        /*0024*/ 	.byte	0x00, 0xf0, 0x11, 0x00


	//----- nvinfo : EIATTR_KPARAM_INFO
	.align		4
.L_246:
        /*0028*/ 	.byte	0x04, 0x17
        /*002a*/ 	.short	(.L_248 - .L_247)
.L_247:
        /*002c*/ 	.word	0x00000000
        /*0030*/ 	.short	0x0007
        /*0032*/ 	.short	0x0038
        /*0034*/ 	.byte	0x00, 0xf0, 0x21, 0x00


	//----- nvinfo : EIATTR_KPARAM_INFO
	.align		4
.L_248:
        /*0038*/ 	.byte	0x04, 0x17
        /*003a*/ 	.short	(.L_250 - .L_249)
.L_249:
        /*003c*/ 	.word	0x00000000
        /*0040*/ 	.short	0x0006
        /*0042*/ 	.short	0x0030
        /*0044*/ 	.byte	0x00, 0xf5, 0x21, 0x00


	//----- nvinfo : EIATTR_KPARAM_INFO
	.align		4
.L_250:
        /*0048*/ 	.byte	0x04, 0x17
        /*004a*/ 	.short	(.L_252 - .L_251)
.L_251:
        /*004c*/ 	.word	0x00000000
        /*0050*/ 	.short	0x0005
        /*0052*/ 	.short	0x0028
        /*0054*/ 	.byte	0x00, 0xf5, 0x21, 0x00


	//----- nvinfo : EIATTR_KPARAM_INFO
	.align		4
.L_252:
        /*0058*/ 	.byte	0x04, 0x17
        /*005a*/ 	.short	(.L_254 - .L_253)
.L_253:
        /*005c*/ 	.word	0x00000000
        /*0060*/ 	.short	0x0004
        /*0062*/ 	.short	0x0020
        /*0064*/ 	.byte	0x00, 0xf5, 0x21, 0x00


	//----- nvinfo : EIATTR_KPARAM_INFO
	.align		4
.L_254:
        /*0068*/ 	.byte	0x04, 0x17
        /*006a*/ 	.short	(.L_256 - .L_255)
.L_255:
        /*006c*/ 	.word	0x00000000
        /*0070*/ 	.short	0x0003
        /*0072*/ 	.short	0x0018
        /*0074*/ 	.byte	0x00, 0xf5, 0x21, 0x00


	//----- nvinfo : EIATTR_KPARAM_INFO
	.align		4
.L_256:
        /*0078*/ 	.byte	0x04, 0x17
        /*007a*/ 	.short	(.L_258 - .L_257)
.L_257:
        /*007c*/ 	.word	0x00000000
        /*0080*/ 	.short	0x0002
        /*0082*/ 	.short	0x0010
        /*0084*/ 	.byte	0x00, 0xf5, 0x21, 0x00


	//----- nvinfo : EIATTR_KPARAM_INFO
	.align		4
.L_258:
        /*0088*/ 	.byte	0x04, 0x17
        /*008a*/ 	.short	(.L_260 - .L_259)
.L_259:
        /*008c*/ 	.word	0x00000000
        /*0090*/ 	.short	0x0001
        /*0092*/ 	.short	0x0008
        /*0094*/ 	.byte	0x00, 0xf5, 0x21, 0x00


	//----- nvinfo : EIATTR_KPARAM_INFO
	.align		4
.L_260:
        /*0098*/ 	.byte	0x04, 0x17
        /*009a*/ 	.short	(.L_262 - .L_261)
.L_261:
        /*009c*/ 	.word	0x00000000
        /*00a0*/ 	.short	0x0000
        /*00a2*/ 	.short	0x0000
        /*00a4*/ 	.byte	0x00, 0xf5, 0x21, 0x00


	//----- nvinfo : EIATTR_SPARSE_MMA_MASK
	.align		4
.L_262:
        /*00a8*/ 	.byte	0x03, 0x50
        /*00aa*/ 	.short	0x0000


	//----- nvinfo : EIATTR_MAXREG_COUNT
	.align		4
        /*00ac*/ 	.byte	0x03, 0x1b
        /*00ae*/ 	.short	0x00ff


	//----- nvinfo : EIATTR_MERCURY_ISA_VERSION
	.align		4
        /*00b0*/ 	.byte	0x03, 0x5f
        /*00b2*/ 	.short	0x0101


	//----- nvinfo : EIATTR_VRC_CTA_INIT_COUNT
	.align		4
        /*00b4*/ 	.byte	0x02, 0x4a
	.zero		1
	.zero		1


	//----- nvinfo : EIATTR_EXIT_INSTR_OFFSETS
	.align		4
        /*00b8*/ 	.byte	0x04, 0x1c
        /*00ba*/ 	.short	(.L_264 - .L_263)


	//   ....[0]....
.L_263:
        /*00bc*/ 	.word	0x00000710


	//   ....[1]....
        /*00c0*/ 	.word	0x00000cf0


	//   ....[2]....
        /*00c4*/ 	.word	0x000019d0


	//----- nvinfo : EIATTR_CRS_STACK_SIZE
	.align		4
.L_264:
        /*00c8*/ 	.byte	0x04, 0x1e
        /*00ca*/ 	.short	(.L_266 - .L_265)
.L_265:
        /*00cc*/ 	.word	0x00000000


	//----- nvinfo : EIATTR_CBANK_PARAM_SIZE
	.align		4
.L_266:
        /*00d0*/ 	.byte	0x03, 0x19
        /*00d2*/ 	.short	0x0048


	//----- nvinfo : EIATTR_PARAM_CBANK
	.align		4
        /*00d4*/ 	.byte	0x04, 0x0a
        /*00d6*/ 	.short	(.L_268 - .L_267)
	.align		4
.L_267:
        /*00d8*/ 	.word	index@(.nv.constant0._Z25gpuTemplateStgHomoTurb3D2IdEvPT_S1_S1_S1_S1_S1_S1_S0_ii)
        /*00dc*/ 	.short	0x0380
        /*00de*/ 	.short	0x0048


	//----- nvinfo : EIATTR_SW_WAR
	.align		4
.L_268:
        /*00e0*/ 	.byte	0x04, 0x36
        /*00e2*/ 	.short	(.L_270 - .L_269)
.L_269:
        /*00e4*/ 	.word	0x00000008
.L_270:


//--------------------- .nv.info._Z25gpuTemplateStgHomoTurb2D2IdEvPT_S1_S1_S1_S1_S1_S1_S0_ii --------------------------
	.section	.nv.info._Z25gpuTemplateStgHomoTurb2D2IdEvPT_S1_S1_S1_S1_S1_S1_S0_ii,"",@"SHT_CUDA_INFO"
	.sectionflags	@""
	.align	4


	//----- nvinfo : EIATTR_CUDA_API_VERSION
	.align		4
        /*0000*/ 	.byte	0x04, 0x37
        /*0002*/ 	.short	(.L_272 - .L_271)
.L_271:
        /*0004*/ 	.word	0x00000082


	//----- nvinfo : EIATTR_KPARAM_INFO
	.align		4
.L_272:
        /*0008*/ 	.byte	0x04, 0x17
        /*000a*/ 	.short	(.L_274 - .L_273)
.L_273:
        /*000c*/ 	.word	0x00000000
        /*0010*/ 	.short	0x0009
        /*0012*/ 	.short	0x0044
        /*0014*/ 	.byte	0x00, 0xf0, 0x11, 0x00


	//----- nvinfo : EIATTR_KPARAM_INFO
	.align		4
.L_274:
        /*0018*/ 	.byte	0x04, 0x17
        /*001a*/ 	.short	(.L_276 - .L_275)
.L_275:
        /*001c*/ 	.word	0x00000000
        /*0020*/ 	.short	0x0008
        /*0022*/ 	.short	0x0040
        /*0024*/ 	.byte	0x00, 0xf0, 0x11, 0x00


	//----- nvinfo : EIATTR_KPARAM_INFO
	.align		4
.L_276:
        /*0028*/ 	.byte	0x04, 0x17
        /*002a*/ 	.short	(.L_278 - .L_277)
.L_277:
        /*002c*/ 	.word	0x00000000
        /*0030*/ 	.short	0x0007
        /*0032*/ 	.short	0x0038
        /*0034*/ 	.byte	0x00, 0xf0, 0x21, 0x00


	//----- nvinfo : EIATTR_KPARAM_INFO
	.align		4
.L_278:
        /*0038*/ 	.byte	0x04, 0x17
        /*003a*/ 	.short	(.L_280 - .L_279)
.L_279:
        /*003c*/ 	.word	0x00000000
        /*0040*/ 	.short	0x0006
        /*0042*/ 	.short	0x0030
        /*0044*/ 	.byte	0x00, 0xf5, 0x21, 0x00


	//----- nvinfo : EIATTR_KPARAM_INFO
	.align		4
.L_280:
        /*0048*/ 	.byte	0x04, 0x17
        /*004a*/ 	.short	(.L_282 - .L_281)
.L_281:
        /*004c*/ 	.word	0x00000000
        /*0050*/ 	.short	0x0005
        /*0052*/ 	.short	0x0028
        /*0054*/ 	.byte	0x00, 0xf5, 0x21, 0x00


	//----- nvinfo : EIATTR_KPARAM_INFO
	.align		4
.L_282:
        /*0058*/ 	.byte	0x04, 0x17
        /*005a*/ 	.short	(.L_284 - .L_283)
.L_283:
        /*005c*/ 	.word	0x00000000
        /*0060*/ 	.short	0x0004
        /*0062*/ 	.short	0x0020
        /*0064*/ 	.byte	0x00, 0xf5, 0x21, 0x00


	//----- nvinfo : EIATTR_KPARAM_INFO
	.align		4
.L_284:
        /*0068*/ 	.byte	0x04, 0x17
        /*006a*/ 	.short	(.L_286 - .L_285)
.L_285:
        /*006c*/ 	.word	0x00000000
        /*0070*/ 	.short	0x0003
        /*0072*/ 	.short	0x0018
        /*0074*/ 	.byte	0x00, 0xf5, 0x21, 0x00


	//----- nvinfo : EIATTR_KPARAM_INFO
	.align		4
.L_286:
        /*0078*/ 	.byte	0x04, 0x17
        /*007a*/ 	.short	(.L_288 - .L_287)
.L_287:
        /*007c*/ 	.word	0x00000000
        /*0080*/ 	.short	0x0002
        /*0082*/ 	.short	0x0010
        /*0084*/ 	.byte	0x00, 0xf5, 0x21, 0x00


	//----- nvinfo : EIATTR_KPARAM_INFO
	.align		4
.L_288:
        /*0088*/ 	.byte	0x04, 0x17
        /*008a*/ 	.short	(.L_290 - .L_289)
.L_289:
        /*008c*/ 	.word	0x00000000
        /*0090*/ 	.short	0x0001
        /*0092*/ 	.short	0x0008
        /*0094*/ 	.byte	0x00, 0xf5, 0x21, 0x00


	//----- nvinfo : EIATTR_KPARAM_INFO
	.align		4
.L_290:
        /*0098*/ 	.byte	0x04, 0x17
        /*009a*/ 	.short	(.L_292 - .L_291)
.L_291:
        /*009c*/ 	.word	0x00000000
        /*00a0*/ 	.short	0x0000
        /*00a2*/ 	.short	0x0000
        /*00a4*/ 	.byte	0x00, 0xf5, 0x21, 0x00


	//----- nvinfo : EIATTR_SPARSE_MMA_MASK
	.align		4
.L_292:
        /*00a8*/ 	.byte	0x03, 0x50
        /*00aa*/ 	.short	0x0000


	//----- nvinfo : EIATTR_MAXREG_COUNT
	.align		4
        /*00ac*/ 	.byte	0x03, 0x1b
        /*00ae*/ 	.short	0x00ff


	//----- nvinfo : EIATTR_MERCURY_ISA_VERSION
	.align		4
        /*00b0*/ 	.byte	0x03, 0x5f
        /*00b2*/ 	.short	0x0101


	//----- nvinfo : EIATTR_VRC_CTA_INIT_COUNT
	.align		4
        /*00b4*/ 	.byte	0x02, 0x4a
	.zero		1
	.zero		1


	//----- nvinfo : EIATTR_EXIT_INSTR_OFFSETS
	.align		4
        /*00b8*/ 	.byte	0x04, 0x1c
        /*00ba*/ 	.short	(.L_294 - .L_293)


	//   ....[0]....
.L_293:
        /*00bc*/ 	.word	0x00000530


	//   ....[1]....
        /*00c0*/ 	.word	0x00000ae0


	//   ....[2]....
        /*00c4*/ 	.word	0x000020e0


	//----- nvinfo : EIATTR_CRS_STACK_SIZE
	.align		4
.L_294:
        /*00c8*/ 	.byte	0x04, 0x1e
        /*00ca*/ 	.short	(.L_296 - .L_295)
.L_295:
        /*00cc*/ 	.word	0x00000000


	//----- nvinfo : EIATTR_CBANK_PARAM_SIZE
	.align		4
.L_296:
        /*00d0*/ 	.byte	0x03, 0x19
        /*00d2*/ 	.short	0x0048


	//----- nvinfo : EIATTR_PARAM_CBANK
	.align		4
        /*00d4*/ 	.byte	0x04, 0x0a
        /*00d6*/ 	.short	(.L_298 - .L_297)
	.align		4
.L_297:
        /*00d8*/ 	.word	index@(.nv.constant0._Z25gpuTemplateStgHomoTurb2D2IdEvPT_S1_S1_S1_S1_S1_S1_S0_ii)
        /*00dc*/ 	.short	0x0380
        /*00de*/ 	.short	0x0048


	//----- nvinfo : EIATTR_SW_WAR
	.align		4
.L_298:
        /*00e0*/ 	.byte	0x04, 0x36
        /*00e2*/ 	.short	(.L_300 - .L_299)
.L_299:
        /*00e4*/ 	.word	0x00000008
.L_300:


//--------------------- .nv.info._Z24gpuTemplateStgHomoTurb3DIfEvPT_S1_S1_S1_S1_S1_S1_S0_ii --------------------------
	.section	.nv.info._Z24gpuTemplateStgHomoTurb3DIfEvPT_S1_S1_S1_S1_S1_S1_S0_ii,"",@"SHT_CUDA_INFO"
	.sectionflags	@""
	.align	4


	//----- nvinfo : EIATTR_CUDA_API_VERSION
	.align		4
        /*0000*/ 	.byte	0x04, 0x37
        /*0002*/ 	.short	(.L_302 - .L_301)
.L_301:
        /*0004*/ 	.word	0x00000082


	//----- nvinfo : EIATTR_KPARAM_INFO
	.align		4
.L_302:
        /*0008*/ 	.byte	0x04, 0x17
        /*000a*/ 	.short	(.L_304 - .L_303)
.L_303:
        /*000c*/ 	.word	0x00000000
        /*0010*/ 	.short	0x0009
        /*0012*/ 	.short	0x0040
        /*0014*/ 	.byte	0x00, 0xf0, 0x11, 0x00


	//----- nvinfo : EIATTR_KPARAM_INFO
	.align		4
.L_304:
        /*0018*/ 	.byte	0x04, 0x17
        /*001a*/ 	.short	(.L_306 - .L_305)
.L_305:
        /*001c*/ 	.word	0x00000000
        /*0020*/ 	.short	0x0008
        /*0022*/ 	.short	0x003c
        /*0024*/ 	.byte	0x00, 0xf0, 0x11, 0x00


	//----- nvinfo : EIATTR_KPARAM_INFO
	.align		4
.L_306:
        /*0028*/ 	.byte	0x04, 0x17
        /*002a*/ 	.short	(.L_308 - .L_307)
.L_307:
        /*002c*/ 	.word	0x00000000
        /*0030*/ 	.short	0x0007
        /*0032*/ 	.short	0x0038
        /*0034*/ 	.byte	0x00, 0xf0, 0x11, 0x00


	//----- nvinfo : EIATTR_KPARAM_INFO
	.align		4
.L_308:
        /*0038*/ 	.byte	0x04, 0x17
        /*003a*/ 	.short	(.L_310 - .L_309)
.L_309:
        /*003c*/ 	.word	0x00000000
        /*0040*/ 	.short	0x0006
        /*0042*/ 	.short	0x0030
        /*0044*/ 	.byte	0x00, 0xf5, 0x21, 0x00


	//----- nvinfo : EIATTR_KPARAM_INFO
	.align		4
.L_310:
        /*0048*/ 	.byte	0x04, 0x17
        /*004a*/ 	.short	(.L_312 - .L_311)
.L_311:
        /*004c*/ 	.word	0x00000000
        /*0050*/ 	.short	0x0005
        /*0052*/ 	.short	0x0028
        /*0054*/ 	.byte	0x00, 0xf5, 0x21, 0x00


	//----- nvinfo : EIATTR_KPARAM_INFO
	.align		4
.L_312:
        /*0058*/ 	.byte	0x04, 0x17
        /*005a*/ 	.short	(.L_314 - .L_313)
.L_313:
        /*005c*/ 	.word	0x00000000
        /*0060*/ 	.short	0x0004
        /*0062*/ 	.short	0x0020
        /*0064*/ 	.byte	0x00, 0xf5, 0x21, 0x00


	//----- nvinfo : EIATTR_KPARAM_INFO
	.align		4
.L_314:
        /*0068*/ 	.byte	0x04, 0x17
        /*006a*/ 	.short	(.L_316 - .L_315)
.L_315:
        /*006c*/ 	.word	0x00000000
        /*0070*/ 	.short	0x0003
        /*0072*/ 	.short	0x0018
        /*0074*/ 	.byte	0x00, 0xf5, 0x21, 0x00


	//----- nvinfo : EIATTR_KPARAM_INFO
	.align		4
.L_316:
        /*0078*/ 	.byte	0x04, 0x17
        /*007a*/ 	.short	(.L_318 - .L_317)
.L_317:
        /*007c*/ 	.word	0x00000000
        /*0080*/ 	.short	0x0002
        /*0082*/ 	.short	0x0010
        /*0084*/ 	.byte	0x00, 0xf5, 0x21, 0x00


	//----- nvinfo : EIATTR_KPARAM_INFO
	.align		4
.L_318:
        /*0088*/ 	.byte	0x04, 0x17
        /*008a*/ 	.short	(.L_320 - .L_319)
.L_319:
        /*008c*/ 	.word	0x00000000
        /*0090*/ 	.short	0x0001
        /*0092*/ 	.short	0x0008
        /*0094*/ 	.byte	0x00, 0xf5, 0x21, 0x00


	//----- nvinfo : EIATTR_KPARAM_INFO
	.align		4
.L_320:
        /*0098*/ 	.byte	0x04, 0x17
        /*009a*/ 	.short	(.L_322 - .L_321)
.L_321:
        /*009c*/ 	.word	0x00000000
        /*00a0*/ 	.short	0x0000
        /*00a2*/ 	.short	0x0000
        /*00a4*/ 	.byte	0x00, 0xf5, 0x21, 0x00


	//----- nvinfo : EIATTR_SPARSE_MMA_MASK
	.align		4
.L_322:
        /*00a8*/ 	.byte	0x03, 0x50
        /*00aa*/ 	.short	0x0000


	//----- nvinfo : EIATTR_MAXREG_COUNT
	.align		4
        /*00ac*/ 	.byte	0x03, 0x1b
        /*00ae*/ 	.short	0x00ff


	//----- nvinfo : EIATTR_MERCURY_ISA_VERSION
	.align		4
        /*00b0*/ 	.byte	0x03, 0x5f
        /*00b2*/ 	.short	0x0101


	//----- nvinfo : EIATTR_VRC_CTA_INIT_COUNT
	.align		4
        /*00b4*/ 	.byte	0x02, 0x4a
	.zero		1
	.zero		1


	//----- nvinfo : EIATTR_EXIT_INSTR_OFFSETS
	.align		4
        /*00b8*/ 	.byte	0x04, 0x1c
        /*00ba*/ 	.short	(.L_324 - .L_323)


	//   ....[0]....
.L_323:
        /*00bc*/ 	.word	0x00000370


	//   ....[1]....
        /*00c0*/ 	.word	0x000008f0


	//   ....[2]....
        /*00c4*/ 	.word	0x000018c0


	//----- nvinfo : EIATTR_CRS_STACK_SIZE
	.align		4
.L_324:
        /*00c8*/ 	.byte	0x04, 0x1e
        /*00ca*/ 	.short	(.L_326 - .L_325)
.L_325:
        /*00cc*/ 	.word	0x00000000


	//----- nvinfo : EIATTR_CBANK_PARAM_SIZE
	.align		4
.L_326:
        /*00d0*/ 	.byte	0x03, 0x19
        /*00d2*/ 	.short	0x0044


	//----- nvinfo : EIATTR_PARAM_CBANK
	.align		4
        /*00d4*/ 	.byte	0x04, 0x0a
        /*00d6*/ 	.short	(.L_328 - .L_327)
	.align		4
.L_327:
        /*00d8*/ 	.word	index@(.nv.constant0._Z24gpuTemplateStgHomoTurb3DIfEvPT_S1_S1_S1_S1_S1_S1_S0_ii)
        /*00dc*/ 	.short	0x0380
        /*00de*/ 	.short	0x0044


	//----- nvinfo : EIATTR_SW_WAR
	.align		4
.L_328:
        /*00e0*/ 	.byte	0x04, 0x36
        /*00e2*/ 	.short	(.L_330 - .L_329)
.L_329:
        /*00e4*/ 	.word	0x00000008
.L_330:


//--------------------- .nv.info._Z24gpuTemplateStgHomoTurb2DIfEvPT_S1_S1_S1_S1_S1_S1_S0_ii --------------------------
	.section	.nv.info._Z24gpuTemplateStgHomoTurb2DIfEvPT_S1_S1_S1_S1_S1_S1_S0_ii,"",@"SHT_CUDA_INFO"
	.sectionflags	@""
	.align	4


	//----- nvinfo : EIATTR_CUDA_API_VERSION
	.align		4
        /*0000*/ 	.byte	0x04, 0x37
        /*0002*/ 	.short	(.L_332 - .L_331)
.L_331:
        /*0004*/ 	.word	0x00000082


	//----- nvinfo : EIATTR_KPARAM_INFO
	.align		4
.L_332:
        /*0008*/ 	.byte	0x04, 0x17
        /*000a*/ 	.short	(.L_334 - .L_333)
.L_333:
        /*000c*/ 	.word	0x00000000
        /*0010*/ 	.short	0x0009
        /*0012*/ 	.short	0x0040
        /*0014*/ 	.byte	0x00, 0xf0, 0x11, 0x00


	//----- nvinfo : EIATTR_KPARAM_INFO
	.align		4
.L_334:
        /*0018*/ 	.byte	0x04, 0x17
        /*001a*/ 	.short	(.L_336 - .L_335)
.L_335:
        /*001c*/ 	.word	0x00000000
        /*0020*/ 	.short	0x0008
        /*0022*/ 	.short	0x003c
        /*0024*/ 	.byte	0x00, 0xf0, 0x11, 0x00


	//----- nvinfo : EIATTR_KPARAM_INFO
	.align		4
.L_336:
        /*0028*/ 	.byte	0x04, 0x17
        /*002a*/ 	.short	(.L_338 - .L_337)
.L_337:
        /*002c*/ 	.word	0x00000000
        /*0030*/ 	.short	0x0007
        /*0032*/ 	.short	0x0038
        /*0034*/ 	.byte	0x00, 0xf0, 0x11, 0x00


	//----- nvinfo : EIATTR_KPARAM_INFO
	.align		4
.L_338:
        /*0038*/ 	.byte	0x04, 0x17
        /*003a*/ 	.short	(.L_340 - .L_339)
.L_339:
        /*003c*/ 	.word	0x00000000
        /*0040*/ 	.short	0x0006
        /*0042*/ 	.short	0x0030
        /*0044*/ 	.byte	0x00, 0xf5, 0x21, 0x00


	//----- nvinfo : EIATTR_KPARAM_INFO
	.align		4
.L_340:
        /*0048*/ 	.byte	0x04, 0x17
        /*004a*/ 	.short	(.L_342 - .L_341)
.L_341:
        /*004c*/ 	.word	0x00000000
        /*0050*/ 	.short	0x0005
        /*0052*/ 	.short	0x0028
        /*0054*/ 	.byte	0x00, 0xf5, 0x21, 0x00


	//----- nvinfo : EIATTR_KPARAM_INFO
	.align		4
.L_342:
        /*0058*/ 	.byte	0x04, 0x17
        /*005a*/ 	.short	(.L_344 - .L_343)
.L_343:
        /*005c*/ 	.word	0x00000000
        /*0060*/ 	.short	0x0004
        /*0062*/ 	.short	0x0020
        /*0064*/ 	.byte	0x00, 0xf5, 0x21, 0x00


	//----- nvinfo : EIATTR_KPARAM_INFO
	.align		4
.L_344:
        /*0068*/ 	.byte	0x04, 0x17
        /*006a*/ 	.short	(.L_346 - .L_345)
.L_345:
        /*006c*/ 	.word	0x00000000
        /*0070*/ 	.short	0x0003
        /*0072*/ 	.short	0x0018
        /*0074*/ 	.byte	0x00, 0xf5, 0x21, 0x00


	//----- nvinfo : EIATTR_KPARAM_INFO
	.align		4
.L_346:
        /*0078*/ 	.byte	0x04, 0x17
        /*007a*/ 	.short	(.L_348 - .L_347)
.L_347:
        /*007c*/ 	.word	0x00000000
        /*0080*/ 	.short	0x0002
        /*0082*/ 	.short	0x0010
        /*0084*/ 	.byte	0x00, 0xf5, 0x21, 0x00


	//----- nvinfo : EIATTR_KPARAM_INFO
	.align		4
.L_348:
        /*0088*/ 	.byte	0x04, 0x17
        /*008a*/ 	.short	(.L_350 - .L_349)
.L_349:
        /*008c*/ 	.word	0x00000000
        /*0090*/ 	.short	0x0001
        /*0092*/ 	.short	0x0008
        /*0094*/ 	.byte	0x00, 0xf5, 0x21, 0x00


	//----- nvinfo : EIATTR_KPARAM_INFO
	.align		4
.L_350:
        /*0098*/ 	.byte	0x04, 0x17
        /*009a*/ 	.short	(.L_352 - .L_351)
.L_351:
        /*009c*/ 	.word	0x00000000
        /*00a0*/ 	.short	0x0000
        /*00a2*/ 	.short	0x0000
        /*00a4*/ 	.byte	0x00, 0xf5, 0x21, 0x00


	//----- nvinfo : EIATTR_SPARSE_MMA_MASK
	.align		4
.L_352:
        /*00a8*/ 	.byte	0x03, 0x50
        /*00aa*/ 	.short	0x0000


	//----- nvinfo : EIATTR_MAXREG_COUNT
	.align		4
        /*00ac*/ 	.byte	0x03, 0x1b
        /*00ae*/ 	.short	0x00ff


	//----- nvinfo : EIATTR_MERCURY_ISA_VERSION
	.align		4
        /*00b0*/ 	.byte	0x03, 0x5f
        /*00b2*/ 	.short	0x0101


	//----- nvinfo : EIATTR_VRC_CTA_INIT_COUNT
	.align		4
        /*00b4*/ 	.byte	0x02, 0x4a
	.zero		1
	.zero		1


	//----- nvinfo : EIATTR_EXIT_INSTR_OFFSETS
	.align		4
        /*00b8*/ 	.byte	0x04, 0x1c
        /*00ba*/ 	.short	(.L_354 - .L_353)


	//   ....[0]....
.L_353:
        /*00bc*/ 	.word	0x000002e0


	//   ....[1]....
        /*00c0*/ 	.word	0x00000810


	//   ....[2]....
        /*00c4*/ 	.word	0x00001710


	//----- nvinfo : EIATTR_CRS_STACK_SIZE
	.align		4
.L_354:
        /*00c8*/ 	.byte	0x04, 0x1e
        /*00ca*/ 	.short	(.L_356 - .L_355)
.L_355:
        /*00cc*/ 	.word	0x00000000


	//----- nvinfo : EIATTR_CBANK_PARAM_SIZE
	.align		4
.L_356:
        /*00d0*/ 	.byte	0x03, 0x19
        /*00d2*/ 	.short	0x0044


	//----- nvinfo : EIATTR_PARAM_CBANK
	.align		4
        /*00d4*/ 	.byte	0x04, 0x0a
        /*00d6*/ 	.short	(.L_358 - .L_357)
	.align		4
.L_357:
        /*00d8*/ 	.word	index@(.nv.constant0._Z24gpuTemplateStgHomoTurb2DIfEvPT_S1_S1_S1_S1_S1_S1_S0_ii)
        /*00dc*/ 	.short	0x0380
        /*00de*/ 	.short	0x0044


	//----- nvinfo : EIATTR_SW_WAR
	.align		4
.L_358:
        /*00e0*/ 	.byte	0x04, 0x36
        /*00e2*/ 	.short	(.L_360 - .L_359)
.L_359:
        /*00e4*/ 	.word	0x00000008
.L_360:


//--------------------- .nv.info._Z24gpuTemplateStgHomoTurb3DIdEvPT_S1_S1_S1_S1_S1_S1_S0_ii --------------------------
	.section	.nv.info._Z24gpuTemplateStgHomoTurb3DIdEvPT_S1_S1_S1_S1_S1_S1_S0_ii,"",@"SHT_CUDA_INFO"
	.sectionflags	@""
	.align	4


	//----- nvinfo : EIATTR_CUDA_API_VERSION
	.align		4
        /*0000*/ 	.byte	0x04, 0x37
        /*0002*/ 	.short	(.L_362 - .L_361)
.L_361:
        /*0004*/ 	.word	0x00000082


	//----- nvinfo : EIATTR_KPARAM_INFO
	.align		4
.L_362:
        /*0008*/ 	.byte	0x04, 0x17
        /*000a*/ 	.short	(.L_364 - .L_363)
.L_363:
        /*000c*/ 	.word	0x00000000
        /*0010*/ 	.short	0x0009
        /*0012*/ 	.short	0x0044
        /*0014*/ 	.byte	0x00, 0xf0, 0x11, 0x00


	//----- nvinfo : EIATTR_KPARAM_INFO
	.align		4
.L_364:
        /*0018*/ 	.byte	0x04, 0x17
        /*001a*/ 	.short	(.L_366 - .L_365)
.L_365:
        /*001c*/ 	.word	0x00000000
        /*0020*/ 	.short	0x0008
        /*0022*/ 	.short	0x0040
        /*0024*/ 	.byte	0x00, 0xf0, 0x11, 0x00


	//----- nvinfo : EIATTR_KPARAM_INFO
	.align		4
.L_366:
        /*0028*/ 	.byte	0x04, 0x17
        /*002a*/ 	.short	(.L_368 - .L_367)
.L_367:
        /*002c*/ 	.word	0x00000000
        /*0030*/ 	.short	0x0007
        /*0032*/ 	.short	0x0038
        /*0034*/ 	.byte	0x00, 0xf0, 0x21, 0x00


	//----- nvinfo : EIATTR_KPARAM_INFO
	.align		4
.L_368:
        /*0038*/ 	.byte	0x04, 0x17
        /*003a*/ 	.short	(.L_370 - .L_369)
.L_369:
        /*003c*/ 	.word	0x00000000
        /*0040*/ 	.short	0x0006
        /*0042*/ 	.short	0x0030
        /*0044*/ 	.byte	0x00, 0xf5, 0x21, 0x00


	//----- nvinfo : EIATTR_KPARAM_INFO
	.align		4
.L_370:
        /*0048*/ 	.byte	0x04, 0x17
        /*004a*/ 	.short	(.L_372 - .L_371)
.L_371:
        /*004c*/ 	.word	0x00000000
        /*0050*/ 	.short	0x0005
        /*0052*/ 	.short	0x0028
        /*0054*/ 	.byte	0x00, 0xf5, 0x21, 0x00


	//----- nvinfo : EIATTR_KPARAM_INFO
	.align		4
.L_372:
        /*0058*/ 	.byte	0x04, 0x17
        /*005a*/ 	.short	(.L_374 - .L_373)
.L_373:
        /*005c*/ 	.word	0x00000000
        /*0060*/ 	.short	0x0004
        /*0062*/ 	.short	0x0020
        /*0064*/ 	.byte	0x00, 0xf5, 0x21, 0x00


	//----- nvinfo : EIATTR_KPARAM_INFO
	.align		4
.L_374:
        /*0068*/ 	.byte	0x04, 0x17
        /*006a*/ 	.short	(.L_376 - .L_375)
.L_375:
        /*006c*/ 	.word	0x00000000
        /*0070*/ 	.short	0x0003
        /*0072*/ 	.short	0x0018
        /*0074*/ 	.byte	0x00, 0xf5, 0x21, 0x00


	//----- nvinfo : EIATTR_KPARAM_INFO
	.align		4
.L_376:
        /*0078*/ 	.byte	0x04, 0x17
        /*007a*/ 	.short	(.L_378 - .L_377)
.L_377:
        /*007c*/ 	.word	0x00000000
        /*0080*/ 	.short	0x0002
        /*0082*/ 	.short	0x0010
        /*0084*/ 	.byte	0x00, 0xf5, 0x21, 0x00


	//----- nvinfo : EIATTR_KPARAM_INFO
	.align		4
.L_378:
        /*0088*/ 	.byte	0x04, 0x17
        /*008a*/ 	.short	(.L_380 - .L_379)
.L_379:
        /*008c*/ 	.word	0x00000000
        /*0090*/ 	.short	0x0001
        /*0092*/ 	.short	0x0008
        /*0094*/ 	.byte	0x00, 0xf5, 0x21, 0x00


	//----- nvinfo : EIATTR_KPARAM_INFO
	.align		4
.L_380:
        /*0098*/ 	.byte	0x04, 0x17
        /*009a*/ 	.short	(.L_382 - .L_381)
.L_381:
        /*009c*/ 	.word	0x00000000
        /*00a0*/ 	.short	0x0000
        /*00a2*/ 	.short	0x0000
        /*00a4*/ 	.byte	0x00, 0xf5, 0x21, 0x00


	//----- nvinfo : EIATTR_SPARSE_MMA_MASK
	.align		4
.L_382:
        /*00a8*/ 	.byte	0x03, 0x50
        /*00aa*/ 	.short	0x0000


	//----- nvinfo : EIATTR_MAXREG_COUNT
	.align		4
        /*00ac*/ 	.byte	0x03, 0x1b
        /*00ae*/ 	.short	0x00ff


	//----- nvinfo : EIATTR_MERCURY_ISA_VERSION
	.align		4
        /*00b0*/ 	.byte	0x03, 0x5f
        /*00b2*/ 	.short	0x0101


	//----- nvinfo : EIATTR_VRC_CTA_INIT_COUNT
	.align		4
        /*00b4*/ 	.byte	0x02, 0x4a
	.zero		1
	.zero		1


	//----- nvinfo : EIATTR_EXIT_INSTR_OFFSETS
	.align		4
        /*00b8*/ 	.byte	0x04, 0x1c
        /*00ba*/ 	.short	(.L_384 - .L_383)


	//   ....[0]....
.L_383:
        /*00bc*/ 	.word	0x000006a0


	//   ....[1]....
        /*00c0*/ 	.word	0x00000de0


	//   ....[2]....
        /*00c4*/ 	.word	0x00001bf0


	//----- nvinfo : EIATTR_CRS_STACK_SIZE
	.align		4
.L_384:
        /*00c8*/ 	.byte	0x04, 0x1e
        /*00ca*/ 	.short	(.L_386 - .L_385)
.L_385:
        /*00cc*/ 	.word	0x00000000


	//----- nvinfo : EIATTR_CBANK_PARAM_SIZE
	.align		4
.L_386:
        /*00d0*/ 	.byte	0x03, 0x19
        /*00d2*/ 	.short	0x0048


	//----- nvinfo : EIATTR_PARAM_CBANK
	.align		4
        /*00d4*/ 	.byte	0x04, 0x0a
        /*00d6*/ 	.short	(.L_388 - .L_387)
	.align		4
.L_387:
        /*00d8*/ 	.word	index@(.nv.constant0._Z24gpuTemplateStgHomoTurb3DIdEvPT_S1_S1_S1_S1_S1_S1_S0_ii)
        /*00dc*/ 	.short	0x0380
        /*00de*/ 	.short	0x0048


	//----- nvinfo : EIATTR_SW_WAR
	.align		4
.L_388:
        /*00e0*/ 	.byte	0x04, 0x36
        /*00e2*/ 	.short	(.L_390 - .L_389)
.L_389:
        /*00e4*/ 	.word	0x00000008
.L_390:


//--------------------- .nv.info._Z24gpuTemplateStgHomoTurb2DIdEvPT_S1_S1_S1_S1_S1_S1_S0_ii --------------------------
	.section	.nv.info._Z24gpuTemplateStgHomoTurb2DIdEvPT_S1_S1_S1_S1_S1_S1_S0_ii,"",@"SHT_CUDA_INFO"
	.sectionflags	@""
	.align	4


	//----- nvinfo : EIATTR_CUDA_API_VERSION
	.align		4
        /*0000*/ 	.byte	0x04, 0x37
        /*0002*/ 	.short	(.L_392 - .L_391)
.L_391:
        /*0004*/ 	.word	0x00000082


	//----- nvinfo : EIATTR_KPARAM_INFO
	.align		4
.L_392:
        /*0008*/ 	.byte	0x04, 0x17
        /*000a*/ 	.short	(.L_394 - .L_393)
.L_393:
        /*000c*/ 	.word	0x00000000
        /*0010*/ 	.short	0x0009
        /*0012*/ 	.short	0x0044
        /*0014*/ 	.byte	0x00, 0xf0, 0x11, 0x00


	//----- nvinfo : EIATTR_KPARAM_INFO
	.align		4
.L_394:
        /*0018*/ 	.byte	0x04, 0x17
        /*001a*/ 	.short	(.L_396 - .L_395)
.L_395:
        /*001c*/ 	.word	0x00000000
        /*0020*/ 	.short	0x0008
        /*0022*/ 	.short	0x0040
        /*0024*/ 	.byte	0x00, 0xf0, 0x11, 0x00


	//----- nvinfo : EIATTR_KPARAM_INFO
	.align		4
.L_396:
        /*0028*/ 	.byte	0x04, 0x17
        /*002a*/ 	.short	(.L_398 - .L_397)
.L_397:
        /*002c*/ 	.word	0x00000000
        /*0030*/ 	.short	0x0007
        /*0032*/ 	.short	0x0038
        /*0034*/ 	.byte	0x00, 0xf0, 0x21, 0x00


	//----- nvinfo : EIATTR_KPARAM_INFO
	.align		4
.L_398:
        /*0038*/ 	.byte	0x04, 0x17
        /*003a*/ 	.short	(.L_400 - .L_399)
.L_399:
        /*003c*/ 	.word	0x00000000
        /*0040*/ 	.short	0x0006
        /*0042*/ 	.short	0x0030
        /*0044*/ 	.byte	0x00, 0xf5, 0x21, 0x00


	//----- nvinfo : EIATTR_KPARAM_INFO
	.align		4
.L_400:
        /*0048*/ 	.byte	0x04, 0x17
        /*004a*/ 	.short	(.L_402 - .L_401)
.L_401:
        /*004c*/ 	.word	0x00000000
        /*0050*/ 	.short	0x0005
        /*0052*/ 	.short	0x0028
        /*0054*/ 	.byte	0x00, 0xf5, 0x21, 0x00


	//----- nvinfo : EIATTR_KPARAM_INFO
	.align		4
.L_402:
        /*0058*/ 	.byte	0x04, 0x17
        /*005a*/ 	.short	(.L_404 - .L_403)
.L_403:
        /*005c*/ 	.word	0x00000000
        /*0060*/ 	.short	0x0004
        /*0062*/ 	.short	0x0020
        /*0064*/ 	.byte	0x00, 0xf5, 0x21, 0x00


	//----- nvinfo : EIATTR_KPARAM_INFO
	.align		4
.L_404:
        /*0068*/ 	.byte	0x04, 0x17
        /*006a*/ 	.short	(.L_406 - .L_405)
.L_405:
        /*006c*/ 	.word	0x00000000
        /*0070*/ 	.short	0x0003
        /*0072*/ 	.short	0x0018
        /*0074*/ 	.byte	0x00, 0xf5, 0x21, 0x00


	//----- nvinfo : EIATTR_KPARAM_INFO
	.align		4
.L_406:
        /*0078*/ 	.byte	0x04, 0x17
        /*007a*/ 	.short	(.L_408 - .L_407)
.L_407:
        /*007c*/ 	.word	0x00000000
        /*0080*/ 	.short	0x0002
        /*0082*/ 	.short	0x0010
        /*0084*/ 	.byte	0x00, 0xf5, 0x21, 0x00


	//----- nvinfo : EIATTR_KPARAM_INFO
	.align		4
.L_408:
        /*0088*/ 	.byte	0x04, 0x17
        /*008a*/ 	.short	(.L_410 - .L_409)
.L_409:
        /*008c*/ 	.word	0x00000000
        /*0090*/ 	.short	0x0001
        /*0092*/ 	.short	0x0008
        /*0094*/ 	.byte	0x00, 0xf5, 0x21, 0x00


	//----- nvinfo : EIATTR_KPARAM_INFO
	.align		4
.L_410:
        /*0098*/ 	.byte	0x04, 0x17
        /*009a*/ 	.short	(.L_412 - .L_411)
.L_411:
        /*009c*/ 	.word	0x00000000
        /*00a0*/ 	.short	0x0000
        /*00a2*/ 	.short	0x0000
        /*00a4*/ 	.byte	0x00, 0xf5, 0x21, 0x00


	//----- nvinfo : EIATTR_SPARSE_MMA_MASK
	.align		4
.L_412:
        /*00a8*/ 	.byte	0x03, 0x50
        /*00aa*/ 	.short	0x0000


	//----- nvinfo : EIATTR_MAXREG_COUNT
	.align		4
        /*00ac*/ 	.byte	0x03, 0x1b
        /*00ae*/ 	.short	0x00ff


	//----- nvinfo : EIATTR_MERCURY_ISA_VERSION
	.align		4
        /*00b0*/ 	.byte	0x03, 0x5f
        /*00b2*/ 	.short	0x0101


	//----- nvinfo : EIATTR_VRC_CTA_INIT_COUNT
	.align		4
        /*00b4*/ 	.byte	0x02, 0x4a
	.zero		1
	.zero		1


	//----- nvinfo : EIATTR_EXIT_INSTR_OFFSETS
	.align		4
        /*00b8*/ 	.byte	0x04, 0x1c
        /*00ba*/ 	.short	(.L_414 - .L_413)


	//   ....[0]....
.L_413:
        /*00bc*/ 	.word	0x000004f0


	//   ....[1]....
        /*00c0*/ 	.word	0x00000bf0


	//   ....[2]....
        /*00c4*/ 	.word	0x00002460


	//----- nvinfo : EIATTR_CRS_STACK_SIZE
	.align		4
.L_414:
        /*00c8*/ 	.byte	0x04, 0x1e
        /*00ca*/ 	.short	(.L_416 - .L_415)
.L_415:
        /*00cc*/ 	.word	0x00000000


	//----- nvinfo : EIATTR_CBANK_PARAM_SIZE
	.align		4
.L_416:
        /*00d0*/ 	.byte	0x03, 0x19
        /*00d2*/ 	.short	0x0048


	//----- nvinfo : EIATTR_PARAM_CBANK
	.align		4
        /*00d4*/ 	.byte	0x04, 0x0a
        /*00d6*/ 	.short	(.L_418 - .L_417)
	.align		4
.L_417:
        /*00d8*/ 	.word	index@(.nv.constant0._Z24gpuTemplateStgHomoTurb2DIdEvPT_S1_S1_S1_S1_S1_S1_S0_ii)
        /*00dc*/ 	.short	0x0380
        /*00de*/ 	.short	0x0048


	//----- nvinfo : EIATTR_SW_WAR
	.align		4
.L_418:
        /*00e0*/ 	.byte	0x04, 0x36
        /*00e2*/ 	.short	(.L_420 - .L_419)
.L_419:
        /*00e4*/ 	.word	0x00000008
.L_420:


//--------------------- .nv.info._Z24gpuTemplateStgHomoTurb3DIfEvPT_S1_S1_S1_S1_S1_S0_ii --------------------------
	.section	.nv.info._Z24gpuTemplateStgHomoTurb3DIfEvPT_S1_S1_S1_S1_S1_S0_ii,"",@"SHT_CUDA_INFO"
	.sectionflags	@""
	.align	4


	//----- nvinfo : EIATTR_CUDA_API_VERSION
	.align		4
        /*0000*/ 	.byte	0x04, 0x37
        /*0002*/ 	.short	(.L_422 - .L_421)
.L_421:
        /*0004*/ 	.word	0x00000082


	//----- nvinfo : EIATTR_KPARAM_INFO
	.align		4
.L_422:
        /*0008*/ 	.byte	0x04, 0x17
        /*000a*/ 	.short	(.L_424 - .L_423)
.L_423:
        /*000c*/ 	.word	0x00000000
        /*0010*/ 	.short	0x0008
        /*0012*/ 	.short	0x0038
        /*0014*/ 	.byte	0x00, 0xf0, 0x11, 0x00


	//----- nvinfo : EIATTR_KPARAM_INFO
	.align		4
.L_424:
        /*0018*/ 	.byte	0x04, 0x17
        /*001a*/ 	.short	(.L_426 - .L_425)
.L_425:
        /*001c*/ 	.word	0x00000000
        /*0020*/ 	.short	0x0007
        /*0022*/ 	.short	0x0034
        /*0024*/ 	.byte	0x00, 0xf0, 0x11, 0x00


	//----- nvinfo : EIATTR_KPARAM_INFO
	.align		4
.L_426:
        /*0028*/ 	.byte	0x04, 0x17
        /*002a*/ 	.short	(.L_428 - .L_427)
.L_427:
        /*002c*/ 	.word	0x00000000
        /*0030*/ 	.short	0x0006
        /*0032*/ 	.short	0x0030
        /*0034*/ 	.byte	0x00, 0xf0, 0x11, 0x00


	//----- nvinfo : EIATTR_KPARAM_INFO
	.align		4
.L_428:
        /*0038*/ 	.byte	0x04, 0x17
        /*003a*/ 	.short	(.L_430 - .L_429)
.L_429:
        /*003c*/ 	.word	0x00000000
        /*0040*/ 	.short	0x0005
        /*0042*/ 	.short	0x0028
        /*0044*/ 	.byte	0x00, 0xf5, 0x21, 0x00


	//----- nvinfo : EIATTR_KPARAM_INFO
	.align		4
.L_430:
        /*0048*/ 	.byte	0x04, 0x17
        /*004a*/ 	.short	(.L_432 - .L_431)
.L_431:
        /*004c*/ 	.word	0x00000000
        /*0050*/ 	.short	0x0004
        /*0052*/ 	.short	0x0020
        /*0054*/ 	.byte	0x00, 0xf5, 0x21, 0x00


	//----- nvinfo : EIATTR_KPARAM_INFO
	.align		4
.L_432:
        /*0058*/ 	.byte	0x04, 0x17
        /*005a*/ 	.short	(.L_434 - .L_433)
.L_433:
        /*005c*/ 	.word	0x00000000
        /*0060*/ 	.short	0x0003
        /*0062*/ 	.short	0x0018
        /*0064*/ 	.byte	0x00, 0xf5, 0x21, 0x00


	//----- nvinfo : EIATTR_KPARAM_INFO
	.align		4
.L_434:
        /*0068*/ 	.byte	0x04, 0x17
        /*006a*/ 	.short	(.L_436 - .L_435)
.L_435:
        /*006c*/ 	.word	0x00000000
        /*0070*/ 	.short	0x0002
        /*0072*/ 	.short	0x0010
        /*0074*/ 	.byte	0x00, 0xf5, 0x21, 0x00


	//----- nvinfo : EIATTR_KPARAM_INFO
	.align		4
.L_436:
        /*0078*/ 	.byte	0x04, 0x17
        /*007a*/ 	.short	(.L_438 - .L_437)
.L_437:
        /*007c*/ 	.word	0x00000000
        /*0080*/ 	.short	0x0001
        /*0082*/ 	.short	0x0008
        /*0084*/ 	.byte	0x00, 0xf5, 0x21, 0x00


	//----- nvinfo : EIATTR_KPARAM_INFO
	.align		4
.L_438:
        /*0088*/ 	.byte	0x04, 0x17
        /*008a*/ 	.short	(.L_440 - .L_439)
.L_439:
        /*008c*/ 	.word	0x00000000
        /*0090*/ 	.short	0x0000
        /*0092*/ 	.short	0x0000
        /*0094*/ 	.byte	0x00, 0xf5, 0x21, 0x00


	//----- nvinfo : EIATTR_SPARSE_MMA_MASK
	.align		4
.L_440:
        /*0098*/ 	.byte	0x03, 0x50
        /*009a*/ 	.short	0x0000


	//----- nvinfo : EIATTR_MAXREG_COUNT
	.align		4
        /*009c*/ 	.byte	0x03, 0x1b
        /*009e*/ 	.short	0x00ff


	//----- nvinfo : EIATTR_MERCURY_ISA_VERSION
	.align		4
        /*00a0*/ 	.byte	0x03, 0x5f
        /*00a2*/ 	.short	0x0101


	//----- nvinfo : EIATTR_VRC_CTA_INIT_COUNT
	.align		4
        /*00a4*/ 	.byte	0x02, 0x4a
	.zero		1
	.zero		1


	//----- nvinfo : EIATTR_EXIT_INSTR_OFFSETS
	.align		4
        /*00a8*/ 	.byte	0x04, 0x1c
        /*00aa*/ 	.short	(.L_442 - .L_441)


	//   ....[0]....
.L_441:
        /*00ac*/ 	.word	0x00000070


	//   ....[1]....
        /*00b0*/ 	.word	0x000004c0


	//   ....[2]....
        /*00b4*/ 	.word	0x00001470


	//----- nvinfo : EIATTR_CRS_STACK_SIZE
	.align		4
.L_442:
        /*00b8*/ 	.byte	0x04, 0x1e
        /*00ba*/ 	.short	(.L_444 - .L_443)
.L_443:
        /*00bc*/ 	.word	0x00000000


	//----- nvinfo : EIATTR_CBANK_PARAM_SIZE
	.align		4
.L_444:
        /*00c0*/ 	.byte	0x03, 0x19
        /*00c2*/ 	.short	0x003c


	//----- nvinfo : EIATTR_PARAM_CBANK
	.align		4
        /*00c4*/ 	.byte	0x04, 0x0a
        /*00c6*/ 	.short	(.L_446 - .L_445)
	.align		4
.L_445:
        /*00c8*/ 	.word	index@(.nv.constant0._Z24gpuTemplateStgHomoTurb3DIfEvPT_S1_S1_S1_S1_S1_S0_ii)
        /*00cc*/ 	.short	0x0380
        /*00ce*/ 	.short	0x003c


	//----- nvinfo : EIATTR_SW_WAR
	.align		4
.L_446:
        /*00d0*/ 	.byte	0x04, 0x36
        /*00d2*/ 	.short	(.L_448 - .L_447)
.L_447:
        /*00d4*/ 	.word	0x00000008
.L_448:


//--------------------- .nv.info._Z24gpuTemplateStgHomoTurb2DIfEvPT_S1_S1_S1_S1_S1_S0_ii --------------------------
	.section	.nv.info._Z24gpuTemplateStgHomoTurb2DIfEvPT_S1_S1_S1_S1_S1_S0_ii,"",@"SHT_CUDA_INFO"
	.sectionflags	@""
	.align	4


	//----- nvinfo : EIATTR_CUDA_API_VERSION
	.align		4
        /*0000*/ 	.byte	0x04, 0x37
        /*0002*/ 	.short	(.L_450 - .L_449)
.L_449:
        /*0004*/ 	.word	0x00000082


	//----- nvinfo : EIATTR_KPARAM_INFO
	.align		4
.L_450:
        /*0008*/ 	.byte	0x04, 0x17
        /*000a*/ 	.short	(.L_452 - .L_451)
.L_451:
        /*000c*/ 	.word	0x00000000
        /*0010*/ 	.short	0x0008
        /*0012*/ 	.short	0x0038
        /*0014*/ 	.byte	0x00, 0xf0, 0x11, 0x00


	//----- nvinfo : EIATTR_KPARAM_INFO
	.align		4
.L_452:
        /*0018*/ 	.byte	0x04, 0x17
        /*001a*/ 	.short	(.L_454 - .L_453)
.L_453:
        /*001c*/ 	.word	0x00000000
        /*0020*/ 	.short	0x0007
        /*0022*/ 	.short	0x0034
        /*0024*/ 	.byte	0x00, 0xf0, 0x11, 0x00


	//----- nvinfo : EIATTR_KPARAM_INFO
	.align		4
.L_454:
        /*0028*/ 	.byte	0x04, 0x17
        /*002a*/ 	.short	(.L_456 - .L_455)
.L_455:
        /*002c*/ 	.word	0x00000000
        /*0030*/ 	.short	0x0006
        /*0032*/ 	.short	0x0030
        /*0034*/ 	.byte	0x00, 0xf0, 0x11, 0x00


	//----- nvinfo : EIATTR_KPARAM_INFO
	.align		4
.L_456:
        /*0038*/ 	.byte	0x04, 0x17
        /*003a*/ 	.short	(.L_458 - .L_457)
.L_457:
        /*003c*/ 	.word	0x00000000
        /*0040*/ 	.short	0x0005
        /*0042*/ 	.short	0x0028
        /*0044*/ 	.byte	0x00, 0xf5, 0x21, 0x00


	//----- nvinfo : EIATTR_KPARAM_INFO
	.align		4
.L_458:
        /*0048*/ 	.byte	0x04, 0x17
        /*004a*/ 	.short	(.L_460 - .L_459)
.L_459:
        /*004c*/ 	.word	0x00000000
        /*0050*/ 	.short	0x0004
        /*0052*/ 	.short	0x0020
        /*0054*/ 	.byte	0x00, 0xf5, 0x21, 0x00


	//----- nvinfo : EIATTR_KPARAM_INFO
	.align		4
.L_460:
        /*0058*/ 	.byte	0x04, 0x17
        /*005a*/ 	.short	(.L_462 - .L_461)
.L_461:
        /*005c*/ 	.word	0x00000000
        /*0060*/ 	.short	0x0003
        /*0062*/ 	.short	0x0018
        /*0064*/ 	.byte	0x00, 0xf5, 0x21, 0x00


	//----- nvinfo : EIATTR_KPARAM_INFO
	.align		4
.L_462:
        /*0068*/ 	.byte	0x04, 0x17
        /*006a*/ 	.short	(.L_464 - .L_463)
.L_463:
        /*006c*/ 	.word	0x00000000
        /*0070*/ 	.short	0x0002
        /*0072*/ 	.short	0x0010
        /*0074*/ 	.byte	0x00, 0xf5, 0x21, 0x00


	//----- nvinfo : EIATTR_KPARAM_INFO
	.align		4
.L_464:
        /*0078*/ 	.byte	0x04, 0x17
        /*007a*/ 	.short	(.L_466 - .L_465)
.L_465:
        /*007c*/ 	.word	0x00000000
        /*0080*/ 	.short	0x0001
        /*0082*/ 	.short	0x0008
        /*0084*/ 	.byte	0x00, 0xf5, 0x21, 0x00


	//----- nvinfo : EIATTR_KPARAM_INFO
	.align		4
.L_466:
        /*0088*/ 	.byte	0x04, 0x17
        /*008a*/ 	.short	(.L_468 - .L_467)
.L_467:
        /*008c*/ 	.word	0x00000000
        /*0090*/ 	.short	0x0000
        /*0092*/ 	.short	0x0000
        /*0094*/ 	.byte	0x00, 0xf5, 0x21, 0x00


	//----- nvinfo : EIATTR_SPARSE_MMA_MASK
	.align		4
.L_468:
        /*0098*/ 	.byte	0x03, 0x50
        /*009a*/ 	.short	0x0000


	//----- nvinfo : EIATTR_MAXREG_COUNT
	.align		4
        /*009c*/ 	.byte	0x03, 0x1b
        /*009e*/ 	.short	0x00ff


	//----- nvinfo : EIATTR_MERCURY_ISA_VERSION
	.align		4
        /*00a0*/ 	.byte	0x03, 0x5f
        /*00a2*/ 	.short	0x0101


	//----- nvinfo : EIATTR_VRC_CTA_INIT_COUNT
	.align		4
        /*00a4*/ 	.byte	0x02, 0x4a
	.zero		1
	.zero		1


	//----- nvinfo : EIATTR_EXIT_INSTR_OFFSETS
	.align		4
        /*00a8*/ 	.byte	0x04, 0x1c
        /*00aa*/ 	.short	(.L_470 - .L_469)


	//   ....[0]....
.L_469:
        /*00ac*/ 	.word	0x00000070


	//   ....[1]....
        /*00b0*/ 	.word	0x000003a0


	//   ....[2]....
        /*00b4*/ 	.word	0x00001120


	//----- nvinfo : EIATTR_CRS_STACK_SIZE
	.align		4
.L_470:
        /*00b8*/ 	.byte	0x04, 0x1e
        /*00ba*/ 	.short	(.L_472 - .L_471)
.L_471:
        /*00bc*/ 	.word	0x00000000


	//----- nvinfo : EIATTR_CBANK_PARAM_SIZE
	.align		4
.L_472:
        /*00c0*/ 	.byte	0x03, 0x19
        /*00c2*/ 	.short	0x003c


	//----- nvinfo : EIATTR_PARAM_CBANK
	.align		4
        /*00c4*/ 	.byte	0x04, 0x0a
        /*00c6*/ 	.short	(.L_474 - .L_473)
	.align		4
.L_473:
        /*00c8*/ 	.word	index@(.nv.constant0._Z24gpuTemplateStgHomoTurb2DIfEvPT_S1_S1_S1_S1_S1_S0_ii)
        /*00cc*/ 	.short	0x0380
        /*00ce*/ 	.short	0x003c


	//----- nvinfo : EIATTR_SW_WAR
	.align		4
.L_474:
        /*00d0*/ 	.byte	0x04, 0x36
        /*00d2*/ 	.short	(.L_476 - .L_475)
.L_475:
        /*00d4*/ 	.word	0x00000008
.L_476:


//--------------------- .nv.info._Z24gpuTemplateStgHomoTurb3DIdEvPT_S1_S1_S1_S1_S1_S0_ii --------------------------
	.section	.nv.info._Z24gpuTemplateStgHomoTurb3DIdEvPT_S1_S1_S1_S1_S1_S0_ii,"",@"SHT_CUDA_INFO"
	.sectionflags	@""
	.align	4


	//----- nvinfo : EIATTR_CUDA_API_VERSION
	.align		4
        /*0000*/ 	.byte	0x04, 0x37
        /*0002*/ 	.short	(.L_478 - .L_477)
.L_477:
        /*0004*/ 	.word	0x00000082


	//----- nvinfo : EIATTR_KPARAM_INFO
	.align		4
.L_478:
        /*0008*/ 	.byte	0x04, 0x17
        /*000a*/ 	.short	(.L_480 - .L_479)
.L_479:
        /*000c*/ 	.word	0x00000000
        /*0010*/ 	.short	0x0008
        /*0012*/ 	.short	0x003c
        /*0014*/ 	.byte	0x00, 0xf0, 0x11, 0x00


	//----- nvinfo : EIATTR_KPARAM_INFO
	.align		4
.L_480:
        /*0018*/ 	.byte	0x04, 0x17
        /*001a*/ 	.short	(.L_482 - .L_481)
.L_481:
        /*001c*/ 	.word	0x00000000
        /*0020*/ 	.short	0x0007
        /*0022*/ 	.short	0x0038
        /*0024*/ 	.byte	0x00, 0xf0, 0x11, 0x00


	//----- nvinfo : EIATTR_KPARAM_INFO
	.align		4
.L_482:
        /*0028*/ 	.byte	0x04, 0x17
        /*002a*/ 	.short	(.L_484 - .L_483)
.L_483:
        /*002c*/ 	.word	0x00000000
        /*0030*/ 	.short	0x0006
        /*0032*/ 	.short	0x0030
        /*0034*/ 	.byte	0x00, 0xf0, 0x21, 0x00


	//----- nvinfo : EIATTR_KPARAM_INFO
	.align		4
.L_484:
        /*0038*/ 	.byte	0x04, 0x17
        /*003a*/ 	.short	(.L_486 - .L_485)
.L_485:
        /*003c*/ 	.word	0x00000000
        /*0040*/ 	.short	0x0005
        /*0042*/ 	.short	0x0028
        /*0044*/ 	.byte	0x00, 0xf5, 0x21, 0x00


	//----- nvinfo : EIATTR_KPARAM_INFO
	.align		4
.L_486:
        /*0048*/ 	.byte	0x04, 0x17
        /*004a*/ 	.short	(.L_488 - .L_487)
.L_487:
        /*004c*/ 	.word	0x00000000
        /*0050*/ 	.short	0x0004
        /*0052*/ 	.short	0x0020
        /*0054*/ 	.byte	0x00, 0xf5, 0x21, 0x00


	//----- nvinfo : EIATTR_KPARAM_INFO
	.align		4
.L_488:
        /*0058*/ 	.byte	0x04, 0x17
        /*005a*/ 	.short	(.L_490 - .L_489)
.L_489:
        /*005c*/ 	.word	0x00000000
        /*0060*/ 	.short	0x0003
        /*0062*/ 	.short	0x0018
        /*0064*/ 	.byte	0x00, 0xf5, 0x21, 0x00


	//----- nvinfo : EIATTR_KPARAM_INFO
	.align		4
.L_490:
        /*0068*/ 	.byte	0x04, 0x17
        /*006a*/ 	.short	(.L_492 - .L_491)
.L_491:
        /*006c*/ 	.word	0x00000000
        /*0070*/ 	.short	0x0002
        /*0072*/ 	.short	0x0010
        /*0074*/ 	.byte	0x00, 0xf5, 0x21, 0x00


	//----- nvinfo : EIATTR_KPARAM_INFO
	.align		4
.L_492:
        /*0078*/ 	.byte	0x04, 0x17
        /*007a*/ 	.short	(.L_494 - .L_493)
.L_493:
        /*007c*/ 	.word	0x00000000
        /*0080*/ 	.short	0x0001
        /*0082*/ 	.short	0x0008
        /*0084*/ 	.byte	0x00, 0xf5, 0x21, 0x00


	//----- nvinfo : EIATTR_KPARAM_INFO
	.align		4
.L_494:
        /*0088*/ 	.byte	0x04, 0x17
        /*008a*/ 	.short	(.L_496 - .L_495)
.L_495:
        /*008c*/ 	.word	0x00000000
        /*0090*/ 	.short	0x0000
        /*0092*/ 	.short	0x0000
        /*0094*/ 	.byte	0x00, 0xf5, 0x21, 0x00


	//----- nvinfo : EIATTR_SPARSE_MMA_MASK
	.align		4
.L_496:
        /*0098*/ 	.byte	0x03, 0x50
        /*009a*/ 	.short	0x0000


	//----- nvinfo : EIATTR_MAXREG_COUNT
	.align		4
        /*009c*/ 	.byte	0x03, 0x1b
        /*009e*/ 	.short	0x00ff


	//----- nvinfo : EIATTR_MERCURY_ISA_VERSION
	.align		4
        /*00a0*/ 	.byte	0x03, 0x5f
        /*00a2*/ 	.short	0x0101


	//----- nvinfo : EIATTR_VRC_CTA_INIT_COUNT
	.align		4
        /*00a4*/ 	.byte	0x02, 0x4a
	.zero		1
	.zero		1


	//----- nvinfo : EIATTR_EXIT_INSTR_OFFSETS
	.align		4
        /*00a8*/ 	.byte	0x04, 0x1c
        /*00aa*/ 	.short	(.L_498 - .L_497)


	//   ....[0]....
.L_497:
        /*00ac*/ 	.word	0x00000080


	//   ....[1]....
        /*00b0*/ 	.word	0x00000660


	//   ....[2]....
        /*00b4*/ 	.word	0x00001440


	//----- nvinfo : EIATTR_CRS_STACK_SIZE
	.align		4
.L_498:
        /*00b8*/ 	.byte	0x04, 0x1e
        /*00ba*/ 	.short	(.L_500 - .L_499)
.L_499:
        /*00bc*/ 	.word	0x00000000


	//----- nvinfo : EIATTR_CBANK_PARAM_SIZE
	.align		4
.L_500:
        /*00c0*/ 	.byte	0x03, 0x19
        /*00c2*/ 	.short	0x0040


	//----- nvinfo : EIATTR_PARAM_CBANK
	.align		4
        /*00c4*/ 	.byte	0x04, 0x0a
        /*00c6*/ 	.short	(.L_502 - .L_501)
	.align		4
.L_501:
        /*00c8*/ 	.word	index@(.nv.constant0._Z24gpuTemplateStgHomoTurb3DIdEvPT_S1_S1_S1_S1_S1_S0_ii)
        /*00cc*/ 	.short	0x0380
        /*00ce*/ 	.short	0x0040


	//----- nvinfo : EIATTR_SW_WAR
	.align		4
.L_502:
        /*00d0*/ 	.byte	0x04, 0x36
        /*00d2*/ 	.short	(.L_504 - .L_503)
.L_503:
        /*00d4*/ 	.word	0x00000008
.L_504:


//--------------------- .nv.info._Z24gpuTemplateStgHomoTurb2DIdEvPT_S1_S1_S1_S1_S1_S0_ii --------------------------
	.section	.nv.info._Z24gpuTemplateStgHomoTurb2DIdEvPT_S1_S1_S1_S1_S1_S0_ii,"",@"SHT_CUDA_INFO"
	.sectionflags	@""
	.align	4


	//----- nvinfo : EIATTR_CUDA_API_VERSION
	.align		4
        /*0000*/ 	.byte	0x04, 0x37
        /*0002*/ 	.short	(.L_506 - .L_505)
.L_505:
        /*0004*/ 	.word	0x00000082


	//----- nvinfo : EIATTR_KPARAM_INFO
	.align		4
.L_506:
        /*0008*/ 	.byte	0x04, 0x17
        /*000a*/ 	.short	(.L_508 - .L_507)
.L_507:
        /*000c*/ 	.word	0x00000000
        /*0010*/ 	.short	0x0008
        /*0012*/ 	.short	0x003c
        /*0014*/ 	.byte	0x00, 0xf0, 0x11, 0x00


	//----- nvinfo : EIATTR_KPARAM_INFO
	.align		4
.L_508:
        /*0018*/ 	.byte	0x04, 0x17
        /*001a*/ 	.short	(.L_510 - .L_509)
.L_509:
        /*001c*/ 	.word	0x00000000
        /*0020*/ 	.short	0x0007
        /*0022*/ 	.short	0x0038
        /*0024*/ 	.byte	0x00, 0xf0, 0x11, 0x00


	//----- nvinfo : EIATTR_KPARAM_INFO
	.align		4
.L_510:
        /*0028*/ 	.byte	0x04, 0x17
        /*002a*/ 	.short	(.L_512 - .L_511)
.L_511:
        /*002c*/ 	.word	0x00000000
        /*0030*/ 	.short	0x0006
        /*0032*/ 	.short	0x0030
        /*0034*/ 	.byte	0x00, 0xf0, 0x21, 0x00


	//----- nvinfo : EIATTR_KPARAM_INFO
	.align		4
.L_512:
        /*0038*/ 	.byte	0x04, 0x17
        /*003a*/ 	.short	(.L_514 - .L_513)
.L_513:
        /*003c*/ 	.word	0x00000000
        /*0040*/ 	.short	0x0005
        /*0042*/ 	.short	0x0028
        /*0044*/ 	.byte	0x00, 0xf5, 0x21, 0x00


	//----- nvinfo : EIATTR_KPARAM_INFO
	.align		4
.L_514:
        /*0048*/ 	.byte	0x04, 0x17
        /*004a*/ 	.short	(.L_516 - .L_515)
.L_515:
        /*004c*/ 	.word	0x00000000
        /*0050*/ 	.short	0x0004
        /*0052*/ 	.short	0x0020
        /*0054*/ 	.byte	0x00, 0xf5, 0x21, 0x00


	//----- nvinfo : EIATTR_KPARAM_INFO
	.align		4
.L_516:
        /*0058*/ 	.byte	0x04, 0x17
        /*005a*/ 	.short	(.L_518 - .L_517)
.L_517:
        /*005c*/ 	.word	0x00000000
        /*0060*/ 	.short	0x0003
        /*0062*/ 	.short	0x0018
        /*0064*/ 	.byte	0x00, 0xf5, 0x21, 0x00


	//----- nvinfo : EIATTR_KPARAM_INFO
	.align		4
.L_518:
        /*0068*/ 	.byte	0x04, 0x17
        /*006a*/ 	.short	(.L_520 - .L_519)
.L_519:
        /*006c*/ 	.word	0x00000000
        /*0070*/ 	.short	0x0002
        /*0072*/ 	.short	0x0010
        /*0074*/ 	.byte	0x00, 0xf5, 0x21, 0x00


	//----- nvinfo : EIATTR_KPARAM_INFO
	.align		4
.L_520:
        /*0078*/ 	.byte	0x04, 0x17
        /*007a*/ 	.short	(.L_522 - .L_521)
.L_521:
        /*007c*/ 	.word	0x00000000
        /*0080*/ 	.short	0x0001
        /*0082*/ 	.short	0x0008
        /*0084*/ 	.byte	0x00, 0xf5, 0x21, 0x00


	//----- nvinfo : EIATTR_KPARAM_INFO
	.align		4
.L_522:
        /*0088*/ 	.byte	0x04, 0x17
        /*008a*/ 	.short	(.L_524 - .L_523)
.L_523:
        /*008c*/ 	.word	0x00000000
        /*0090*/ 	.short	0x0000
        /*0092*/ 	.short	0x0000
        /*0094*/ 	.byte	0x00, 0xf5, 0x21, 0x00


	//----- nvinfo : EIATTR_SPARSE_MMA_MASK
	.align		4
.L_524:
        /*0098*/ 	.byte	0x03, 0x50
        /*009a*/ 	.short	0x0000


	//----- nvinfo : EIATTR_MAXREG_COUNT
	.align		4
        /*009c*/ 	.byte	0x03, 0x1b
        /*009e*/ 	.short	0x00ff


	//----- nvinfo : EIATTR_MERCURY_ISA_VERSION
	.align		4
        /*00a0*/ 	.byte	0x03, 0x5f
        /*00a2*/ 	.short	0x0101


	//----- nvinfo : EIATTR_VRC_CTA_INIT_COUNT
	.align		4
        /*00a4*/ 	.byte	0x02, 0x4a
	.zero		1
	.zero		1


	//----- nvinfo : EIATTR_EXIT_INSTR_OFFSETS
	.align		4
        /*00a8*/ 	.byte	0x04, 0x1c
        /*00aa*/ 	.short	(.L_526 - .L_525)


	//   ....[0]....
.L_525:
        /*00ac*/ 	.word	0x00000090


	//   ....[1]....
        /*00b0*/ 	.word	0x000004f0


	//   ....[2]....
        /*00b4*/ 	.word	0x00001c00


	//----- nvinfo : EIATTR_CRS_STACK_SIZE
	.align		4
.L_526:
        /*00b8*/ 	.byte	0x04, 0x1e
        /*00ba*/ 	.short	(.L_528 - .L_527)
.L_527:
        /*00bc*/ 	.word	0x00000000


	//----- nvinfo : EIATTR_CBANK_PARAM_SIZE
	.align		4
.L_528:
        /*00c0*/ 	.byte	0x03, 0x19
        /*00c2*/ 	.short	0x0040


	//----- nvinfo : EIATTR_PARAM_CBANK
	.align		4
        /*00c4*/ 	.byte	0x04, 0x0a
        /*00c6*/ 	.short	(.L_530 - .L_529)
	.align		4
.L_529:
        /*00c8*/ 	.word	index@(.nv.constant0._Z24gpuTemplateStgHomoTurb2DIdEvPT_S1_S1_S1_S1_S1_S0_ii)
        /*00cc*/ 	.short	0x0380
        /*00ce*/ 	.short	0x0040


	//----- nvinfo : EIATTR_SW_WAR
	.align		4
.L_530:
        /*00d0*/ 	.byte	0x04, 0x36
        /*00d2*/ 	.short	(.L_532 - .L_531)
.L_531:
        /*00d4*/ 	.word	0x00000008
.L_532:


//--------------------- .nv.info._Z24gpuTemplateStgHomoTurb3DIfEvPT_S1_S1_S1_S0_ii --------------------------
	.section	.nv.info._Z24gpuTemplateStgHomoTurb3DIfEvPT_S1_S1_S1_S0_ii,"",@"SHT_CUDA_INFO"
	.sectionflags	@""
	.align	4


	//----- nvinfo : EIATTR_CUDA_API_VERSION
	.align		4
        /*0000*/ 	.byte	0x04, 0x37
        /*0002*/ 	.short	(.L_534 - .L_533)
.L_533:
        /*0004*/ 	.word	0x00000082


	//----- nvinfo : EIATTR_KPARAM_INFO
	.align		4
.L_534:
        /*0008*/ 	.byte	0x04, 0x17
        /*000a*/ 	.short	(.L_536 - .L_535)
.L_535:
        /*000c*/ 	.word	0x00000000
        /*0010*/ 	.short	0x0006
        /*0012*/ 	.short	0x0028
        /*0014*/ 	.byte	0x00, 0xf0, 0x11, 0x00


	//----- nvinfo : EIATTR_KPARAM_INFO
	.align		4
.L_536:
        /*0018*/ 	.byte	0x04, 0x17
        /*001a*/ 	.short	(.L_538 - .L_537)
.L_537:
        /*001c*/ 	.word	0x00000000
        /*0020*/ 	.short	0x0005
        /*0022*/ 	.short	0x0024
        /*0024*/ 	.byte	0x00, 0xf0, 0x11, 0x00


	//----- nvinfo : EIATTR_KPARAM_INFO
	.align		4
.L_538:
        /*0028*/ 	.byte	0x04, 0x17
        /*002a*/ 	.short	(.L_540 - .L_539)
.L_539:
        /*002c*/ 	.word	0x00000000
        /*0030*/ 	.short	0x0004
        /*0032*/ 	.short	0x0020
        /*0034*/ 	.byte	0x00, 0xf0, 0x11, 0x00


	//----- nvinfo : EIATTR_KPARAM_INFO
	.align		4
.L_540:
        /*0038*/ 	.byte	0x04, 0x17
        /*003a*/ 	.short	(.L_542 - .L_541)
.L_541:
        /*003c*/ 	.word	0x00000000
        /*0040*/ 	.short	0x0003
        /*0042*/ 	.short	0x0018
        /*0044*/ 	.byte	0x00, 0xf5, 0x21, 0x00


	//----- nvinfo : EIATTR_KPARAM_INFO
	.align		4
.L_542:
        /*0048*/ 	.byte	0x04, 0x17
        /*004a*/ 	.short	(.L_544 - .L_543)
.L_543:
        /*004c*/ 	.word	0x00000000
        /*0050*/ 	.short	0x0002
        /*0052*/ 	.short	0x0010
        /*0054*/ 	.byte	0x00, 0xf5, 0x21, 0x00


	//----- nvinfo : EIATTR_KPARAM_INFO
	.align		4
.L_544:
        /*0058*/ 	.byte	0x04, 0x17
        /*005a*/ 	.short	(.L_546 - .L_545)
.L_545:
        /*005c*/ 	.word	0x00000000
        /*0060*/ 	.short	0x0001
        /*0062*/ 	.short	0x0008
        /*0064*/ 	.byte	0x00, 0xf5, 0x21, 0x00


	//----- nvinfo : EIATTR_KPARAM_INFO
	.align		4
.L_546:
        /*0068*/ 	.byte	0x04, 0x17
        /*006a*/ 	.short	(.L_548 - .L_547)
.L_547:
        /*006c*/ 	.word	0x00000000
        /*0070*/ 	.short	0x0000
        /*0072*/ 	.short	0x0000
        /*0074*/ 	.byte	0x00, 0xf5, 0x21, 0x00


	//----- nvinfo : EIATTR_SPARSE_MMA_MASK
	.align		4
.L_548:
        /*0078*/ 	.byte	0x03, 0x50
        /*007a*/ 	.short	0x0000


	//----- nvinfo : EIATTR_MAXREG_COUNT
	.align		4
        /*007c*/ 	.byte	0x03, 0x1b
        /*007e*/ 	.short	0x00ff


	//----- nvinfo : EIATTR_MERCURY_ISA_VERSION
	.align		4
        /*0080*/ 	.byte	0x03, 0x5f
        /*0082*/ 	.short	0x0101


	//----- nvinfo : EIATTR_VRC_CTA_INIT_COUNT
	.align		4
        /*0084*/ 	.byte	0x02, 0x4a
	.zero		1
	.zero		1


	//----- nvinfo : EIATTR_EXIT_INSTR_OFFSETS
	.align		4
        /*0088*/ 	.byte	0x04, 0x1c
        /*008a*/ 	.short	(.L_550 - .L_549)


	//   ....[0]....
.L_549:
        /*008c*/ 	.word	0x00000070


	//   ....[1]....
        /*0090*/ 	.word	0x00000180


	//   ....[2]....
        /*0094*/ 	.word	0x00000de0


	//----- nvinfo : EIATTR_CRS_STACK_SIZE
	.align		4
.L_550:
        /*0098*/ 	.byte	0x04, 0x1e
        /*009a*/ 	.short	(.L_552 - .L_551)
.L_551:
        /*009c*/ 	.word	0x00000000


	//----- nvinfo : EIATTR_CBANK_PARAM_SIZE
	.align		4
.L_552:
        /*00a0*/ 	.byte	0x03, 0x19
        /*00a2*/ 	.short	0x002c


	//----- nvinfo : EIATTR_PARAM_CBANK
	.align		4
        /*00a4*/ 	.byte	0x04, 0x0a
        /*00a6*/ 	.short	(.L_554 - .L_553)
	.align		4
.L_553:
        /*00a8*/ 	.word	index@(.nv.constant0._Z24gpuTemplateStgHomoTurb3DIfEvPT_S1_S1_S1_S0_ii)
        /*00ac*/ 	.short	0x0380
        /*00ae*/ 	.short	0x002c


	//----- nvinfo : EIATTR_SW_WAR
	.align		4
.L_554:
        /*00b0*/ 	.byte	0x04, 0x36
        /*00b2*/ 	.short	(.L_556 - .L_555)
.L_555:
        /*00b4*/ 	.word	0x00000008
.L_556:


//--------------------- .nv.info._Z24gpuTemplateStgHomoTurb2DIfEvPT_S1_S1_S1_S0_ii --------------------------
	.section	.nv.info._Z24gpuTemplateStgHomoTurb2DIfEvPT_S1_S1_S1_S0_ii,"",@"SHT_CUDA_INFO"
	.sectionflags	@""
	.align	4


	//----- nvinfo : EIATTR_CUDA_API_VERSION
	.align		4
        /*0000*/ 	.byte	0x04, 0x37
        /*0002*/ 	.short	(.L_558 - .L_557)
.L_557:
        /*0004*/ 	.word	0x00000082


	//----- nvinfo : EIATTR_KPARAM_INFO
	.align		4
.L_558:
        /*0008*/ 	.byte	0x04, 0x17
        /*000a*/ 	.short	(.L_560 - .L_559)
.L_559:
        /*000c*/ 	.word	0x00000000
        /*0010*/ 	.short	0x0006
        /*0012*/ 	.short	0x0028
        /*0014*/ 	.byte	0x00, 0xf0, 0x11, 0x00


	//----- nvinfo : EIATTR_KPARAM_INFO
	.align		4
.L_560:
        /*0018*/ 	.byte	0x04, 0x17
        /*001a*/ 	.short	(.L_562 - .L_561)
.L_561:
        /*001c*/ 	.word	0x00000000
        /*0020*/ 	.short	0x0005
        /*0022*/ 	.short	0x0024
        /*0024*/ 	.byte	0x00, 0xf0, 0x11, 0x00


	//----- nvinfo : EIATTR_KPARAM_INFO
	.align		4
.L_562:
        /*0028*/ 	.byte	0x04, 0x17
        /*002a*/ 	.short	(.L_564 - .L_563)
.L_563:
        /*002c*/ 	.word	0x00000000
        /*0030*/ 	.short	0x0004
        /*0032*/ 	.short	0x0020
        /*0034*/ 	.byte	0x00, 0xf0, 0x11, 0x00


	//----- nvinfo : EIATTR_KPARAM_INFO
	.align		4
.L_564:
        /*0038*/ 	.byte	0x04, 0x17
        /*003a*/ 	.short	(.L_566 - .L_565)
.L_565:
        /*003c*/ 	.word	0x00000000
        /*0040*/ 	.short	0x0003
        /*0042*/ 	.short	0x0018
        /*0044*/ 	.byte	0x00, 0xf5, 0x21, 0x00


	//----- nvinfo : EIATTR_KPARAM_INFO
	.align		4
.L_566:
        /*0048*/ 	.byte	0x04, 0x17
        /*004a*/ 	.short	(.L_568 - .L_567)
.L_567:
        /*004c*/ 	.word	0x00000000
        /*0050*/ 	.short	0x0002
        /*0052*/ 	.short	0x0010
        /*0054*/ 	.byte	0x00, 0xf5, 0x21, 0x00


	//----- nvinfo : EIATTR_KPARAM_INFO
	.align		4
.L_568:
        /*0058*/ 	.byte	0x04, 0x17
        /*005a*/ 	.short	(.L_570 - .L_569)
.L_569:
        /*005c*/ 	.word	0x00000000
        /*0060*/ 	.short	0x0001
        /*0062*/ 	.short	0x0008
        /*0064*/ 	.byte	0x00, 0xf5, 0x21, 0x00


	//----- nvinfo : EIATTR_KPARAM_INFO
	.align		4
.L_570:
        /*0068*/ 	.byte	0x04, 0x17
        /*006a*/ 	.short	(.L_572 - .L_571)
.L_571:
        /*006c*/ 	.word	0x00000000
        /*0070*/ 	.short	0x0000
        /*0072*/ 	.short	0x0000
        /*0074*/ 	.byte	0x00, 0xf5, 0x21, 0x00


	//----- nvinfo : EIATTR_SPARSE_MMA_MASK
	.align		4
.L_572:
        /*0078*/ 	.byte	0x03, 0x50
        /*007a*/ 	.short	0x0000


	//----- nvinfo : EIATTR_MAXREG_COUNT
	.align		4
        /*007c*/ 	.byte	0x03, 0x1b
        /*007e*/ 	.short	0x00ff


	//----- nvinfo : EIATTR_MERCURY_ISA_VERSION
	.align		4
        /*0080*/ 	.byte	0x03, 0x5f
        /*0082*/ 	.short	0x0101


	//----- nvinfo : EIATTR_VRC_CTA_INIT_COUNT
	.align		4
        /*0084*/ 	.byte	0x02, 0x4a
	.zero		1
	.zero		1


	//----- nvinfo : EIATTR_EXIT_INSTR_OFFSETS
	.align		4
        /*0088*/ 	.byte	0x04, 0x1c
        /*008a*/ 	.short	(.L_574 - .L_573)


	//   ....[0]....
.L_573:
        /*008c*/ 	.word	0x00000070


	//   ....[1]....
        /*0090*/ 	.word	0x00000160


	//   ....[2]....
        /*0094*/ 	.word	0x00000cc0


	//----- nvinfo : EIATTR_CRS_STACK_SIZE
	.align		4
.L_574:
        /*0098*/ 	.byte	0x04, 0x1e
        /*009a*/ 	.short	(.L_576 - .L_575)
.L_575:
        /*009c*/ 	.word	0x00000000


	//----- nvinfo : EIATTR_CBANK_PARAM_SIZE
	.align		4
.L_576:
        /*00a0*/ 	.byte	0x03, 0x19
        /*00a2*/ 	.short	0x002c


	//----- nvinfo : EIATTR_PARAM_CBANK
	.align		4
        /*00a4*/ 	.byte	0x04, 0x0a
        /*00a6*/ 	.short	(.L_578 - .L_577)
	.align		4
.L_577:
        /*00a8*/ 	.word	index@(.nv.constant0._Z24gpuTemplateStgHomoTurb2DIfEvPT_S1_S1_S1_S0_ii)
        /*00ac*/ 	.short	0x0380
        /*00ae*/ 	.short	0x002c


	//----- nvinfo : EIATTR_SW_WAR
	.align		4
.L_578:
        /*00b0*/ 	.byte	0x04, 0x36
        /*00b2*/ 	.short	(.L_580 - .L_579)
.L_579:
        /*00b4*/ 	.word	0x00000008
.L_580:


//--------------------- .nv.info._Z24gpuTemplateStgHomoTurb3DIdEvPT_S1_S1_S1_S0_ii --------------------------
	.section	.nv.info._Z24gpuTemplateStgHomoTurb3DIdEvPT_S1_S1_S1_S0_ii,"",@"SHT_CUDA_INFO"
	.sectionflags	@""
	.align	4


	//----- nvinfo : EIATTR_CUDA_API_VERSION
	.align		4
        /*0000*/ 	.byte	0x04, 0x37
        /*0002*/ 	.short	(.L_582 - .L_581)
.L_581:
        /*0004*/ 	.word	0x00000082


	//----- nvinfo : EIATTR_KPARAM_INFO
	.align		4
.L_582:
        /*0008*/ 	.byte	0x04, 0x17
        /*000a*/ 	.short	(.L_584 - .L_583)
.L_583:
        /*000c*/ 	.word	0x00000000
        /*0010*/ 	.short	0x0006
        /*0012*/ 	.short	0x002c
        /*0014*/ 	.byte	0x00, 0xf0, 0x11, 0x00


	//----- nvinfo : EIATTR_KPARAM_INFO
	.align		4
.L_584:
        /*0018*/ 	.byte	0x04, 0x17
        /*001a*/ 	.short	(.L_586 - .L_585)
.L_585:
        /*001c*/ 	.word	0x00000000
        /*0020*/ 	.short	0x0005
        /*0022*/ 	.short	0x0028
        /*0024*/ 	.byte	0x00, 0xf0, 0x11, 0x00


	//----- nvinfo : EIATTR_KPARAM_INFO
	.align		4
.L_586:
        /*0028*/ 	.byte	0x04, 0x17
        /*002a*/ 	.short	(.L_588 - .L_587)
.L_587:
        /*002c*/ 	.word	0x00000000
        /*0030*/ 	.short	0x0004
        /*0032*/ 	.short	0x0020
        /*0034*/ 	.byte	0x00, 0xf0, 0x21, 0x00


	//----- nvinfo : EIATTR_KPARAM_INFO
	.align		4
.L_588:
        /*0038*/ 	.byte	0x04, 0x17
        /*003a*/ 	.short	(.L_590 - .L_589)
.L_589:
        /*003c*/ 	.word	0x00000000
        /*0040*/ 	.short	0x0003
        /*0042*/ 	.short	0x0018
        /*0044*/ 	.byte	0x00, 0xf5, 0x21, 0x00


	//----- nvinfo : EIATTR_KPARAM_INFO
	.align		4
.L_590:
        /*0048*/ 	.byte	0x04, 0x17
        /*004a*/ 	.short	(.L_592 - .L_591)
.L_591:
        /*004c*/ 	.word	0x00000000
        /*0050*/ 	.short	0x0002
        /*0052*/ 	.short	0x0010
        /*0054*/ 	.byte	0x00, 0xf5, 0x21, 0x00


	//----- nvinfo : EIATTR_KPARAM_INFO
	.align		4
.L_592:
        /*0058*/ 	.byte	0x04, 0x17
        /*005a*/ 	.short	(.L_594 - .L_593)
.L_593:
        /*005c*/ 	.word	0x00000000
        /*0060*/ 	.short	0x0001
        /*0062*/ 	.short	0x0008
        /*0064*/ 	.byte	0x00, 0xf5, 0x21, 0x00


	//----- nvinfo : EIATTR_KPARAM_INFO
	.align		4
.L_594:
        /*0068*/ 	.byte	0x04, 0x17
        /*006a*/ 	.short	(.L_596 - .L_595)
.L_595:
        /*006c*/ 	.word	0x00000000
        /*0070*/ 	.short	0x0000
        /*0072*/ 	.short	0x0000
        /*0074*/ 	.byte	0x00, 0xf5, 0x21, 0x00


	//----- nvinfo : EIATTR_SPARSE_MMA_MASK
	.align		4
.L_596:
        /*0078*/ 	.byte	0x03, 0x50
        /*007a*/ 	.short	0x0000


	//----- nvinfo : EIATTR_MAXREG_COUNT
	.align		4
        /*007c*/ 	.byte	0x03, 0x1b
        /*007e*/ 	.short	0x00ff


	//----- nvinfo : EIATTR_MERCURY_ISA_VERSION
	.align		4
        /*0080*/ 	.byte	0x03, 0x5f
        /*0082*/ 	.short	0x0101


	//----- nvinfo : EIATTR_VRC_CTA_INIT_COUNT
	.align		4
        /*0084*/ 	.byte	0x02, 0x4a
	.zero		1
	.zero		1


	//----- nvinfo : EIATTR_EXIT_INSTR_OFFSETS
	.align		4
        /*0088*/ 	.byte	0x04, 0x1c
        /*008a*/ 	.short	(.L_598 - .L_597)


	//   ....[0]....
.L_597:
        /*008c*/ 	.word	0x00000090


	//   ....[1]....
        /*0090*/ 	.word	0x000001a0


	//   ....[2]....
        /*0094*/ 	.word	0x00000b10


	//----- nvinfo : EIATTR_CRS_STACK_SIZE
	.align		4
.L_598:
        /*0098*/ 	.byte	0x04, 0x1e
        /*009a*/ 	.short	(.L_600 - .L_599)
.L_599:
        /*009c*/ 	.word	0x00000000


	//----- nvinfo : EIATTR_CBANK_PARAM_SIZE
	.align		4
.L_600:
        /*00a0*/ 	.byte	0x03, 0x19
        /*00a2*/ 	.short	0x0030


	//----- nvinfo : EIATTR_PARAM_CBANK
	.align		4
        /*00a4*/ 	.byte	0x04, 0x0a
        /*00a6*/ 	.short	(.L_602 - .L_601)
	.align		4
.L_601:
        /*00a8*/ 	.word	index@(.nv.constant0._Z24gpuTemplateStgHomoTurb3DIdEvPT_S1_S1_S1_S0_ii)
        /*00ac*/ 	.short	0x0380
        /*00ae*/ 	.short	0x0030


	//----- nvinfo : EIATTR_SW_WAR
	.align		4
.L_602:
        /*00b0*/ 	.byte	0x04, 0x36
        /*00b2*/ 	.short	(.L_604 - .L_603)
.L_603:
        /*00b4*/ 	.word	0x00000008
.L_604:


//--------------------- .nv.info._Z24gpuTemplateStgHomoTurb2DIdEvPT_S1_S1_S1_S0_ii --------------------------
	.section	.nv.info._Z24gpuTemplateStgHomoTurb2DIdEvPT_S1_S1_S1_S0_ii,"",@"SHT_CUDA_INFO"
	.sectionflags	@""
	.align	4


	//----- nvinfo : EIATTR_CUDA_API_VERSION
	.align		4
        /*0000*/ 	.byte	0x04, 0x37
        /*0002*/ 	.short	(.L_606 - .L_605)
.L_605:
        /*0004*/ 	.word	0x00000082


	//----- nvinfo : EIATTR_KPARAM_INFO
	.align		4
.L_606:
        /*0008*/ 	.byte	0x04, 0x17
        /*000a*/ 	.short	(.L_608 - .L_607)
.L_607:
        /*000c*/ 	.word	0x00000000
        /*0010*/ 	.short	0x0006
        /*0012*/ 	.short	0x002c
        /*0014*/ 	.byte	0x00, 0xf0, 0x11, 0x00


	//----- nvinfo : EIATTR_KPARAM_INFO
	.align		4
.L_608:
        /*0018*/ 	.byte	0x04, 0x17
        /*001a*/ 	.short	(.L_610 - .L_609)
.L_609:
        /*001c*/ 	.word	0x00000000
        /*0020*/ 	.short	0x0005
        /*0022*/ 	.short	0x0028
        /*0024*/ 	.byte	0x00, 0xf0, 0x11, 0x00


	//----- nvinfo : EIATTR_KPARAM_INFO
	.align		4
.L_610:
        /*0028*/ 	.byte	0x04, 0x17
        /*002a*/ 	.short	(.L_612 - .L_611)
.L_611:
        /*002c*/ 	.word	0x00000000
        /*0030*/ 	.short	0x0004
        /*0032*/ 	.short	0x0020
        /*0034*/ 	.byte	0x00, 0xf0, 0x21, 0x00


	//----- nvinfo : EIATTR_KPARAM_INFO
	.align		4
.L_612:
        /*0038*/ 	.byte	0x04, 0x17
        /*003a*/ 	.short	(.L_614 - .L_613)
.L_613:
        /*003c*/ 	.word	0x00000000
        /*0040*/ 	.short	0x0003
        /*0042*/ 	.short	0x0018
        /*0044*/ 	.byte	0x00, 0xf5, 0x21, 0x00


	//----- nvinfo : EIATTR_KPARAM_INFO
	.align		4
.L_614:
        /*0048*/ 	.byte	0x04, 0x17
        /*004a*/ 	.short	(.L_616 - .L_615)
.L_615:
        /*004c*/ 	.word	0x00000000
        /*0050*/ 	.short	0x0002
        /*0052*/ 	.short	0x0010
        /*0054*/ 	.byte	0x00, 0xf5, 0x21, 0x00


	//----- nvinfo : EIATTR_KPARAM_INFO
	.align		4
.L_616:
        /*0058*/ 	.byte	0x04, 0x17
        /*005a*/ 	.short	(.L_618 - .L_617)
.L_617:
        /*005c*/ 	.word	0x00000000
        /*0060*/ 	.short	0x0001
        /*0062*/ 	.short	0x0008
        /*0064*/ 	.byte	0x00, 0xf5, 0x21, 0x00


	//----- nvinfo : EIATTR_KPARAM_INFO
	.align		4
.L_618:
        /*0068*/ 	.byte	0x04, 0x17
        /*006a*/ 	.short	(.L_620 - .L_619)
.L_619:
        /*006c*/ 	.word	0x00000000
        /*0070*/ 	.short	0x0000
        /*0072*/ 	.short	0x0000
        /*0074*/ 	.byte	0x00, 0xf5, 0x21, 0x00


	//----- nvinfo : EIATTR_SPARSE_MMA_MASK
	.align		4
.L_620:
        /*0078*/ 	.byte	0x03, 0x50
        /*007a*/ 	.short	0x0000


	//----- nvinfo : EIATTR_MAXREG_COUNT
	.align		4
        /*007c*/ 	.byte	0x03, 0x1b
        /*007e*/ 	.short	0x00ff


	//----- nvinfo : EIATTR_MERCURY_ISA_VERSION
	.align		4
        /*0080*/ 	.byte	0x03, 0x5f
        /*0082*/ 	.short	0x0101


	//----- nvinfo : EIATTR_VRC_CTA_INIT_COUNT
	.align		4
        /*0084*/ 	.byte	0x02, 0x4a
	.zero		1
	.zero		1


	//----- nvinfo : EIATTR_EXIT_INSTR_OFFSETS
	.align		4
        /*0088*/ 	.byte	0x04, 0x1c
        /*008a*/ 	.short	(.L_622 - .L_621)


	//   ....[0]....
.L_621:
        /*008c*/ 	.word	0x00000080


	//   ....[1]....
        /*0090*/ 	.word	0x00000170


	//   ....[2]....
        /*0094*/ 	.word	0x000014c0


	//----- nvinfo : EIATTR_CRS_STACK_SIZE
	.align		4
.L_622:
        /*0098*/ 	.byte	0x04, 0x1e
        /*009a*/ 	.short	(.L_624 - .L_623)
.L_623:
        /*009c*/ 	.word	0x00000000


	//----- nvinfo : EIATTR_CBANK_PARAM_SIZE
	.align		4
.L_624:
        /*00a0*/ 	.byte	0x03, 0x19
        /*00a2*/ 	.short	0x0030


	//----- nvinfo : EIATTR_PARAM_CBANK
	.align		4
        /*00a4*/ 	.byte	0x04, 0x0a
        /*00a6*/ 	.short	(.L_626 - .L_625)
	.align		4
.L_625:
        /*00a8*/ 	.word	index@(.nv.constant0._Z24gpuTemplateStgHomoTurb2DIdEvPT_S1_S1_S1_S0_ii)
        /*00ac*/ 	.short	0x0380
        /*00ae*/ 	.short	0x0030


	//----- nvinfo : EIATTR_SW_WAR
	.align		4
.L_626:
        /*00b0*/ 	.byte	0x04, 0x36
        /*00b2*/ 	.short	(.L_628 - .L_627)
.L_627:
        /*00b4*/ 	.word	0x00000008
.L_628:


//--------------------- .nv.info._Z22gpuTemplateStgHomoTurbIfEvPT_S1_S1_S1_S0_ii --------------------------
	.section	.nv.info._Z22gpuTemplateStgHomoTurbIfEvPT_S1_S1_S1_S0_ii,"",@"SHT_CUDA_INFO"
	.sectionflags	@""
	.align	4


	//----- nvinfo : EIATTR_CUDA_API_VERSION
	.align		4
        /*0000*/ 	.byte	0x04, 0x37
        /*0002*/ 	.short	(.L_630 - .L_629)
.L_629:
        /*0004*/ 	.word	0x00000082


	//----- nvinfo : EIATTR_KPARAM_INFO
	.align		4
.L_630:
        /*0008*/ 	.byte	0x04, 0x17
        /*000a*/ 	.short	(.L_632 - .L_631)
.L_631:
        /*000c*/ 	.word	0x00000000
        /*0010*/ 	.short	0x0006
        /*0012*/ 	.short	0x0028
        /*0014*/ 	.byte	0x00, 0xf0, 0x11, 0x00


	//----- nvinfo : EIATTR_KPARAM_INFO
	.align		4
.L_632:
        /*0018*/ 	.byte	0x04, 0x17
        /*001a*/ 	.short	(.L_634 - .L_633)
.L_633:
        /*001c*/ 	.word	0x00000000
        /*0020*/ 	.short	0x0005
        /*0022*/ 	.short	0x0024
        /*0024*/ 	.byte	0x00, 0xf0, 0x11, 0x00


	//----- nvinfo : EIATTR_KPARAM_INFO
	.align		4
.L_634:
        /*0028*/ 	.byte	0x04, 0x17
        /*002a*/ 	.short	(.L_636 - .L_635)
.L_635:
        /*002c*/ 	.word	0x00000000
        /*0030*/ 	.short	0x0004
        /*0032*/ 	.short	0x0020
        /*0034*/ 	.byte	0x00, 0xf0, 0x11, 0x00


	//----- nvinfo : EIATTR_KPARAM_INFO
	.align		4
.L_636:
        /*0038*/ 	.byte	0x04, 0x17
        /*003a*/ 	.short	(.L_638 - .L_637)
.L_637:
        /*003c*/ 	.word	0x00000000
        /*0040*/ 	.short	0x0003
        /*0042*/ 	.short	0x0018
        /*0044*/ 	.byte	0x00, 0xf5, 0x21, 0x00


	//----- nvinfo : EIATTR_KPARAM_INFO
	.align		4
.L_638:
        /*0048*/ 	.byte	0x04, 0x17
        /*004a*/ 	.short	(.L_640 - .L_639)
.L_639:
        /*004c*/ 	.word	0x00000000
        /*0050*/ 	.short	0x0002
        /*0052*/ 	.short	0x0010
        /*0054*/ 	.byte	0x00, 0xf5, 0x21, 0x00


	//----- nvinfo : EIATTR_KPARAM_INFO
	.align		4
.L_640:
        /*0058*/ 	.byte	0x04, 0x17
        /*005a*/ 	.short	(.L_642 - .L_641)
.L_641:
        /*005c*/ 	.word	0x00000000
        /*0060*/ 	.short	0x0001
        /*0062*/ 	.short	0x0008
        /*0064*/ 	.byte	0x00, 0xf5, 0x21, 0x00


	//----- nvinfo : EIATTR_KPARAM_INFO
	.align		4
.L_642:
        /*0068*/ 	.byte	0x04, 0x17
        /*006a*/ 	.short	(.L_644 - .L_643)
.L_643:
        /*006c*/ 	.word	0x00000000
        /*0070*/ 	.short	0x0000
        /*0072*/ 	.short	0x0000
        /*0074*/ 	.byte	0x00, 0xf5, 0x21, 0x00


	//----- nvinfo : EIATTR_SPARSE_MMA_MASK
	.align		4
.L_644:
        /*0078*/ 	.byte	0x03, 0x50
        /*007a*/ 	.short	0x0000


	//----- nvinfo : EIATTR_MAXREG_COUNT
	.align		4
        /*007c*/ 	.byte	0x03, 0x1b
        /*007e*/ 	.short	0x00ff


	//----- nvinfo : EIATTR_MERCURY_ISA_VERSION
	.align		4
        /*0080*/ 	.byte	0x03, 0x5f
        /*0082*/ 	.short	0x0101


	//----- nvinfo : EIATTR_VRC_CTA_INIT_COUNT
	.align		4
        /*0084*/ 	.byte	0x02, 0x4a
	.zero		1
	.zero		1


	//----- nvinfo : EIATTR_EXIT_INSTR_OFFSETS
	.align		4
        /*0088*/ 	.byte	0x04, 0x1c
        /*008a*/ 	.short	(.L_646 - .L_645)


	//   ....[0]....
.L_645:
        /*008c*/ 	.word	0x00000070


	//   ....[1]....
        /*0090*/ 	.word	0x00000180


	//   ....[2]....
        /*0094*/ 	.word	0x00000dd0


	//----- nvinfo : EIATTR_CRS_STACK_SIZE
	.align		4
.L_646:
        /*0098*/ 	.byte	0x04, 0x1e
        /*009a*/ 	.short	(.L_648 - .L_647)
.L_647:
        /*009c*/ 	.word	0x00000000


	//----- nvinfo : EIATTR_CBANK_PARAM_SIZE
	.align		4
.L_648:
        /*00a0*/ 	.byte	0x03, 0x19
        /*00a2*/ 	.short	0x002c


	//----- nvinfo : EIATTR_PARAM_CBANK
	.align		4
        /*00a4*/ 	.byte	0x04, 0x0a
        /*00a6*/ 	.short	(.L_650 - .L_649)
	.align		4
.L_649:
        /*00a8*/ 	.word	index@(.nv.constant0._Z22gpuTemplateStgHomoTurbIfEvPT_S1_S1_S1_S0_ii)
        /*00ac*/ 	.short	0x0380
        /*00ae*/ 	.short	0x002c


	//----- nvinfo : EIATTR_SW_WAR
	.align		4
.L_650:
        /*00b0*/ 	.byte	0x04, 0x36
        /*00b2*/ 	.short	(.L_652 - .L_651)
.L_651:
        /*00b4*/ 	.word	0x00000008
.L_652:


//--------------------- .nv.info._Z22gpuTemplateStgHomoTurbIdEvPT_S1_S1_S1_S0_ii --------------------------
	.section	.nv.info._Z22gpuTemplateStgHomoTurbIdEvPT_S1_S1_S1_S0_ii,"",@"SHT_CUDA_INFO"
	.sectionflags	@""
	.align	4


	//----- nvinfo : EIATTR_CUDA_API_VERSION
	.align		4
        /*0000*/ 	.byte	0x04, 0x37
        /*0002*/ 	.short	(.L_654 - .L_653)
.L_653:
        /*0004*/ 	.word	0x00000082


	//----- nvinfo : EIATTR_KPARAM_INFO
	.align		4
.L_654:
        /*0008*/ 	.byte	0x04, 0x17
        /*000a*/ 	.short	(.L_656 - .L_655)
.L_655:
        /*000c*/ 	.word	0x00000000
        /*0010*/ 	.short	0x0006
        /*0012*/ 	.short	0x002c
        /*0014*/ 	.byte	0x00, 0xf0, 0x11, 0x00


	//----- nvinfo : EIATTR_KPARAM_INFO
	.align		4
.L_656:
        /*0018*/ 	.byte	0x04, 0x17
        /*001a*/ 	.short	(.L_658 - .L_657)
.L_657:
        /*001c*/ 	.word	0x00000000
        /*0020*/ 	.short	0x0005
        /*0022*/ 	.short	0x0028
        /*0024*/ 	.byte	0x00, 0xf0, 0x11, 0x00


	//----- nvinfo : EIATTR_KPARAM_INFO
	.align		4
.L_658:
        /*0028*/ 	.byte	0x04, 0x17
        /*002a*/ 	.short	(.L_660 - .L_659)
.L_659:
        /*002c*/ 	.word	0x00000000
        /*0030*/ 	.short	0x0004
        /*0032*/ 	.short	0x0020
        /*0034*/ 	.byte	0x00, 0xf0, 0x21, 0x00


	//----- nvinfo : EIATTR_KPARAM_INFO
	.align		4
.L_660:
        /*0038*/ 	.byte	0x04, 0x17
        /*003a*/ 	.short	(.L_662 - .L_661)
.L_661:
        /*003c*/ 	.word	0x00000000
        /*0040*/ 	.short	0x0003
        /*0042*/ 	.short	0x0018
        /*0044*/ 	.byte	0x00, 0xf5, 0x21, 0x00


	//----- nvinfo : EIATTR_KPARAM_INFO
	.align		4
.L_662:
        /*0048*/ 	.byte	0x04, 0x17
        /*004a*/ 	.short	(.L_664 - .L_663)
.L_663:
        /*004c*/ 	.word	0x00000000
        /*0050*/ 	.short	0x0002
        /*0052*/ 	.short	0x0010
        /*0054*/ 	.byte	0x00, 0xf5, 0x21, 0x00


	//----- nvinfo : EIATTR_KPARAM_INFO
	.align		4
.L_664:
        /*0058*/ 	.byte	0x04, 0x17
        /*005a*/ 	.short	(.L_666 - .L_665)
.L_665:
        /*005c*/ 	.word	0x00000000
        /*0060*/ 	.short	0x0001
        /*0062*/ 	.short	0x0008
        /*0064*/ 	.byte	0x00, 0xf5, 0x21, 0x00


	//----- nvinfo : EIATTR_KPARAM_INFO
	.align		4
.L_666:
        /*0068*/ 	.byte	0x04, 0x17
        /*006a*/ 	.short	(.L_668 - .L_667)
.L_667:
        /*006c*/ 	.word	0x00000000
        /*0070*/ 	.short	0x0000
        /*0072*/ 	.short	0x0000
        /*0074*/ 	.byte	0x00, 0xf5, 0x21, 0x00


	//----- nvinfo : EIATTR_SPARSE_MMA_MASK
	.align		4
.L_668:
        /*0078*/ 	.byte	0x03, 0x50
        /*007a*/ 	.short	0x0000


	//----- nvinfo : EIATTR_MAXREG_COUNT
	.align		4
        /*007c*/ 	.byte	0x03, 0x1b
        /*007e*/ 	.short	0x00ff


	//----- nvinfo : EIATTR_MERCURY_ISA_VERSION
	.align		4
        /*0080*/ 	.byte	0x03, 0x5f
        /*0082*/ 	.short	0x0101


	//----- nvinfo : EIATTR_VRC_CTA_INIT_COUNT
	.align		4
        /*0084*/ 	.byte	0x02, 0x4a
	.zero		1
	.zero		1


	//----- nvinfo : EIATTR_EXIT_INSTR_OFFSETS
	.align		4
        /*0088*/ 	.byte	0x04, 0x1c
        /*008a*/ 	.short	(.L_670 - .L_669)


	//   ....[0]....
.L_669:
        /*008c*/ 	.word	0x00000090


	//   ....[1]....
        /*0090*/ 	.word	0x000001a0


	//   ....[2]....
        /*0094*/ 	.word	0x00000b00


	//----- nvinfo : EIATTR_CRS_STACK_SIZE
	.align		4
.L_670:
        /*0098*/ 	.byte	0x04, 0x1e
        /*009a*/ 	.short	(.L_672 - .L_671)
.L_671:
        /*009c*/ 	.word	0x00000000


	//----- nvinfo : EIATTR_CBANK_PARAM_SIZE
	.align		4
.L_672:
        /*00a0*/ 	.byte	0x03, 0x19
        /*00a2*/ 	.short	0x0030


	//----- nvinfo : EIATTR_PARAM_CBANK
	.align		4
        /*00a4*/ 	.byte	0x04, 0x0a
        /*00a6*/ 	.short	(.L_674 - .L_673)
	.align		4
.L_673:
        /*00a8*/ 	.word	index@(.nv.constant0._Z22gpuTemplateStgHomoTurbIdEvPT_S1_S1_S1_S0_ii)
        /*00ac*/ 	.short	0x0380
        /*00ae*/ 	.short	0x0030


	//----- nvinfo : EIATTR_SW_WAR
	.align		4
.L_674:
        /*00b0*/ 	.byte	0x04, 0x36
        /*00b2*/ 	.short	(.L_676 - .L_675)
.L_675:
        /*00b4*/ 	.word	0x00000008
.L_676:


//--------------------- .nv.info._Z14gpuTemplateStgIfEvPT_S1_S1_S1_S1_S1_S1_S1_S0_ii --------------------------
	.section	.nv.info._Z14gpuTemplateStgIfEvPT_S1_S1_S1_S1_S1_S1_S1_S0_ii,"",@"SHT_CUDA_INFO"
	.sectionflags	@""
	.align	4


	//----- nvinfo : EIATTR_CUDA_API_VERSION
	.align		4
        /*0000*/ 	.byte	0x04, 0x37
        /*0002*/ 	.short	(.L_678 - .L_677)
.L_677:
        /*0004*/ 	.word	0x00000082


	//----- nvinfo : EIATTR_KPARAM_INFO
	.align		4
.L_678:
        /*0008*/ 	.byte	0x04, 0x17
        /*000a*/ 	.short	(.L_680 - .L_679)
.L_679:
        /*000c*/ 	.word	0x00000000
        /*0010*/ 	.short	0x000a
        /*0012*/ 	.short	0x0048
        /*0014*/ 	.byte	0x00, 0xf0, 0x11, 0x00


	//----- nvinfo : EIATTR_KPARAM_INFO
	.align		4
.L_680:
        /*0018*/ 	.byte	0x04, 0x17
        /*001a*/ 	.short	(.L_682 - .L_681)
.L_681:
        /*001c*/ 	.word	0x00000000
        /*0020*/ 	.short	0x0009
        /*0022*/ 	.short	0x0044
        /*0024*/ 	.byte	0x00, 0xf0, 0x11, 0x00


	//----- nvinfo : EIATTR_KPARAM_INFO
	.align		4
.L_682:
        /*0028*/ 	.byte	0x04, 0x17
        /*002a*/ 	.short	(.L_684 - .L_683)
.L_683:
        /*002c*/ 	.word	0x00000000
        /*0030*/ 	.short	0x0008
        /*0032*/ 	.short	0x0040
        /*0034*/ 	.byte	0x00, 0xf0, 0x11, 0x00


	//----- nvinfo : EIATTR_KPARAM_INFO
	.align		4
.L_684:
        /*0038*/ 	.byte	0x04, 0x17
        /*003a*/ 	.short	(.L_686 - .L_685)
.L_685:
        /*003c*/ 	.word	0x00000000
        /*0040*/ 	.short	0x0007
        /*0042*/ 	.short	0x0038
        /*0044*/ 	.byte	0x00, 0xf5, 0x21, 0x00


	//----- nvinfo : EIATTR_KPARAM_INFO
	.align		4
.L_686:
        /*0048*/ 	.byte	0x04, 0x17
        /*004a*/ 	.short	(.L_688 - .L_687)
.L_687:
        /*004c*/ 	.word	0x00000000
        /*0050*/ 	.short	0x0006
        /*0052*/ 	.short	0x0030
        /*0054*/ 	.byte	0x00, 0xf5, 0x21, 0x00


	//----- nvinfo : EIATTR_KPARAM_INFO
	.align		4
.L_688:
        /*0058*/ 	.byte	0x04, 0x17
        /*005a*/ 	.short	(.L_690 - .L_689)
.L_689:
        /*005c*/ 	.word	0x00000000
        /*0060*/ 	.short	0x0005
        /*0062*/ 	.short	0x0028
        /*0064*/ 	.byte	0x00, 0xf5, 0x21, 0x00


	//----- nvinfo : EIATTR_KPARAM_INFO
	.align		4
.L_690:
        /*0068*/ 	.byte	0x04, 0x17
        /*006a*/ 	.short	(.L_692 - .L_691)
.L_691:
        /*006c*/ 	.word	0x00000000
        /*0070*/ 	.short	0x0004
        /*0072*/ 	.short	0x0020
        /*0074*/ 	.byte	0x00, 0xf5, 0x21, 0x00


	//----- nvinfo : EIATTR_KPARAM_INFO
	.align		4
.L_692:
        /*0078*/ 	.byte	0x04, 0x17
        /*007a*/ 	.short	(.L_694 - .L_693)
.L_693:
        /*007c*/ 	.word	0x00000000
        /*0080*/ 	.short	0x0003
        /*0082*/ 	.short	0x0018
        /*0084*/ 	.byte	0x00, 0xf5, 0x21, 0x00


	//----- nvinfo : EIATTR_KPARAM_INFO
	.align		4
.L_694:
        /*0088*/ 	.byte	0x04, 0x17
        /*008a*/ 	.short	(.L_696 - .L_695)
.L_695:
        /*008c*/ 	.word	0x00000000
        /*0090*/ 	.short	0x0002
        /*0092*/ 	.short	0x0010
        /*0094*/ 	.byte	0x00, 0xf5, 0x21, 0x00


	//----- nvinfo : EIATTR_KPARAM_INFO
	.align		4
.L_696:
        /*0098*/ 	.byte	0x04, 0x17
        /*009a*/ 	.short	(.L_698 - .L_697)
.L_697:
        /*009c*/ 	.word	0x00000000
        /*00a0*/ 	.short	0x0001
        /*00a2*/ 	.short	0x0008
        /*00a4*/ 	.byte	0x00, 0xf5, 0x21, 0x00


	//----- nvinfo : EIATTR_KPARAM_INFO
	.align		4
.L_698:
        /*00a8*/ 	.byte	0x04, 0x17
        /*00aa*/ 	.short	(.L_700 - .L_699)
.L_699:
        /*00ac*/ 	.word	0x00000000
        /*00b0*/ 	.short	0x0000
        /*00b2*/ 	.short	0x0000
        /*00b4*/ 	.byte	0x00, 0xf5, 0x21, 0x00


	//----- nvinfo : EIATTR_SPARSE_MMA_MASK
	.align		4
.L_700:
        /*00b8*/ 	.byte	0x03, 0x50
        /*00ba*/ 	.short	0x0000


	//----- nvinfo : EIATTR_MAXREG_COUNT
	.align		4
        /*00bc*/ 	.byte	0x03, 0x1b
        /*00be*/ 	.short	0x00ff


	//----- nvinfo : EIATTR_MERCURY_ISA_VERSION
	.align		4
        /*00c0*/ 	.byte	0x03, 0x5f
        /*00c2*/ 	.short	0x0101


	//----- nvinfo : EIATTR_VRC_CTA_INIT_COUNT
	.align		4
        /*00c4*/ 	.byte	0x02, 0x4a
	.zero		1
	.zero		1


	//----- nvinfo : EIATTR_EXIT_INSTR_OFFSETS
	.align		4
        /*00c8*/ 	.byte	0x04, 0x1c
        /*00ca*/ 	.short	(.L_702 - .L_701)


	//   ....[0]....
.L_701:
        /*00cc*/ 	.word	0x00000080


	//   ....[1]....
        /*00d0*/ 	.word	0x00002980


	//   ....[2]....
        /*00d4*/ 	.word	0x00003030


	//----- nvinfo : EIATTR_CRS_STACK_SIZE
	.align		4
.L_702:
        /*00d8*/ 	.byte	0x04, 0x1e
        /*00da*/ 	.short	(.L_704 - .L_703)
.L_703:
        /*00dc*/ 	.word	0x00000000


	//----- nvinfo : EIATTR_CBANK_PARAM_SIZE
	.align		4
.L_704:
        /*00e0*/ 	.byte	0x03, 0x19
        /*00e2*/ 	.short	0x004c


	//----- nvinfo : EIATTR_PARAM_CBANK
	.align		4
        /*00e4*/ 	.byte	0x04, 0x0a
        /*00e6*/ 	.short	(.L_706 - .L_705)
	.align		4
.L_705:
        /*00e8*/ 	.word	index@(.nv.constant0._Z14gpuTemplateStgIfEvPT_S1_S1_S1_S1_S1_S1_S1_S0_ii)
        /*00ec*/ 	.short	0x0380
        /*00ee*/ 	.short	0x004c


	//----- nvinfo : EIATTR_SW_WAR
	.align		4
.L_706:
        /*00f0*/ 	.byte	0x04, 0x36
        /*00f2*/ 	.short	(.L_708 - .L_707)
.L_707:
        /*00f4*/ 	.word	0x00000008
.L_708:


//--------------------- .nv.info._Z14gpuTemplateStgIdEvPT_S1_S1_S1_S1_S1_S1_S1_S0_ii --------------------------
	.section	.nv.info._Z14gpuTemplateStgIdEvPT_S1_S1_S1_S1_S1_S1_S1_S0_ii,"",@"SHT_CUDA_INFO"
	.sectionflags	@""
	.align	4


	//----- nvinfo : EIATTR_CUDA_API_VERSION
	.align		4
        /*0000*/ 	.byte	0x04, 0x37
        /*0002*/ 	.short	(.L_710 - .L_709)
.L_709:
        /*0004*/ 	.word	0x00000082


	//----- nvinfo : EIATTR_KPARAM_INFO
	.align		4
.L_710:
        /*0008*/ 	.byte	0x04, 0x17
        /*000a*/ 	.short	(.L_712 - .L_711)
.L_711:
        /*000c*/ 	.word	0x00000000
        /*0010*/ 	.short	0x000a
        /*0012*/ 	.short	0x004c
        /*0014*/ 	.byte	0x00, 0xf0, 0x11, 0x00


	//----- nvinfo : EIATTR_KPARAM_INFO
	.align		4
.L_712:
        /*0018*/ 	.byte	0x04, 0x17
        /*001a*/ 	.short	(.L_714 - .L_713)
.L_713:
        /*001c*/ 	.word	0x00000000
        /*0020*/ 	.short	0x0009
        /*0022*/ 	.short	0x0048
        /*0024*/ 	.byte	0x00, 0xf0, 0x11, 0x00


	//----- nvinfo : EIATTR_KPARAM_INFO
	.align		4
.L_714:
        /*0028*/ 	.byte	0x04, 0x17
        /*002a*/ 	.short	(.L_716 - .L_715)
.L_715:
        /*002c*/ 	.word	0x00000000
        /*0030*/ 	.short	0x0008
        /*0032*/ 	.short	0x0040
        /*0034*/ 	.byte	0x00, 0xf0, 0x21, 0x00


	//----- nvinfo : EIATTR_KPARAM_INFO
	.align		4
.L_716:
        /*0038*/ 	.byte	0x04, 0x17
        /*003a*/ 	.short	(.L_718 - .L_717)
.L_717:
        /*003c*/ 	.word	0x00000000
        /*0040*/ 	.short	0x0007
        /*0042*/ 	.short	0x0038
        /*0044*/ 	.byte	0x00, 0xf5, 0x21, 0x00


	//----- nvinfo : EIATTR_KPARAM_INFO
	.align		4
.L_718:
        /*0048*/ 	.byte	0x04, 0x17
        /*004a*/ 	.short	(.L_720 - .L_719)
.L_719:
        /*004c*/ 	.word	0x00000000
        /*0050*/ 	.short	0x0006
        /*0052*/ 	.short	0x0030
        /*0054*/ 	.byte	0x00, 0xf5, 0x21, 0x00


	//----- nvinfo : EIATTR_KPARAM_INFO
	.align		4
.L_720:
        /*0058*/ 	.byte	0x04, 0x17
        /*005a*/ 	.short	(.L_722 - .L_721)
.L_721:
        /*005c*/ 	.word	0x00000000
        /*0060*/ 	.short	0x0005
        /*0062*/ 	.short	0x0028
        /*0064*/ 	.byte	0x00, 0xf5, 0x21, 0x00


	//----- nvinfo : EIATTR_KPARAM_INFO
	.align		4
.L_722:
        /*0068*/ 	.byte	0x04, 0x17
        /*006a*/ 	.short	(.L_724 - .L_723)
.L_723:
        /*006c*/ 	.word	0x00000000
        /*0070*/ 	.short	0x0004
        /*0072*/ 	.short	0x0020
        /*0074*/ 	.byte	0x00, 0xf5, 0x21, 0x00


	//----- nvinfo : EIATTR_KPARAM_INFO
	.align		4
.L_724:
        /*0078*/ 	.byte	0x04, 0x17
        /*007a*/ 	.short	(.L_726 - .L_725)
.L_725:
        /*007c*/ 	.word	0x00000000
        /*0080*/ 	.short	0x0003
        /*0082*/ 	.short	0x0018
        /*0084*/ 	.byte	0x00, 0xf5, 0x21, 0x00


	//----- nvinfo : EIATTR_KPARAM_INFO
	.align		4
.L_726:
        /*0088*/ 	.byte	0x04, 0x17
        /*008a*/ 	.short	(.L_728 - .L_727)
.L_727:
        /*008c*/ 	.word	0x00000000
        /*0090*/ 	.short	0x0002
        /*0092*/ 	.short	0x0010
        /*0094*/ 	.byte	0x00, 0xf5, 0x21, 0x00


	//----- nvinfo : EIATTR_KPARAM_INFO
	.align		4
.L_728:
        /*0098*/ 	.byte	0x04, 0x17
        /*009a*/ 	.short	(.L_730 - .L_729)
.L_729:
        /*009c*/ 	.word	0x00000000
        /*00a0*/ 	.short	0x0001
        /*00a2*/ 	.short	0x0008
        /*00a4*/ 	.byte	0x00, 0xf5, 0x21, 0x00


	//----- nvinfo : EIATTR_KPARAM_INFO
	.align		4
.L_730:
        /*00a8*/ 	.byte	0x04, 0x17
        /*00aa*/ 	.short	(.L_732 - .L_731)
.L_731:
        /*00ac*/ 	.word	0x00000000
        /*00b0*/ 	.short	0x0000
        /*00b2*/ 	.short	0x0000
        /*00b4*/ 	.byte	0x00, 0xf5, 0x21, 0x00


	//----- nvinfo : EIATTR_SPARSE_MMA_MASK
	.align		4
.L_732:
        /*00b8*/ 	.byte	0x03, 0x50
        /*00ba*/ 	.short	0x0000


	//----- nvinfo : EIATTR_MAXREG_COUNT
	.align		4
        /*00bc*/ 	.byte	0x03, 0x1b
        /*00be*/ 	.short	0x00ff


	//----- nvinfo : EIATTR_MERCURY_ISA_VERSION
	.align		4
        /*00c0*/ 	.byte	0x03, 0x5f
        /*00c2*/ 	.short	0x0101


	//----- nvinfo : EIATTR_VRC_CTA_INIT_COUNT
	.align		4
        /*00c4*/ 	.byte	0x02, 0x4a
	.zero		1
	.zero		1


	//----- nvinfo : EIATTR_EXIT_INSTR_OFFSETS
	.align		4
        /*00c8*/ 	.byte	0x04, 0x1c
        /*00ca*/ 	.short	(.L_734 - .L_733)


	//   ....[0]....
.L_733:
        /*00cc*/ 	.word	0x00000080


	//   ....[1]....
        /*00d0*/ 	.word	0x00000210


	//   ....[2]....
        /*00d4*/ 	.word	0x00002db0


	//----- nvinfo : EIATTR_CRS_STACK_SIZE
	.align		4
.L_734:
        /*00d8*/ 	.byte	0x04, 0x1e
        /*00da*/ 	.short	(.L_736 - .L_735)
.L_735:
        /*00dc*/ 	.word	0x00000000


	//----- nvinfo : EIATTR_CBANK_PARAM_SIZE
	.align		4
.L_736:
        /*00e0*/ 	.byte	0x03, 0x19
        /*00e2*/ 	.short	0x0050


	//----- nvinfo : EIATTR_PARAM_CBANK
	.align		4
        /*00e4*/ 	.byte	0x04, 0x0a
        /*00e6*/ 	.short	(.L_738 - .L_737)
	.align		4
.L_737:
        /*00e8*/ 	.word	index@(.nv.constant0._Z14gpuTemplateStgIdEvPT_S1_S1_S1_S1_S1_S1_S1_S0_ii)
        /*00ec*/ 	.short	0x0380
        /*00ee*/ 	.short	0x0050


	//----- nvinfo : EIATTR_SW_WAR
	.align		4
.L_738:
        /*00f0*/ 	.byte	0x04, 0x36
        /*00f2*/ 	.short	(.L_740 - .L_739)
.L_739:
        /*00f4*/ 	.word	0x00000008
.L_740:


//--------------------- .nv.callgraph             --------------------------
	.section	.nv.callgraph,"",@"SHT_CUDA_CALLGRAPH"
	.align	4
	.sectionentsize	8
	.align		4
        /*0000*/ 	.word	0x00000000
	.align		4
        /*0004*/ 	.word	0xffffffff
	.align		4
        /*0008*/ 	.word	0x00000000
	.align		4
        /*000c*/ 	.word	0xfffffffe
	.align		4
        /*0010*/ 	.word	0x00000000
	.align		4
        /*0014*/ 	.word	0xfffffffd
	.align		4
        /*0018*/ 	.word	0x00000000
	.align		4
        /*001c*/ 	.word	0xfffffffc


//--------------------- .nv.constant4             --------------------------
	.section	.nv.constant4,"a",@progbits
	.align	8
	.align		8
.nv.constant4:
        /*0000*/ 	.dword	__cudart_i2opi_f
	.align		8
        /*0008*/ 	.dword	__cudart_i2opi_d
	.align		8
        /*0010*/ 	.dword	__cudart_sin_cos_coeffs


//--------------------- .text._Z25gpuTemplateStgHomoTurb3D2IfEvPT_S1_S1_S1_S1_S1_S1_S0_ii --------------------------
	.section	.text._Z25gpuTemplateStgHomoTurb3D2IfEvPT_S1_S1_S1_S1_S1_S1_S0_ii,"ax",@progbits
	.align	128
        .global         _Z25gpuTemplateStgHomoTurb3D2IfEvPT_S1_S1_S1_S1_S1_S1_S0_ii
        .type           _Z25gpuTemplateStgHomoTurb3D2IfEvPT_S1_S1_S1_S1_S1_S1_S0_ii,@function
        .size           _Z25gpuTemplateStgHomoTurb3D2IfEvPT_S1_S1_S1_S1_S1_S1_S0_ii,(.L_x_616 - _Z25gpuTemplateStgHomoTurb3D2IfEvPT_S1_S1_S1_S1_S1_S1_S0_ii)
        .other          _Z25gpuTemplateStgHomoTurb3D2IfEvPT_S1_S1_S1_S1_S1_S1_S0_ii,@"STO_CUDA_ENTRY STV_DEFAULT"
_Z25gpuTemplateStgHomoTurb3D2IfEvPT_S1_S1_S1_S1_S1_S1_S0_ii:
.text._Z25gpuTemplateStgHomoTurb3D2IfEvPT_S1_S1_S1_S1_S1_S1_S0_ii:
[----:B------:R-:W-:Y:S08]  /*0000*/  LDC R1, c[0x0][0x37c] ;  /* 0x0000df00ff017b82 */ /* 0x000ff00000000800 */
[----:B------:R-:W0:Y:S01]  /*0010*/  LDC.64 R6, c[0x0][0x398] ;  /* 0x0000e600ff067b82 */ /* 0x000e220000000a00 */
[----:B------:R-:W0:Y:S07]  /*0020*/  LDCU.64 UR6, c[0x0][0x358] ;  /* 0x00006b00ff0677ac */ /* 0x000e2e0008000a00 */
[----:B------:R-:W1:Y:S01]  /*0030*/  LDC.64 R10, c[0x0][0x3b0] ;  /* 0x0000ec00ff0a7b82 */ /* 0x000e620000000a00 */
[----:B0-----:R-:W2:Y:S04]  /*0040*/  LDG.E R2, desc[UR6][R6.64] ;  /* 0x0000000606027981 */ /* 0x001ea8000c1e1900 */
[----:B------:R-:W3:Y:S04]  /*0050*/  LDG.E R5, desc[UR6][R6.64+0x4] ;  /* 0x0000040606057981 */ /* 0x000ee8000c1e1900 */
[----:B-1----:R0:W5:Y:S01]  /*0060*/  LDG.E R10, desc[UR6][R10.64] ;  /* 0x000000060a0a7981 */ /* 0x002162000c1e1900 */
[----:B--2---:R-:W1:Y:S08]  /*0070*/  MUFU.RCP R3, R2 ;  /* 0x0000000200037308 */ /* 0x004e700000001000 */
[----:B---3--:R-:W2:Y:S01]  /*0080*/  FCHK P0, R5, R2 ;  /* 0x0000000205007302 */ /* 0x008ea20000000000 */
[----:B-1----:R-:W-:-:S04]  /*0090*/  FFMA R0, -R2, R3, 1 ;  /* 0x3f80000002007423 */ /* 0x002fc80000000103 */
[----:B------:R-:W-:-:S04]  /*00a0*/  FFMA R0, R3, R0, R3 ;  /* 0x0000000003007223 */ /* 0x000fc80000000003 */
[----:B------:R-:W-:-:S04]  /*00b0*/  FFMA R3, R5, R0, RZ ;  /* 0x0000000005037223 */ /* 0x000fc800000000ff */
[----:B------:R-:W-:-:S04]  /*00c0*/  FFMA R4, -R2, R3, R5 ;  /* 0x0000000302047223 */ /* 0x000fc80000000105 */
[----:B------:R-:W-:Y:S01]  /*00d0*/  FFMA R3, R0, R4, R3 ;  /* 0x0000000400037223 */ /* 0x000fe20000000003 */
[----:B0-2---:R-:W-:Y:S06]  /*00e0*/  @!P0 BRA `(.L_x_0) ;  /* 0x0000000000148947 */ /* 0x005fec0003800000 */
[----:B------:R-:W-:Y:S01]  /*00f0*/  MOV R8, R5 ;  /* 0x0000000500087202 */ /* 0x000fe20000000f00 */
[----:B------:R-:W-:Y:S01]  /*0100*/  IMAD.MOV.U32 R7, RZ, RZ, R2 ;  /* 0x000000ffff077224 */ /* 0x000fe200078e0002 */
[----:B------:R-:W-:-:S07]  /*0110*/  MOV R18, 0x130 ;  /* 0x0000013000127802 */ /* 0x000fce0000000f00 */
[----:B-----5:R-:W-:Y:S05]  /*0120*/  CALL.REL.NOINC `($__internal_0_$__cuda_sm3x_div_rn_noftz_f32_slowpath) ;  /* 0x0000001400a07944 */ /* 0x020fea0003c00000 */
[----:B------:R-:W-:-:S07]  /*0130*/  MOV R3, R7 ;  /* 0x0000000700037202 */ /* 0x000fce0000000f00 */
.L_x_0:
[----:B------:R-:W0:Y:S02]  /*0140*/  LDC.64 R4, c[0x0][0x398] ;  /* 0x0000e600ff047b82 */ /* 0x000e240000000a00 */
[----:B0-----:R-:W2:Y:S01]  /*0150*/  LDG.E R5, desc[UR6][R4.64+0x8] ;  /* 0x0000080604057981 */ /* 0x001ea2000c1e1900 */
[----:B------:R-:W0:Y:S02]  /*0160*/  MUFU.RCP R7, R2 ;  /* 0x0000000200077308 */ /* 0x000e240000001000 */
[----:B0-----:R-:W-:-:S04]  /*0170*/  FFMA R0, -R2, R7, 1 ;  /* 0x3f80000002007423 */ /* 0x001fc80000000107 */
[----:B------:R-:W-:Y:S02]  /*0180*/  FFMA R0, R7, R0, R7 ;  /* 0x0000000007007223 */ /* 0x000fe40000000007 */
[----:B--2---:R-:W0:Y:S02]  /*0190*/  FCHK P0, R5, R2 ;  /* 0x0000000205007302 */ /* 0x004e240000000000 */
[----:B------:R-:W-:-:S04]  /*01a0*/  FFMA R7, R0, R5, RZ ;  /* 0x0000000500077223 */ /* 0x000fc800000000ff */
[----:B------:R-:W-:-:S04]  /*01b0*/  FFMA R6, -R2, R7, R5 ;  /* 0x0000000702067223 */ /* 0x000fc80000000105 */
[----:B------:R-:W-:Y:S01]  /*01c0*/  FFMA R0, R0, R6, R7 ;  /* 0x0000000600007223 */ /* 0x000fe20000000007 */
[----:B0-----:R-:W-:Y:S06]  /*01d0*/  @!P0 BRA `(.L_x_1) ;  /* 0x0000000000148947 */ /* 0x001fec0003800000 */
[----:B------:R-:W-:Y:S01]  /*01e0*/  IMAD.MOV.U32 R8, RZ, RZ, R5 ;  /* 0x000000ffff087224 */ /* 0x000fe200078e0005 */
[----:B------:R-:W-:Y:S02]  /*01f0*/  MOV R7, R2 ;  /* 0x0000000200077202 */ /* 0x000fe40000000f00 */
[----:B------:R-:W-:-:S07]  /*0200*/  MOV R18, 0x220 ;  /* 0x0000022000127802 */ /* 0x000fce0000000f00 */
[----:B-----5:R-:W-:Y:S05]  /*0210*/  CALL.REL.NOINC `($__internal_0_$__cuda_sm3x_div_rn_noftz_f32_slowpath) ;  /* 0x0000001400647944 */ /* 0x020fea0003c00000 */
[----:B------:R-:W-:-:S07]  /*0220*/  IMAD.MOV.U32 R0, RZ, RZ, R7 ;  /* 0x000000ffff007224 */ /* 0x000fce00078e0007 */
.L_x_1:
        /* <DEDUP_REMOVED lines=10> */
[----:B------:R-:W-:Y:S01]  /*02d0*/  MOV R8, R7 ;  /* 0x0000000700087202 */ /* 0x000fe20000000f00 */
[----:B------:R-:W-:Y:S01]  /*02e0*/  IMAD.MOV.U32 R7, RZ, RZ, R2 ;  /* 0x000000ffff077224 */ /* 0x000fe200078e0002 */
[----:B------:R-:W-:-:S07]  /*02f0*/  MOV R18, 0x310 ;  /* 0x0000031000127802 */ /* 0x000fce0000000f00 */
[----:B-----5:R-:W-:Y:S05]  /*0300*/  CALL.REL.NOINC `($__internal_0_$__cuda_sm3x_div_rn_noftz_f32_slowpath) ;  /* 0x0000001400287944 */ /* 0x020fea0003c00000 */
[----:B------:R-:W-:-:S07]  /*0310*/  MOV R4, R7 ;  /* 0x0000000700047202 */ /* 0x000fce0000000f00 */
.L_x_2:
[----:B------:R-:W0:Y:S01]  /*0320*/  LDC.64 R16, c[0x0][0x398] ;  /* 0x0000e600ff107b82 */ /* 0x000e220000000a00 */
[----:B------:R-:W1:Y:S07]  /*0330*/  S2R R7, SR_TID.X ;  /* 0x0000000000077919 */ /* 0x000e6e0000002100 */
[----:B------:R-:W1:Y:S08]  /*0340*/  S2UR UR4, SR_CTAID.X ;  /* 0x00000000000479c3 */ /* 0x000e700000002500 */
[----:B------:R-:W1:Y:S01]  /*0350*/  LDC R6, c[0x0][0x360] ;  /* 0x0000d800ff067b82 */ /* 0x000e620000000800 */
[----:B------:R-:W-:Y:S01]  /*0360*/  FMUL R12, R0, R0 ;  /* 0x00000000000c7220 */ /* 0x000fe20000400000 */
[----:B------:R-:W2:Y:S01]  /*0370*/  LDCU UR5, c[0x0][0x3bc] ;  /* 0x00007780ff0577ac */ /* 0x000ea20008000800 */
[----:B0-----:R-:W3:Y:S02]  /*0380*/  LDG.E R13, desc[UR6][R16.64+0x10] ;  /* 0x00001006100d7981 */ /* 0x001ee4000c1e1900 */
[----:B------:R-:W-:Y:S01]  /*0390*/  FFMA R5, R3, R3, R12 ;  /* 0x0000000303057223 */ /* 0x000fe2000000000c */
[----:B------:R-:W0:Y:S03]  /*03a0*/  F2F.F64.F32 R8, R2 ;  /* 0x0000000200087310 */ /* 0x000e260000201800 */
[----:B------:R-:W-:-:S05]  /*03b0*/  FFMA R5, R4, R4, R5 ;  /* 0x0000000404057223 */ /* 0x000fca0000000005 */
[----:B------:R1:W-:Y:S02]  /*03c0*/  F2F.F64.F32 R14, R5 ;  /* 0x00000005000e7310 */ /* 0x0003e40000201800 */
[----:B-1----:R-:W-:Y:S02]  /*03d0*/  IMAD R5, R6, UR4, R7 ;  /* 0x0000000406057c24 */ /* 0x002fe4000f8e0207 */
[----:B-----5:R-:W-:Y:S01]  /*03e0*/  FADD R7, R10, -1 ;  /* 0xbf8000000a077421 */ /* 0x020fe20000000000 */
[----:B0-----:R-:W-:Y:S02]  /*03f0*/  DMUL R10, R8, -0.5 ;  /* 0xbfe00000080a7828 */ /* 0x001fe40000000000 */
[----:B--2---:R-:W-:Y:S01]  /*0400*/  ISETP.GE.AND P0, PT, R5, UR5, PT ;  /* 0x0000000505007c0c */ /* 0x004fe2000bf06270 */
[----:B------:R-:W-:Y:S08]  /*0410*/  F2F.F64.F32 R8, R7 ;  /* 0x0000000700087310 */ /* 0x000ff00000201800 */
[----:B---3--:R-:W0:Y:S02]  /*0420*/  F2F.F64.F32 R12, R13 ;  /* 0x0000000d000c7310 */ /* 0x008e240000201800 */
[----:B0-----:R-:W-:-:S02]  /*0430*/  DFMA R10, R10, R14, R12 ;  /* 0x0000000e0a0a722b */ /* 0x001fc4000000000c */
[----:B------:R-:W-:Y:S09]  /*0440*/  @P0 EXIT ;  /* 0x000000000000094d */ /* 0x000ff20003800000 */
[----:B------:R-:W-:Y:S01]  /*0450*/  DMUL R8, R8, R10 ;  /* 0x0000000a08087228 */ /* 0x000fe20000000000 */
[----:B------:R-:W0:Y:S01]  /*0460*/  MUFU.RCP R12, R7 ;  /* 0x00000007000c7308 */ /* 0x000e220000001000 */
[----:B------:R-:W1:Y:S01]  /*0470*/  LDCU UR4, c[0x0][0x3c0] ;  /* 0x00007800ff0477ac */ /* 0x000e620008000800 */
[----:B------:R-:W-:Y:S07]  /*0480*/  BSSY.RECONVERGENT B0, `(.L_x_3) ;  /* 0x000000d000007945 */ /* 0x000fee0003800200 */
[----:B------:R-:W2:Y:S01]  /*0490*/  F2F.F32.F64 R8, R8 ;  /* 0x0000000800087310 */ /* 0x000ea20000301000 */
[----:B0-----:R-:W-:Y:S01]  /*04a0*/  FFMA R11, -R7, R12, 1 ;  /* 0x3f800000070b7423 */ /* 0x001fe2000000010c */
[----:B-1----:R-:W-:-:S03]  /*04b0*/  UISETP.GT.AND UP0, UPT, UR4, URZ, UPT ;  /* 0x000000ff0400728c */ /* 0x002fc6000bf04270 */
[----:B------:R-:W-:-:S03]  /*04c0*/  FFMA R11, R12, R11, R12 ;  /* 0x0000000b0c0b7223 */ /* 0x000fc6000000000c */
[----:B--2---:R-:W0:Y:S01]  /*04d0*/  FCHK P0, R8, R7 ;  /* 0x0000000708007302 */ /* 0x004e220000000000 */
[----:B------:R-:W-:-:S04]  /*04e0*/  FFMA R10, R8, R11, RZ ;  /* 0x0000000b080a7223 */ /* 0x000fc800000000ff */
[----:B------:R-:W-:-:S04]  /*04f0*/  FFMA R12, -R7, R10, R8 ;  /* 0x0000000a070c7223 */ /* 0x000fc80000000108 */
[----:B------:R-:W-:Y:S01]  /*0500*/  FFMA R16, R11, R12, R10 ;  /* 0x0000000c0b107223 */ /* 0x000fe2000000000a */
[----:B0-----:R-:W-:Y:S06]  /*0510*/  @!P0 BRA `(.L_x_4) ;  /* 0x00000000000c8947 */ /* 0x001fec0003800000 */
[----:B------:R-:W-:-:S07]  /*0520*/  MOV R18, 0x540 ;  /* 0x0000054000127802 */ /* 0x000fce0000000f00 */
[----:B------:R-:W-:Y:S05]  /*0530*/  CALL.REL.NOINC `($__internal_0_$__cuda_sm3x_div_rn_noftz_f32_slowpath) ;  /* 0x00000010009c7944 */ /* 0x000fea0003c00000 */
[----:B------:R-:W-:-:S07]  /*0540*/  IMAD.MOV.U32 R16, RZ, RZ, R7 ;  /* 0x000000ffff107224 */ /* 0x000fce00078e0007 */
.L_x_4:
[----:B------:R-:W-:Y:S05]  /*0550*/  BSYNC.RECONVERGENT B0 ;  /* 0x0000000000007941 */ /* 0x000fea0003800200 */
.L_x_3:
[----:B------:R-:W0:Y:S01]  /*0560*/  LDCU UR4, c[0x0][0x370] ;  /* 0x00006e00ff0477ac */ /* 0x000e220008000800 */
[----:B------:R-:W1:Y:S01]  /*0570*/  F2F.F64.F32 R16, R16 ;  /* 0x0000001000107310 */ /* 0x000e620000201800 */
[----:B0-----:R-:W-:Y:S01]  /*0580*/  IMAD R6, R6, UR4, RZ ;  /* 0x0000000406067c24 */ /* 0x001fe2000f8e02ff */
[----:B-1----:R-:W-:Y:S06]  /*0590*/  BRA.U UP0, `(.L_x_5) ;  /* 0x0000000100d07547 */ /* 0x002fec000b800000 */
[----:B------:R-:W0:Y:S01]  /*05a0*/  LDC R14, c[0x0][0x3bc] ;  /* 0x0000ef00ff0e7b82 */ /* 0x000e220000000800 */
[----:B------:R-:W-:-:S07]  /*05b0*/  FADD R12, R2, R2 ;  /* 0x00000002020c7221 */ /* 0x000fce0000000000 */
[----:B------:R-:W1:Y:S02]  /*05c0*/  LDC.64 R10, c[0x0][0x380] ;  /* 0x0000e000ff0a7b82 */ /* 0x000e640000000a00 */
.L_x_8:
[----:B--2---:R-:W2:Y:S02]  /*05d0*/  LDC.64 R20, c[0x0][0x3a8] ;  /* 0x0000ea00ff147b82 */ /* 0x004ea40000000a00 */
[----:B--2---:R-:W2:Y:S01]  /*05e0*/  LDG.E R20, desc[UR6][R20.64] ;  /* 0x0000000614147981 */ /* 0x004ea2000c1e1900 */
[----:B------:R-:W3:Y:S01]  /*05f0*/  MUFU.RCP R18, R3 ;  /* 0x0000000300127308 */ /* 0x000ee20000001000 */
[----:B------:R-:W-:Y:S01]  /*0600*/  BSSY.RECONVERGENT B0, `(.L_x_6) ;  /* 0x000000d000007945 */ /* 0x000fe20003800200 */
[----:B---3--:R-:W-:-:S04]  /*0610*/  FFMA R7, R18, -R3, 1 ;  /* 0x3f80000012077423 */ /* 0x008fc80000000803 */
[----:B------:R-:W-:Y:S01]  /*0620*/  FFMA R7, R18, R7, R18 ;  /* 0x0000000712077223 */ /* 0x000fe20000000012 */
[----:B--2---:R-:W-:-:S04]  /*0630*/  FMUL R8, R20, R12 ;  /* 0x0000000c14087220 */ /* 0x004fc80000400000 */
[----:B------:R-:W-:-:S04]  /*0640*/  FMUL R8, RZ, R8 ;  /* 0x00000008ff087220 */ /* 0x000fc80000400000 */
[----:B------:R-:W2:Y:S01]  /*0650*/  FCHK P0, R8, R3 ;  /* 0x0000000308007302 */ /* 0x000ea20000000000 */
[----:B------:R-:W-:-:S04]  /*0660*/  FFMA R18, R8, R7, RZ ;  /* 0x0000000708127223 */ /* 0x000fc800000000ff */
[----:B------:R-:W-:-:S04]  /*0670*/  FFMA R9, R18, -R3, R8 ;  /* 0x8000000312097223 */ /* 0x000fc80000000008 */
[----:B------:R-:W-:Y:S01]  /*0680*/  FFMA R7, R7, R9, R18 ;  /* 0x0000000907077223 */ /* 0x000fe20000000012 */
[----:B--2---:R-:W-:Y:S06]  /*0690*/  @!P0 BRA `(.L_x_7) ;  /* 0x00000000000c8947 */ /* 0x004fec0003800000 */
[----:B------:R-:W-:Y:S02]  /*06a0*/  MOV R7, R3 ;  /* 0x0000000300077202 */ /* 0x000fe40000000f00 */
[----:B------:R-:W-:-:S07]  /*06b0*/  MOV R18, 0x6d0 ;  /* 0x000006d000127802 */ /* 0x000fce0000000f00 */
[----:B01----:R-:W-:Y:S05]  /*06c0*/  CALL.REL.NOINC `($__internal_0_$__cuda_sm3x_div_rn_noftz_f32_slowpath) ;  /* 0x0000001000387944 */ /* 0x003fea0003c00000 */
.L_x_7:
[----:B------:R-:W-:Y:S05]  /*06d0*/  BSYNC.RECONVERGENT B0 ;  /* 0x0000000000007941 */ /* 0x000fea0003800200 */
.L_x_6:
[----:B------:R-:W2:Y:S02]  /*06e0*/  LDC.64 R22, c[0x0][0x3a8] ;  /* 0x0000ea00ff167b82 */ /* 0x000ea40000000a00 */
[----:B--2---:R-:W2:Y:S04]  /*06f0*/  LDG.E R9, desc[UR6][R22.64+0x4] ;  /* 0x0000040616097981 */ /* 0x004ea8000c1e1900 */
[----:B------:R3:W4:Y:S01]  /*0700*/  LDG.E R13, desc[UR6][R22.64+0x8] ;  /* 0x00000806160d7981 */ /* 0x000722000c1e1900 */
[----:B------:R-:W-:Y:S01]  /*0710*/  FADD R7, R2, -R7 ;  /* 0x8000000702077221 */ /* 0x000fe20000000000 */
[----:B------:R-:W-:-:S03]  /*0720*/  FFMA R30, RZ, R20, R3 ;  /* 0x00000014ff1e7223 */ /* 0x000fc60000000003 */
[----:B------:R-:W3:Y:S02]  /*0730*/  F2F.F64.F32 R18, R7 ;  /* 0x0000000700127310 */ /* 0x000ee40000201800 */
[----:B---3--:R-:W-:Y:S01]  /*0740*/  DMUL R22, R18, 0.5 ;  /* 0x3fe0000012167828 */ /* 0x008fe20000000000 */
[----:B--2---:R-:W-:-:S04]  /*0750*/  FFMA R24, RZ, R9, R0 ;  /* 0x00000009ff187223 */ /* 0x004fc80000000000 */
[----:B------:R-:W-:Y:S01]  /*0760*/  FMUL R9, R24, R24 ;  /* 0x0000001818097220 */ /* 0x000fe20000400000 */
[----:B----4-:R-:W-:Y:S01]  /*0770*/  FFMA R26, RZ, R13, R4 ;  /* 0x0000000dff1a7223 */ /* 0x010fe20000000004 */
[C---:B------:R-:W-:Y:S01]  /*0780*/  FMUL R13, R7.reuse, R30 ;  /* 0x0000001e070d7220 */ /* 0x040fe20000400000 */
[C---:B------:R-:W-:Y:S01]  /*0790*/  FMUL R15, R7.reuse, R24 ;  /* 0x00000018070f7220 */ /* 0x040fe20000400000 */
[----:B------:R-:W-:Y:S01]  /*07a0*/  FFMA R9, R30, R30, R9 ;  /* 0x0000001e1e097223 */ /* 0x000fe20000000009 */
[----:B------:R-:W-:-:S03]  /*07b0*/  FMUL R27, R7, R26 ;  /* 0x0000001a071b7220 */ /* 0x000fc60000400000 */
[----:B------:R-:W-:Y:S01]  /*07c0*/  FFMA R25, R26, R26, R9 ;  /* 0x0000001a1a197223 */ /* 0x000fe20000000009 */
[----:B-1----:R-:W-:-:S03]  /*07d0*/  IMAD.WIDE R8, R5, 0x4, R10 ;  /* 0x0000000405087825 */ /* 0x002fc600078e020a */
[----:B------:R-:W1:Y:S01]  /*07e0*/  F2F.F64.F32 R20, R25 ;  /* 0x0000001900147310 */ /* 0x000e620000201800 */
[----:B------:R-:W-:Y:S01]  /*07f0*/  IMAD.IADD R5, R6, 0x1, R5 ;  /* 0x0000000106057824 */ /* 0x000fe200078e0205 */
[----:B------:R2:W-:Y:S01]  /*0800*/  STG.E desc[UR6][R8.64], R7 ;  /* 0x0000000708007986 */ /* 0x0005e2000c101906 */
[----:B0-----:R-:W-:-:S03]  /*0810*/  IMAD.WIDE R18, R14, 0x4, R8 ;  /* 0x000000040e127825 */ /* 0x001fc600078e0208 */
[----:B------:R-:W-:Y:S02]  /*0820*/  ISETP.GE.AND P0, PT, R5, R14, PT ;  /* 0x0000000e0500720c */ /* 0x000fe40003f06270 */
[----:B------:R2:W-:Y:S01]  /*0830*/  STG.E desc[UR6][R18.64], R13 ;  /* 0x0000000d12007986 */ /* 0x0005e2000c101906 */
[----:B-1----:R-:W-:Y:S01]  /*0840*/  DFMA R28, R22, R20, R16 ;  /* 0x00000014161c722b */ /* 0x002fe20000000010 */
[----:B------:R-:W-:-:S05]  /*0850*/  IMAD.WIDE R20, R14, 0x4, R18 ;  /* 0x000000040e147825 */ /* 0x000fca00078e0212 */
[----:B------:R2:W-:Y:S01]  /*0860*/  STG.E desc[UR6][R20.64], R15 ;  /* 0x0000000f14007986 */ /* 0x0005e2000c101906 */
[----:B------:R-:W-:-:S03]  /*0870*/  IMAD.WIDE R22, R14, 0x4, R20 ;  /* 0x000000040e167825 */ /* 0x000fc600078e0214 */
[----:B------:R-:W0:Y:S02]  /*0880*/  F2F.F32.F64 R29, R28 ;  /* 0x0000001c001d7310 */ /* 0x000e240000301000 */
[----:B------:R2:W-:Y:S01]  /*0890*/  STG.E desc[UR6][R22.64], R27 ;  /* 0x0000001b16007986 */ /* 0x0005e2000c101906 */
[----:B------:R-:W-:-:S05]  /*08a0*/  IMAD.WIDE R24, R14, 0x4, R22 ;  /* 0x000000040e187825 */ /* 0x000fca00078e0216 */
[----:B0-----:R2:W-:Y:S01]  /*08b0*/  STG.E desc[UR6][R24.64], R29 ;  /* 0x0000001d18007986 */ /* 0x0015e2000c101906 */
[----:B------:R-:W-:Y:S05]  /*08c0*/  @!P0 BRA `(.L_x_8) ;  /* 0xfffffffc00408947 */ /* 0x000fea000383ffff */
[----:B------:R-:W-:Y:S05]  /*08d0*/  EXIT ;  /* 0x000000000000794d */ /* 0x000fea0003800000 */
.L_x_5:
[----:B0-----:R-:W0:Y:S08]  /*08e0*/  LDC.64 R22, c[0x0][0x388] ;  /* 0x0000e200ff167b82 */ /* 0x001e300000000a00 */
[----:B------:R-:W1:Y:S08]  /*08f0*/  LDC.64 R10, c[0x0][0x3b8] ;  /* 0x0000ee00ff0a7b82 */ /* 0x000e700000000a00 */
[----:B------:R-:W2:Y:S01]  /*0900*/  LDC.64 R14, c[0x0][0x3a0] ;  /* 0x0000e800ff0e7b82 */ /* 0x000ea20000000a00 */
[----:B0-----:R-:W-:-:S05]  /*0910*/  IMAD.WIDE R22, R5, 0x4, R22 ;  /* 0x0000000405167825 */ /* 0x001fca00078e0216 */
[----:B------:R-:W3:Y:S01]  /*0920*/  LDG.E R7, desc[UR6][R22.64] ;  /* 0x0000000616077981 */ /* 0x000ee2000c1e1900 */
[----:B-1----:R-:W-:-:S04]  /*0930*/  IMAD.WIDE R20, R11, 0x4, R22 ;  /* 0x000000040b147825 */ /* 0x002fc800078e0216 */
[----:B------:R-:W-:Y:S01]  /*0940*/  IMAD.WIDE R18, R11, 0x4, R20 ;  /* 0x000000040b127825 */ /* 0x000fe200078e0214 */
[----:B--2---:R-:W3:Y:S04]  /*0950*/  LDG.E R8, desc[UR6][R14.64] ;  /* 0x000000060e087981 */ /* 0x004ee8000c1e1900 */
[----:B------:R-:W2:Y:S04]  /*0960*/  LDG.E R12, desc[UR6][R14.64+0x4] ;  /* 0x000004060e0c7981 */ /* 0x000ea8000c1e1900 */
[----:B------:R-:W4:Y:S04]  /*0970*/  LDG.E R24, desc[UR6][R14.64+0x8] ;  /* 0x000008060e187981 */ /* 0x000f28000c1e1900 */
[----:B------:R-:W2:Y:S04]  /*0980*/  LDG.E R21, desc[UR6][R20.64] ;  /* 0x0000000614157981 */ /* 0x000ea8000c1e1900 */
[----:B------:R-:W4:Y:S01]  /*0990*/  LDG.E R9, desc[UR6][R18.64] ;  /* 0x0000000612097981 */ /* 0x000f22000c1e1900 */
[-C--:B---3--:R-:W-:Y:S01]  /*09a0*/  FFMA R7, -R8, R10.reuse, R7 ;  /* 0x0000000a08077223 */ /* 0x088fe20000000107 */
[-C--:B--2---:R-:W-:Y:S01]  /*09b0*/  FFMA R8, -R12, R10.reuse, R21 ;  /* 0x0000000a0c087223 */ /* 0x084fe20000000115 */
[----:B------:R-:W-:Y:S01]  /*09c0*/  CS2R R12, SRZ ;  /* 0x00000000000c7805 */ /* 0x000fe2000001ff00 */
[----:B----4-:R-:W-:Y:S01]  /*09d0*/  FFMA R9, -R24, R10, R9 ;  /* 0x0000000a18097223 */ /* 0x010fe20000000109 */
[----:B------:R-:W-:-:S07]  /*09e0*/  CS2R R10, SRZ ;  /* 0x00000000000a7805 */ /* 0x000fce000001ff00 */
.L_x_15:
[----:B------:R-:W0:Y:S01]  /*09f0*/  LDC R15, c[0x0][0x3c0] ;  /* 0x0000f000ff0f7b82 */ /* 0x000e220000000800 */
[----:B------:R-:W1:Y:S07]  /*0a00*/  LDCU UR4, c[0x0][0x3b8] ;  /* 0x00007700ff0477ac */ /* 0x000e6e0008000800 */
[----:B------:R-:W2:Y:S01]  /*0a10*/  LDC.64 R18, c[0x0][0x390] ;  /* 0x0000e400ff127b82 */ /* 0x000ea20000000a00 */
[----:B0-----:R-:W-:-:S05]  /*0a20*/  IADD3 R24, PT, PT, R10, R15, RZ ;  /* 0x0000000f0a187210 */ /* 0x001fca0007ffe0ff */
[----:B------:R-:W-:-:S05]  /*0a30*/  IMAD.IADD R36, R24, 0x1, R15 ;  /* 0x0000000118247824 */ /* 0x000fca00078e020f */
[----:B------:R-:W-:-:S05]  /*0a40*/  IADD3 R22, PT, PT, R36, R15, RZ ;  /* 0x0000000f24167210 */ /* 0x000fca0007ffe0ff */
[C---:B------:R-:W-:Y:S02]  /*0a50*/  IMAD.IADD R14, R22.reuse, 0x1, R15 ;  /* 0x00000001160e7824 */ /* 0x040fe400078e020f */
[----:B--2---:R-:W-:-:S04]  /*0a60*/  IMAD.WIDE.U32 R22, R22, 0x4, R18 ;  /* 0x0000000416167825 */ /* 0x004fc800078e0012 */
[--C-:B------:R-:W-:Y:S02]  /*0a70*/  IMAD.WIDE.U32 R20, R14, 0x4, R18.reuse ;  /* 0x000000040e147825 */ /* 0x100fe400078e0012 */
[----:B------:R-:W2:Y:S04]  /*0a80*/  LDG.E R22, desc[UR6][R22.64] ;  /* 0x0000000616167981 */ /* 0x000ea8000c1e1900 */
[----:B------:R0:W3:Y:S01]  /*0a90*/  LDG.E R21, desc[UR6][R20.64] ;  /* 0x0000000614157981 */ /* 0x0000e2000c1e1900 */
[----:B------:R-:W-:Y:S01]  /*0aa0*/  IMAD.WIDE.U32 R24, R24, 0x4, R18 ;  /* 0x0000000418187825 */ /* 0x000fe200078e0012 */
[----:B0-----:R-:W-:-:S04]  /*0ab0*/  IADD3 R20, PT, PT, R14, R15, RZ ;  /* 0x0000000f0e147210 */ /* 0x001fc80007ffe0ff */
[----:B------:R0:W5:Y:S01]  /*0ac0*/  LDG.E R14, desc[UR6][R24.64] ;  /* 0x00000006180e7981 */ /* 0x000162000c1e1900 */
[----:B------:R-:W-:-:S05]  /*0ad0*/  IMAD.WIDE.U32 R26, R10, 0x4, R18 ;  /* 0x000000040a1a7825 */ /* 0x000fca00078e0012 */
[----:B------:R-:W4:Y:S01]  /*0ae0*/  LDG.E R35, desc[UR6][R26.64] ;  /* 0x000000061a237981 */ /* 0x000f22000c1e1900 */
[----:B0-----:R-:W-:Y:S02]  /*0af0*/  IMAD.IADD R24, R20, 0x1, R15 ;  /* 0x0000000114187824 */ /* 0x001fe400078e020f */
[----:B------:R-:W-:-:S06]  /*0b00*/  IMAD.WIDE.U32 R36, R36, 0x4, R18 ;  /* 0x0000000424247825 */ /* 0x000fcc00078e0012 */
[----:B------:R-:W4:Y:S01]  /*0b10*/  LDG.E R36, desc[UR6][R36.64] ;  /* 0x0000000624247981 */ /* 0x000f22000c1e1900 */
[----:B---3--:R-:W-:Y:S01]  /*0b20*/  FMUL R28, R8, R21 ;  /* 0x00000015081c7220 */ /* 0x008fe20000400000 */
[----:B------:R-:W-:-:S04]  /*0b30*/  IMAD.WIDE.U32 R20, R20, 0x4, R18 ;  /* 0x0000000414147825 */ /* 0x000fc800078e0012 */
[----:B--2---:R-:W-:Y:S01]  /*0b40*/  FFMA R28, R7, R22, R28 ;  /* 0x00000016071c7223 */ /* 0x004fe2000000001c */
[C---:B------:R-:W-:Y:S01]  /*0b50*/  IMAD.WIDE.U32 R22, R24.reuse, 0x4, R18 ;  /* 0x0000000418167825 */ /* 0x040fe200078e0012 */
[----:B------:R-:W-:Y:S01]  /*0b60*/  IADD3 R24, PT, PT, R24, R15, RZ ;  /* 0x0000000f18187210 */ /* 0x000fe20007ffe0ff */
[----:B------:R0:W2:Y:S04]  /*0b70*/  LDG.E R20, desc[UR6][R20.64] ;  /* 0x0000000614147981 */ /* 0x0000a8000c1e1900 */
[----:B------:R1:W5:Y:S01]  /*0b80*/  LDG.E R23, desc[UR6][R22.64] ;  /* 0x0000000616177981 */ /* 0x000362000c1e1900 */
[----:B0-----:R-:W-:-:S05]  /*0b90*/  IMAD.IADD R21, R24, 0x1, R15 ;  /* 0x0000000118157824 */ /* 0x001fca00078e020f */
[----:B------:R-:W-:-:S05]  /*0ba0*/  IADD3 R27, PT, PT, R21, R15, RZ ;  /* 0x0000000f151b7210 */ /* 0x000fca0007ffe0ff */
[----:B------:R-:W-:-:S06]  /*0bb0*/  IMAD.WIDE.U32 R26, R27, 0x4, R18 ;  /* 0x000000041b1a7825 */ /* 0x000fcc00078e0012 */
[----:B------:R-:W1:Y:S01]  /*0bc0*/  LDG.E R26, desc[UR6][R26.64] ;  /* 0x000000061a1a7981 */ /* 0x000e62000c1e1900 */
[----:B------:R-:W-:-:S06]  /*0bd0*/  IMAD.WIDE.U32 R24, R24, 0x4, R18 ;  /* 0x0000000418187825 */ /* 0x000fcc00078e0012 */
[----:B------:R-:W5:Y:S01]  /*0be0*/  LDG.E R24, desc[UR6][R24.64] ;  /* 0x0000000618187981 */ /* 0x000f62000c1e1900 */
[----:B------:R-:W-:Y:S01]  /*0bf0*/  IMAD.WIDE.U32 R18, R21, 0x4, R18 ;  /* 0x0000000415127825 */ /* 0x000fe200078e0012 */
[----:B------:R-:W-:Y:S04]  /*0c00*/  BSSY.RECONVERGENT B0, `(.L_x_9) ;  /* 0x000006d000007945 */ /* 0x000fe80003800200 */
[----:B------:R0:W5:Y:S01]  /*0c10*/  LDG.E R37, desc[UR6][R18.64] ;  /* 0x0000000612257981 */ /* 0x000162000c1e1900 */
[----:B--2---:R-:W-:-:S04]  /*0c20*/  FFMA R20, R9, R20, R28 ;  /* 0x0000001409147223 */ /* 0x004fc8000000001c */
[----:B----4-:R-:W-:-:S04]  /*0c30*/  FFMA R35, R35, R20, R36 ;  /* 0x0000001423237223 */ /* 0x010fc80000000024 */
[----:B-1----:R-:W-:-:S04]  /*0c40*/  FFMA R22, R26, UR4, R35 ;  /* 0x000000041a167c23 */ /* 0x002fc80008000023 */
[----:B------:R-:W-:-:S06]  /*0c50*/  FMUL R28, R22, 0.63661974668502807617 ;  /* 0x3f22f983161c7820 */ /* 0x000fcc0000400000 */
[----:B------:R-:W1:Y:S01]  /*0c60*/  F2I.NTZ R28, R28 ;  /* 0x0000001c001c7305 */ /* 0x000e620000203100 */
[----:B------:R-:W-:Y:S02]  /*0c70*/  FSETP.GE.AND P0, PT, |R22|, 105615, PT ;  /* 0x47ce47801600780b */ /* 0x000fe40003f06200 */
[----:B-1----:R-:W-:-:S05]  /*0c80*/  I2FP.F32.S32 R21, R28 ;  /* 0x0000001c00157245 */ /* 0x002fca0000201400 */
[----:B------:R-:W-:-:S04]  /*0c90*/  FFMA R20, R21, -1.5707962512969970703, R22 ;  /* 0xbfc90fda15147823 */ /* 0x000fc80000000016 */
[----:B------:R-:W-:-:S04]  /*0ca0*/  FFMA R20, R21, -7.5497894158615963534e-08, R20 ;  /* 0xb3a2216815147823 */ /* 0x000fc80000000014 */
[----:B0-----:R-:W-:Y:S01]  /*0cb0*/  FFMA R18, R21, -5.3903029534742383927e-15, R20 ;  /* 0xa7c234c515127823 */ /* 0x001fe20000000014 */
[----:B------:R-:W-:Y:S06]  /*0cc0*/  @!P0 BRA `(.L_x_10) ;  /* 0x0000000400808947 */ /* 0x000fec0003800000 */
[----:B------:R-:W-:-:S13]  /*0cd0*/  FSETP.NEU.AND P0, PT, |R22|, +INF , PT ;  /* 0x7f8000001600780b */ /* 0x000fda0003f0d200 */
[----:B------:R-:W-:Y:S05]  /*0ce0*/  @!P0 BRA `(.L_x_11) ;  /* 0x0000000400708947 */ /* 0x000fea0003800000 */
[----:B------:R-:W-:Y:S02]  /*0cf0*/  IMAD.SHL.U32 R18, R22, 0x100, RZ ;  /* 0x0000010016127824 */ /* 0x000fe400078e00ff */
[----:B------:R-:W-:Y:S02]  /*0d00*/  HFMA2 R25, -RZ, RZ, 0, 0 ;  /* 0x00000000ff197431 */ /* 0x000fe400000001ff */
[----:B------:R-:W-:Y:S01]  /*0d10*/  IMAD.MOV.U32 R26, RZ, RZ, RZ ;  /* 0x000000ffff1a7224 */ /* 0x000fe200078e00ff */
[----:B------:R-:W0:Y:S01]  /*0d20*/  LDCU.64 UR8, c[0x4][URZ] ;  /* 0x01000000ff0877ac */ /* 0x000e220008000a00 */
[----:B------:R-:W-:Y:S01]  /*0d30*/  LOP3.LUT R27, R18, 0x80000000, RZ, 0xfc, !PT ;  /* 0x80000000121b7812 */ /* 0x000fe200078efcff */
[----:B------:R-:W-:Y:S01]  /*0d40*/  UMOV UR5, URZ ;  /* 0x000000ff00057c82 */ /* 0x000fe20008000000 */
[----:B------:R-:W-:-:S05]  /*0d50*/  UMOV UR4, URZ ;  /* 0x000000ff00047c82 */ /* 0x000fca0008000000 */
.L_x_12:
[----:B0-----:R-:W-:Y:S01]  /*0d60*/  MOV R18, UR8 ;  /* 0x0000000800127c02 */ /* 0x001fe20008000f00 */
[----:B------:R-:W-:-:S05]  /*0d70*/  IMAD.U32 R19, RZ, RZ, UR9 ;  /* 0x00000009ff137e24 */ /* 0x000fca000f8e00ff */
[----:B------:R-:W2:Y:S01]  /*0d80*/  LDG.E.CONSTANT R18, desc[UR6][R18.64] ;  /* 0x0000000612127981 */ /* 0x000ea2000c1e9900 */
[----:B------:R-:W-:Y:S01]  /*0d90*/  UIADD3 UR4, UPT, UPT, UR4, 0x1, URZ ;  /* 0x0000000104047890 */ /* 0x000fe2000fffe0ff */
[C---:B------:R-:W-:Y:S01]  /*0da0*/  ISETP.EQ.AND P0, PT, R26.reuse, RZ, PT ;  /* 0x000000ff1a00720c */ /* 0x040fe20003f02270 */
[----:B------:R-:W-:Y:S01]  /*0db0*/  UIADD3 UR8, UP1, UPT, UR8, 0x4, URZ ;  /* 0x0000000408087890 */ /* 0x000fe2000ff3e0ff */
[C---:B------:R-:W-:Y:S01]  /*0dc0*/  ISETP.EQ.AND P1, PT, R26.reuse, 0x4, PT ;  /* 0x000000041a00780c */ /* 0x040fe20003f22270 */
[----:B------:R-:W-:Y:S01]  /*0dd0*/  UISETP.NE.AND UP0, UPT, UR4, 0x6, UPT ;  /* 0x000000060400788c */ /* 0x000fe2000bf05270 */
[C---:B------:R-:W-:Y:S01]  /*0de0*/  ISETP.EQ.AND P2, PT, R26.reuse, 0x8, PT ;  /* 0x000000081a00780c */ /* 0x040fe20003f42270 */
[----:B------:R-:W-:Y:S01]  /*0df0*/  UIADD3.X UR9, UPT, UPT, URZ, UR9, URZ, UP1, !UPT ;  /* 0x00000009ff097290 */ /* 0x000fe20008ffe4ff */
[C---:B------:R-:W-:Y:S02]  /*0e00*/  ISETP.EQ.AND P3, PT, R26.reuse, 0xc, PT ;  /* 0x0000000c1a00780c */ /* 0x040fe40003f62270 */
[----:B------:R-:W-:-:S02]  /*0e10*/  ISETP.EQ.AND P4, PT, R26, 0x10, PT ;  /* 0x000000101a00780c */ /* 0x000fc40003f82270 */
[C---:B------:R-:W-:Y:S02]  /*0e20*/  ISETP.EQ.AND P5, PT, R26.reuse, 0x14, PT ;  /* 0x000000141a00780c */ /* 0x040fe40003fa2270 */
[----:B------:R-:W-:Y:S01]  /*0e30*/  IADD3 R26, PT, PT, R26, 0x4, RZ ;  /* 0x000000041a1a7810 */ /* 0x000fe20007ffe0ff */
[----:B--2---:R-:W-:-:S03]  /*0e40*/  IMAD.WIDE.U32 R20, R18, R27, RZ ;  /* 0x0000001b12147225 */ /* 0x004fc600078e00ff */
[----:B------:R-:W-:-:S04]  /*0e50*/  IADD3 R20, P6, PT, R20, R25, RZ ;  /* 0x0000001914147210 */ /* 0x000fc80007fde0ff */
[----:B------:R-:W-:Y:S01]  /*0e60*/  IADD3.X R25, PT, PT, R21, UR5, RZ, P6, !PT ;  /* 0x0000000515197c10 */ /* 0x000fe2000b7fe4ff */
[--C-:B------:R-:W-:Y:S01]  /*0e70*/  @P2 IMAD.MOV.U32 R34, RZ, RZ, R20.reuse ;  /* 0x000000ffff222224 */ /* 0x100fe200078e0014 */
[-C--:B------:R-:W-:Y:S01]  /*0e80*/  @P0 MOV R32, R20.reuse ;  /* 0x0000001400200202 */ /* 0x080fe20000000f00 */
[----:B------:R-:W-:Y:S01]  /*0e90*/  @P5 IMAD.MOV.U32 R31, RZ, RZ, R20 ;  /* 0x000000ffff1f5224 */ /* 0x000fe200078e0014 */
[-C--:B------:R-:W-:Y:S02]  /*0ea0*/  @P1 MOV R33, R20.reuse ;  /* 0x0000001400211202 */ /* 0x080fe40000000f00 */
[-C--:B------:R-:W-:Y:S02]  /*0eb0*/  @P3 MOV R29, R20.reuse ;  /* 0x00000014001d3202 */ /* 0x080fe40000000f00 */
[----:B------:R-:W-:Y:S01]  /*0ec0*/  @P4 MOV R30, R20 ;  /* 0x00000014001e4202 */ /* 0x000fe20000000f00 */
[----:B------:R-:W-:Y:S06]  /*0ed0*/  BRA.U UP0, `(.L_x_12) ;  /* 0xfffffffd00a07547 */ /* 0x000fec000b83ffff */
[----:B------:R-:W-:Y:S01]  /*0ee0*/  SHF.R.U32.HI R18, RZ, 0x17, R22 ;  /* 0x00000017ff127819 */ /* 0x000fe20000011616 */
[----:B------:R-:W-:Y:S03]  /*0ef0*/  BSSY.RECONVERGENT B1, `(.L_x_13) ;  /* 0x0000028000017945 */ /* 0x000fe60003800200 */
[C---:B------:R-:W-:Y:S02]  /*0f00*/  LOP3.LUT R19, R18.reuse, 0xe0, RZ, 0xc0, !PT ;  /* 0x000000e012137812 */ /* 0x040fe400078ec0ff */
[----:B------:R-:W-:Y:S02]  /*0f10*/  LOP3.LUT P6, RZ, R18, 0x1f, RZ, 0xc0, !PT ;  /* 0x0000001f12ff7812 */ /* 0x000fe400078cc0ff */
[----:B------:R-:W-:-:S04]  /*0f20*/  IADD3 R19, PT, PT, R19, -0x80, RZ ;  /* 0xffffff8013137810 */ /* 0x000fc80007ffe0ff */
[----:B------:R-:W-:-:S05]  /*0f30*/  SHF.R.U32.HI R19, RZ, 0x5, R19 ;  /* 0x00000005ff137819 */ /* 0x000fca0000011613 */
[----:B------:R-:W-:-:S05]  /*0f40*/  IMAD.U32 R21, R19, -0x4, RZ ;  /* 0xfffffffc13157824 */ /* 0x000fca00078e00ff */
[C---:B------:R-:W-:Y:S02]  /*0f50*/  ISETP.EQ.AND P3, PT, R21.reuse, -0x18, PT ;  /* 0xffffffe81500780c */ /* 0x040fe40003f62270 */
[C---:B------:R-:W-:Y:S02]  /*0f60*/  ISETP.EQ.AND P4, PT, R21.reuse, -0x14, PT ;  /* 0xffffffec1500780c */ /* 0x040fe40003f82270 */
[C---:B------:R-:W-:Y:S02]  /*0f70*/  ISETP.EQ.AND P2, PT, R21.reuse, -0x10, PT ;  /* 0xfffffff01500780c */ /* 0x040fe40003f42270 */
[C---:B------:R-:W-:Y:S02]  /*0f80*/  ISETP.EQ.AND P1, PT, R21.reuse, -0xc, PT ;  /* 0xfffffff41500780c */ /* 0x040fe40003f22270 */
[C---:B------:R-:W-:Y:S02]  /*0f90*/  ISETP.EQ.AND P0, PT, R21.reuse, -0x8, PT ;  /* 0xfffffff81500780c */ /* 0x040fe40003f02270 */
[----:B------:R-:W-:-:S03]  /*0fa0*/  ISETP.EQ.AND P5, PT, R21, RZ, PT ;  /* 0x000000ff1500720c */ /* 0x000fc60003fa2270 */
[-C--:B------:R-:W-:Y:S02]  /*0fb0*/  @P3 MOV R26, R32.reuse ;  /* 0x00000020001a3202 */ /* 0x080fe40000000f00 */
[C---:B------:R-:W-:Y:S01]  /*0fc0*/  ISETP.EQ.AND P3, PT, R21.reuse, -0x4, PT ;  /* 0xfffffffc1500780c */ /* 0x040fe20003f62270 */
[----:B------:R-:W-:Y:S01]  /*0fd0*/  @P4 IMAD.MOV.U32 R26, RZ, RZ, R33 ;  /* 0x000000ffff1a4224 */ /* 0x000fe200078e0021 */
[----:B------:R-:W-:Y:S02]  /*0fe0*/  @P4 MOV R19, R32 ;  /* 0x0000002000134202 */ /* 0x000fe40000000f00 */
[----:B------:R-:W-:Y:S02]  /*0ff0*/  ISETP.EQ.AND P4, PT, R21, 0x4, PT ;  /* 0x000000041500780c */ /* 0x000fe40003f82270 */
[----:B------:R-:W-:Y:S01]  /*1000*/  @P2 MOV R19, R33 ;  /* 0x0000002100132202 */ /* 0x000fe20000000f00 */
[----:B------:R-:W-:Y:S01]  /*1010*/  @P1 IMAD.MOV.U32 R19, RZ, RZ, R34 ;  /* 0x000000ffff131224 */ /* 0x000fe200078e0022 */
[----:B------:R-:W-:-:S02]  /*1020*/  @P2 MOV R26, R34 ;  /* 0x00000022001a2202 */ /* 0x000fc40000000f00 */
[-C--:B------:R-:W-:Y:S01]  /*1030*/  @P1 MOV R26, R29.reuse ;  /* 0x0000001d001a1202 */ /* 0x080fe20000000f00 */
[----:B------:R-:W-:Y:S01]  /*1040*/  @P0 IMAD.MOV.U32 R26, RZ, RZ, R30 ;  /* 0x000000ffff1a0224 */ /* 0x000fe200078e001e */
[----:B------:R-:W-:Y:S02]  /*1050*/  @P0 MOV R19, R29 ;  /* 0x0000001d00130202 */ /* 0x000fe40000000f00 */
[----:B------:R-:W-:Y:S01]  /*1060*/  @P3 MOV R19, R30 ;  /* 0x0000001e00133202 */ /* 0x000fe20000000f00 */
[----:B------:R-:W-:Y:S01]  /*1070*/  @P5 IMAD.MOV.U32 R19, RZ, RZ, R31 ;  /* 0x000000ffff135224 */ /* 0x000fe200078e001f */
[----:B------:R-:W-:Y:S02]  /*1080*/  @P3 MOV R26, R31 ;  /* 0x0000001f001a3202 */ /* 0x000fe40000000f00 */
[-C--:B------:R-:W-:Y:S02]  /*1090*/  @P5 MOV R26, R25.reuse ;  /* 0x00000019001a5202 */ /* 0x080fe40000000f00 */
[----:B------:R-:W-:Y:S01]  /*10a0*/  @P4 MOV R19, R25 ;  /* 0x0000001900134202 */ /* 0x000fe20000000f00 */
[----:B------:R-:W-:Y:S06]  /*10b0*/  @!P6 BRA `(.L_x_14) ;  /* 0x00000000002ce947 */ /* 0x000fec0003800000 */
[----:B------:R-:W-:Y:S01]  /*10c0*/  @P2 IMAD.MOV.U32 R20, RZ, RZ, R32 ;  /* 0x000000ffff142224 */ /* 0x000fe200078e0020 */
[----:B------:R-:W-:Y:S02]  /*10d0*/  @P1 MOV R20, R33 ;  /* 0x0000002100141202 */ /* 0x000fe40000000f00 */
[----:B------:R-:W-:Y:S01]  /*10e0*/  @P0 MOV R20, R34 ;  /* 0x0000002200140202 */ /* 0x000fe20000000f00 */
[----:B------:R-:W-:Y:S01]  /*10f0*/  @P3 IMAD.MOV.U32 R20, RZ, RZ, R29 ;  /* 0x000000ffff143224 */ /* 0x000fe200078e001d */
[----:B------:R-:W-:Y:S02]  /*1100*/  ISETP.EQ.AND P0, PT, R21, 0x8, PT ;  /* 0x000000081500780c */ /* 0x000fe40003f02270 */
[----:B------:R-:W-:Y:S02]  /*1110*/  @P5 MOV R20, R30 ;  /* 0x0000001e00145202 */ /* 0x000fe40000000f00 */
[----:B------:R-:W-:Y:S02]  /*1120*/  @P4 MOV R20, R31 ;  /* 0x0000001f00144202 */ /* 0x000fe40000000f00 */
[----:B------:R-:W-:-:S04]  /*1130*/  LOP3.LUT R18, R18, 0x1f, RZ, 0xc0, !PT ;  /* 0x0000001f12127812 */ /* 0x000fc800078ec0ff */
[----:B------:R-:W-:-:S03]  /*1140*/  SHF.L.W.U32.HI R26, R19, R18, R26 ;  /* 0x00000012131a7219 */ /* 0x000fc60000010e1a */
[----:B------:R-:W-:-:S05]  /*1150*/  @P0 IMAD.MOV.U32 R20, RZ, RZ, R25 ;  /* 0x000000ffff140224 */ /* 0x000fca00078e0019 */
[----:B------:R-:W-:-:S07]  /*1160*/  SHF.L.W.U32.HI R19, R20, R18, R19 ;  /* 0x0000001214137219 */ /* 0x000fce0000010e13 */
.L_x_14:
[----:B------:R-:W-:Y:S05]  /*1170*/  BSYNC.RECONVERGENT B1 ;  /* 0x0000000000017941 */ /* 0x000fea0003800200 */
.L_x_13:
[C---:B------:R-:W-:Y:S01]  /*1180*/  SHF.L.W.U32.HI R25, R19.reuse, 0x2, R26 ;  /* 0x0000000213197819 */ /* 0x040fe20000010e1a */
[----:B------:R-:W-:Y:S01]  /*1190*/  UMOV UR4, 0x54442d19 ;  /* 0x54442d1900047882 */ /* 0x000fe20000000000 */
[----:B------:R-:W-:Y:S01]  /*11a0*/  SHF.L.U32 R19, R19, 0x2, RZ ;  /* 0x0000000213137819 */ /* 0x000fe200000006ff */
[----:B------:R-:W-:Y:S01]  /*11b0*/  UMOV UR5, 0x3bf921fb ;  /* 0x3bf921fb00057882 */ /* 0x000fe20000000000 */
[----:B------:R-:W-:Y:S02]  /*11c0*/  SHF.R.S32.HI R20, RZ, 0x1f, R25 ;  /* 0x0000001fff147819 */ /* 0x000fe40000011419 */
[----:B------:R-:W-:Y:S02]  /*11d0*/  ISETP.GE.AND P0, PT, R22, RZ, PT ;  /* 0x000000ff1600720c */ /* 0x000fe40003f06270 */
[C---:B------:R-:W-:Y:S02]  /*11e0*/  LOP3.LUT R18, R20.reuse, R19, RZ, 0x3c, !PT ;  /* 0x0000001314127212 */ /* 0x040fe400078e3cff */
[----:B------:R-:W-:-:S02]  /*11f0*/  LOP3.LUT R19, R20, R25, RZ, 0x3c, !PT ;  /* 0x0000001914137212 */ /* 0x000fc400078e3cff */
[----:B------:R-:W-:Y:S02]  /*1200*/  SHF.R.U32.HI R26, RZ, 0x1e, R26 ;  /* 0x0000001eff1a7819 */ /* 0x000fe4000001161a */
[C---:B------:R-:W-:Y:S02]  /*1210*/  LOP3.LUT R22, R25.reuse, R22, RZ, 0x3c, !PT ;  /* 0x0000001619167212 */ /* 0x040fe400078e3cff */
[----:B------:R-:W0:Y:S01]  /*1220*/  I2F.F64.S64 R18, R18 ;  /* 0x0000001200127312 */ /* 0x000e220000301c00 */
[----:B------:R-:W-:Y:S02]  /*1230*/  LEA.HI R28, R25, R26, RZ, 0x1 ;  /* 0x0000001a191c7211 */ /* 0x000fe400078f08ff */
[----:B------:R-:W-:Y:S02]  /*1240*/  ISETP.GE.AND P1, PT, R22, RZ, PT ;  /* 0x000000ff1600720c */ /* 0x000fe40003f26270 */
[----:B------:R-:W-:-:S05]  /*1250*/  IADD3 R22, PT, PT, -R28, RZ, RZ ;  /* 0x000000ff1c167210 */ /* 0x000fca0007ffe1ff */
[----:B------:R-:W-:Y:S01]  /*1260*/  @!P0 IMAD.MOV.U32 R28, RZ, RZ, R22 ;  /* 0x000000ffff1c8224 */ /* 0x000fe200078e0016 */
[----:B0-----:R-:W-:-:S10]  /*1270*/  DMUL R20, R18, UR4 ;  /* 0x0000000412147c28 */ /* 0x001fd40008000000 */
[----:B------:R-:W0:Y:S02]  /*1280*/  F2F.F32.F64 R20, R20 ;  /* 0x0000001400147310 */ /* 0x000e240000301000 */
[----:B0-----:R-:W-:Y:S01]  /*1290*/  FSEL R18, -R20, R20, !P1 ;  /* 0x0000001414127208 */ /* 0x001fe20004800100 */
[----:B------:R-:W-:Y:S06]  /*12a0*/  BRA `(.L_x_10) ;  /* 0x0000000000087947 */ /* 0x000fec0003800000 */
.L_x_11:
[----:B------:R-:W-:Y:S01]  /*12b0*/  FMUL R18, RZ, R22 ;  /* 0x00000016ff127220 */ /* 0x000fe20000400000 */
[----:B------:R-:W-:-:S07]  /*12c0*/  MOV R28, RZ ;  /* 0x000000ff001c7202 */ /* 0x000fce0000000f00 */
.L_x_10:
[----:B------:R-:W-:Y:S05]  /*12d0*/  BSYNC.RECONVERGENT B0 ;  /* 0x0000000000007941 */ /* 0x000fea0003800200 */
.L_x_9:
[----:B------:R-:W-:Y:S02]  /*12e0*/  HFMA2 R20, -RZ, RZ, 0.487060546875, -0.0625 ;  /* 0x37cbac00ff147431 */ /* 0x000fe400000001ff */
[----:B------:R-:W-:Y:S01]  /*12f0*/  FMUL R19, R18, R18 ;  /* 0x0000001212137220 */ /* 0x000fe20000400000 */
[C---:B------:R-:W-:Y:S01]  /*1300*/  LOP3.LUT R21, R28.reuse, 0x1, RZ, 0xc0, !PT ;  /* 0x000000011c157812 */ /* 0x040fe200078ec0ff */
[----:B------:R-:W-:Y:S01]  /*1310*/  IMAD.MOV.U32 R22, RZ, RZ, 0x3c0885e4 ;  /* 0x3c0885e4ff167424 */ /* 0x000fe200078e00ff */
[----:B------:R-:W-:Y:S01]  /*1320*/  IADD3 R28, PT, PT, R28, 0x1, RZ ;  /* 0x000000011c1c7810 */ /* 0x000fe20007ffe0ff */
[----:B------:R-:W-:Y:S01]  /*1330*/  VIADD R10, R10, 0x1 ;  /* 0x000000010a0a7836 */ /* 0x000fe20000000000 */
[----:B------:R-:W-:Y:S02]  /*1340*/  ISETP.NE.U32.AND P0, PT, R21, 0x1, PT ;  /* 0x000000011500780c */ /* 0x000fe40003f05070 */
[----:B------:R-:W-:Y:S01]  /*1350*/  MOV R25, 0x3e2aaaa8 ;  /* 0x3e2aaaa800197802 */ /* 0x000fe20000000f00 */
[----:B------:R-:W-:Y:S01]  /*1360*/  FFMA R20, R19, R20, -0.0013887860113754868507 ;  /* 0xbab607ed13147423 */ /* 0x000fe20000000014 */
[----:B------:R-:W-:-:S02]  /*1370*/  FSEL R22, R22, 0.041666727513074874878, !P0 ;  /* 0x3d2aaabb16167808 */ /* 0x000fc40004000000 */
[----:B------:R-:W-:Y:S02]  /*1380*/  LOP3.LUT P1, RZ, R28, 0x2, RZ, 0xc0, !PT ;  /* 0x000000021cff7812 */ /* 0x000fe4000782c0ff */
[----:B------:R-:W-:Y:S02]  /*1390*/  FSEL R20, R20, -0.00019574658654164522886, P0 ;  /* 0xb94d415314147808 */ /* 0x000fe40000000000 */
[----:B------:R-:W-:Y:S02]  /*13a0*/  FSEL R18, R18, 1, !P0 ;  /* 0x3f80000012127808 */ /* 0x000fe40004000000 */
[----:B------:R-:W-:Y:S01]  /*13b0*/  FSEL R25, -R25, -0.4999999701976776123, !P0 ;  /* 0xbeffffff19197808 */ /* 0x000fe20004000100 */
[C---:B------:R-:W-:Y:S01]  /*13c0*/  FFMA R20, R19.reuse, R20, R22 ;  /* 0x0000001413147223 */ /* 0x040fe20000000016 */
[----:B------:R-:W-:Y:S01]  /*13d0*/  ISETP.NE.AND P0, PT, R10, R15, PT ;  /* 0x0000000f0a00720c */ /* 0x000fe20003f05270 */
[C---:B------:R-:W-:Y:S02]  /*13e0*/  FFMA R21, R19.reuse, R18, RZ ;  /* 0x0000001213157223 */ /* 0x040fe400000000ff */
[----:B------:R-:W-:-:S04]  /*13f0*/  FFMA R20, R19, R20, R25 ;  /* 0x0000001413147223 */ /* 0x000fc80000000019 */
[----:B------:R-:W-:-:S04]  /*1400*/  FFMA R21, R21, R20, R18 ;  /* 0x0000001415157223 */ /* 0x000fc80000000012 */
[----:B------:R-:W-:-:S04]  /*1410*/  @P1 FADD R21, RZ, -R21 ;  /* 0x80000015ff151221 */ /* 0x000fc80000000000 */
[----:B-----5:R-:W-:-:S04]  /*1420*/  FMUL R14, R14, R21 ;  /* 0x000000150e0e7220 */ /* 0x020fc80000400000 */
[-C--:B------:R-:W-:Y:S01]  /*1430*/  FFMA R12, R23, R14.reuse, R12 ;  /* 0x0000000e170c7223 */ /* 0x080fe2000000000c */
[-C--:B------:R-:W-:Y:S01]  /*1440*/  FFMA R13, R24, R14.reuse, R13 ;  /* 0x0000000e180d7223 */ /* 0x080fe2000000000d */
[----:B------:R-:W-:Y:S01]  /*1450*/  FFMA R11, R37, R14, R11 ;  /* 0x0000000e250b7223 */ /* 0x000fe2000000000b */
[----:B------:R-:W-:Y:S06]  /*1460*/  @P0 BRA `(.L_x_15) ;  /* 0xfffffff400600947 */ /* 0x000fec000383ffff */
[----:B------:R-:W0:Y:S02]  /*1470*/  LDC.64 R22, c[0x0][0x3a8] ;  /* 0x0000ea00ff167b82 */ /* 0x000e240000000a00 */
[----:B0-----:R-:W2:Y:S01]  /*1480*/  LDG.E R22, desc[UR6][R22.64] ;  /* 0x0000000616167981 */ /* 0x001ea2000c1e1900 */
[----:B------:R-:W0:Y:S01]  /*1490*/  MUFU.RCP R10, R3 ;  /* 0x00000003000a7308 */ /* 0x000e220000001000 */
[----:B------:R-:W-:Y:S01]  /*14a0*/  FADD R7, R2, R2 ;  /* 0x0000000202077221 */ /* 0x000fe20000000000 */
[----:B------:R-:W-:Y:S01]  /*14b0*/  BSSY.RECONVERGENT B0, `(.L_x_16) ;  /* 0x000000d000007945 */ /* 0x000fe20003800200 */
[----:B0-----:R-:W-:-:S04]  /*14c0*/  FFMA R9, R10, -R3, 1 ;  /* 0x3f8000000a097423 */ /* 0x001fc80000000803 */
[----:B------:R-:W-:Y:S01]  /*14d0*/  FFMA R9, R10, R9, R10 ;  /* 0x000000090a097223 */ /* 0x000fe2000000000a */
[----:B--2---:R-:W-:-:S04]  /*14e0*/  FMUL R7, R22, R7 ;  /* 0x0000000716077220 */ /* 0x004fc80000400000 */
[----:B------:R-:W-:-:S04]  /*14f0*/  FMUL R8, R12, R7 ;  /* 0x000000070c087220 */ /* 0x000fc80000400000 */
[----:B------:R-:W0:Y:S01]  /*1500*/  FCHK P0, R8, R3 ;  /* 0x0000000308007302 */ /* 0x000e220000000000 */
[----:B------:R-:W-:-:S04]  /*1510*/  FFMA R7, R8, R9, RZ ;  /* 0x0000000908077223 */ /* 0x000fc800000000ff */
[----:B------:R-:W-:-:S04]  /*1520*/  FFMA R10, R7, -R3, R8 ;  /* 0x80000003070a7223 */ /* 0x000fc80000000008 */
[----:B------:R-:W-:Y:S01]  /*1530*/  FFMA R7, R10, R9, R7 ;  /* 0x000000090a077223 */ /* 0x000fe20000000007 */
[----:B0-----:R-:W-:Y:S06]  /*1540*/  @!P0 BRA `(.L_x_17) ;  /* 0x00000000000c8947 */ /* 0x001fec0003800000 */
[----:B------:R-:W-:Y:S02]  /*1550*/  MOV R7, R3 ;  /* 0x0000000300077202 */ /* 0x000fe40000000f00 */
[----:B------:R-:W-:-:S07]  /*1560*/  MOV R18, 0x1580 ;  /* 0x0000158000127802 */ /* 0x000fce0000000f00 */
[----:B------:R-:W-:Y:S05]  /*1570*/  CALL.REL.NOINC `($__internal_0_$__cuda_sm3x_div_rn_noftz_f32_slowpath) ;  /* 0x00000000008c7944 */ /* 0x000fea0003c00000 */
.L_x_17:
[----:B------:R-:W-:Y:S05]  /*1580*/  BSYNC.RECONVERGENT B0 ;  /* 0x0000000000007941 */ /* 0x000fea0003800200 */
.L_x_16:
[----:B------:R-:W0:Y:S01]  /*1590*/  LDC.64 R20, c[0x0][0x3a8] ;  /* 0x0000ea00ff147b82 */ /* 0x000e220000000a00 */
[----:B------:R-:W-:Y:S01]  /*15a0*/  FFMA R22, R12, R22, R3 ;  /* 0x000000160c167223 */ /* 0x000fe20000000003 */
[----:B------:R-:W-:-:S06]  /*15b0*/  FADD R7, R2, -R7 ;  /* 0x8000000702077221 */ /* 0x000fcc0000000000 */
[----:B------:R-:W1:Y:S08]  /*15c0*/  LDC.64 R8, c[0x0][0x380] ;  /* 0x0000e000ff087b82 */ /* 0x000e700000000a00 */
[----:B------:R-:W2:Y:S01]  /*15d0*/  LDC R23, c[0x0][0x3bc] ;  /* 0x0000ef00ff177b82 */ /* 0x000ea20000000800 */
[----:B0-----:R-:W3:Y:S04]  /*15e0*/  LDG.E R18, desc[UR6][R20.64+0x4] ;  /* 0x0000040614127981 */ /* 0x001ee8000c1e1900 */
[----:B------:R-:W4:Y:S01]  /*15f0*/  LDG.E R24, desc[UR6][R20.64+0x8] ;  /* 0x0000080614187981 */ /* 0x000f22000c1e1900 */
[----:B------:R-:W0:Y:S01]  /*1600*/  F2F.F64.F32 R14, R7 ;  /* 0x00000007000e7310 */ /* 0x000e220000201800 */
[----:B------:R-:W-:Y:S01]  /*1610*/  FMUL R25, R7, R22 ;  /* 0x0000001607197220 */ /* 0x000fe20000400000 */
[----:B0-----:R-:W-:Y:S01]  /*1620*/  DMUL R14, R14, 0.5 ;  /* 0x3fe000000e0e7828 */ /* 0x001fe20000000000 */
[----:B---3--:R-:W-:-:S04]  /*1630*/  FFMA R18, R13, R18, R0 ;  /* 0x000000120d127223 */ /* 0x008fc80000000000 */
[----:B------:R-:W-:Y:S01]  /*1640*/  FMUL R13, R18, R18 ;  /* 0x00000012120d7220 */ /* 0x000fe20000400000 */
[----:B----4-:R-:W-:Y:S01]  /*1650*/  FFMA R24, R11, R24, R4 ;  /* 0x000000180b187223 */ /* 0x010fe20000000004 */
[----:B-1----:R-:W-:-:S04]  /*1660*/  IMAD.WIDE R10, R5, 0x4, R8 ;  /* 0x00000004050a7825 */ /* 0x002fc800078e0208 */
[C---:B------:R-:W-:Y:S01]  /*1670*/  FMUL R27, R7.reuse, R18 ;  /* 0x00000012071b7220 */ /* 0x040fe20000400000 */
[----:B------:R-:W-:Y:S01]  /*1680*/  FFMA R13, R22, R22, R13 ;  /* 0x00000016160d7223 */ /* 0x000fe2000000000d */
[-C--:B------:R-:W-:Y:S01]  /*1690*/  FMUL R35, R7, R24.reuse ;  /* 0x0000001807237220 */ /* 0x080fe20000400000 */
[----:B------:R-:W-:Y:S01]  /*16a0*/  IADD3 R5, PT, PT, R6, R5, RZ ;  /* 0x0000000506057210 */ /* 0x000fe20007ffe0ff */
[----:B------:R0:W-:Y:S01]  /*16b0*/  STG.E desc[UR6][R10.64], R7 ;  /* 0x000000070a007986 */ /* 0x0001e2000c101906 */
[----:B------:R-:W-:Y:S01]  /*16c0*/  FFMA R19, R24, R24, R13 ;  /* 0x0000001818137223 */ /* 0x000fe2000000000d */
[----:B--2---:R-:W-:Y:S01]  /*16d0*/  IMAD.WIDE R8, R23, 0x4, R10 ;  /* 0x0000000417087825 */ /* 0x004fe200078e020a */
[----:B------:R-:W-:Y:S02]  /*16e0*/  ISETP.GE.AND P0, PT, R5, R23, PT ;  /* 0x000000170500720c */ /* 0x000fe40003f06270 */
[----:B------:R-:W1:Y:S02]  /*16f0*/  F2F.F64.F32 R12, R19 ;  /* 0x00000013000c7310 */ /* 0x000e640000201800 */
[----:B------:R0:W-:Y:S01]  /*1700*/  STG.E desc[UR6][R8.64], R25 ;  /* 0x0000001908007986 */ /* 0x0001e2000c101906 */
[----:B-1----:R-:W-:Y:S01]  /*1710*/  DFMA R20, R14, R12, R16 ;  /* 0x0000000c0e14722b */ /* 0x002fe20000000010 */
[----:B------:R-:W-:-:S05]  /*1720*/  IMAD.WIDE R12, R23, 0x4, R8 ;  /* 0x00000004170c7825 */ /* 0x000fca00078e0208 */
[----:B------:R0:W-:Y:S01]  /*1730*/  STG.E desc[UR6][R12.64], R27 ;  /* 0x0000001b0c007986 */ /* 0x0001e2000c101906 */
[----:B------:R-:W-:-:S03]  /*1740*/  IMAD.WIDE R14, R23, 0x4, R12 ;  /* 0x00000004170e7825 */ /* 0x000fc600078e020c */
[----:B------:R-:W1:Y:S02]  /*1750*/  F2F.F32.F64 R21, R20 ;  /* 0x0000001400157310 */ /* 0x000e640000301000 */
[----:B------:R0:W-:Y:S01]  /*1760*/  STG.E desc[UR6][R14.64], R35 ;  /* 0x000000230e007986 */ /* 0x0001e2000c101906 */
[----:B------:R-:W-:-:S05]  /*1770*/  IMAD.WIDE R18, R23, 0x4, R14 ;  /* 0x0000000417127825 */ /* 0x000fca00078e020e */
[----:B-1----:R0:W-:Y:S01]  /*1780*/  STG.E desc[UR6][R18.64], R21 ;  /* 0x0000001512007986 */ /* 0x0021e2000c101906 */
[----:B------:R-:W-:Y:S05]  /*1790*/  @!P0 BRA `(.L_x_5) ;  /* 0xfffffff000508947 */ /* 0x000fea000383ffff */
[----:B------:R-:W-:Y:S05]  /*17a0*/  EXIT ;  /* 0x000000000000794d */ /* 0x000fea0003800000 */
        .weak           $__internal_0_$__cuda_sm3x_div_rn_noftz_f32_slowpath
        .type           $__internal_0_$__cuda_sm3x_div_rn_noftz_f32_slowpath,@function
        .size           $__internal_0_$__cuda_sm3x_div_rn_noftz_f32_slowpath,(.L_x_616 - $__internal_0_$__cuda_sm3x_div_rn_noftz_f32_slowpath)
$__internal_0_$__cuda_sm3x_div_rn_noftz_f32_slowpath:
[----:B------:R-:W-:Y:S01]  /*17b0*/  SHF.R.U32.HI R15, RZ, 0x17, R7 ;  /* 0x00000017ff0f7819 */ /* 0x000fe20000011607 */
[----:B------:R-:W-:Y:S01]  /*17c0*/  BSSY.RECONVERGENT B1, `(.L_x_18) ;  /* 0x0000063000017945 */ /* 0x000fe20003800200 */
[----:B------:R-:W-:Y:S02]  /*17d0*/  SHF.R.U32.HI R21, RZ, 0x17, R8 ;  /* 0x00000017ff157819 */ /* 0x000fe40000011608 */
[----:B------:R-:W-:Y:S02]  /*17e0*/  LOP3.LUT R15, R15, 0xff, RZ, 0xc0, !PT ;  /* 0x000000ff0f0f7812 */ /* 0x000fe400078ec0ff */
[----:B------:R-:W-:Y:S02]  /*17f0*/  LOP3.LUT R21, R21, 0xff, RZ, 0xc0, !PT ;  /* 0x000000ff15157812 */ /* 0x000fe400078ec0ff */
[----:B------:R-:W-:Y:S01]  /*1800*/  MOV R19, R8 ;  /* 0x0000000800137202 */ /* 0x000fe20000000f00 */
[----:B------:R-:W-:Y:S01]  /*1810*/  VIADD R24, R15, 0xffffffff ;  /* 0xffffffff0f187836 */ /* 0x000fe20000000000 */
[----:B------:R-:W-:-:S04]  /*1820*/  IADD3 R23, PT, PT, R21, -0x1, RZ ;  /* 0xffffffff15177810 */ /* 0x000fc80007ffe0ff */
[----:B------:R-:W-:-:S04]  /*1830*/  ISETP.GT.U32.AND P0, PT, R24, 0xfd, PT ;  /* 0x000000fd1800780c */ /* 0x000fc80003f04070 */
[----:B------:R-:W-:-:S13]  /*1840*/  ISETP.GT.U32.OR P0, PT, R23, 0xfd, P0 ;  /* 0x000000fd1700780c */ /* 0x000fda0000704470 */
[----:B------:R-:W-:Y:S01]  /*1850*/  @!P0 IMAD.MOV.U32 R9, RZ, RZ, RZ ;  /* 0x000000ffff098224 */ /* 0x000fe200078e00ff */
[----:B------:R-:W-:Y:S06]  /*1860*/  @!P0 BRA `(.L_x_19) ;  /* 0x00000000005c8947 */ /* 0x000fec0003800000 */
[----:B------:R-:W-:Y:S02]  /*1870*/  FSETP.GTU.FTZ.AND P0, PT, |R8|, +INF , PT ;  /* 0x7f8000000800780b */ /* 0x000fe40003f1c200 */
[----:B------:R-:W-:-:S04]  /*1880*/  FSETP.GTU.FTZ.AND P1, PT, |R7|, +INF , PT ;  /* 0x7f8000000700780b */ /* 0x000fc80003f3c200 */
[----:B------:R-:W-:-:S13]  /*1890*/  PLOP3.LUT P0, PT, P0, P1, PT, 0xf8, 0x8f ;  /* 0x00000000008f781c */ /* 0x000fda0000703f70 */
[----:B------:R-:W-:Y:S05]  /*18a0*/  @P0 BRA `(.L_x_20) ;  /* 0x00000004004c0947 */ /* 0x000fea0003800000 */
[----:B------:R-:W-:-:S13]  /*18b0*/  LOP3.LUT P0, RZ, R7, 0x7fffffff, R19, 0xc8, !PT ;  /* 0x7fffffff07ff7812 */ /* 0x000fda000780c813 */
[----:B------:R-:W-:Y:S05]  /*18c0*/  @!P0 BRA `(.L_x_21) ;  /* 0x00000004003c8947 */ /* 0x000fea0003800000 */
[C---:B------:R-:W-:Y:S02]  /*18d0*/  FSETP.NEU.FTZ.AND P0, PT, |R8|.reuse, +INF , PT ;  /* 0x7f8000000800780b */ /* 0x040fe40003f1d200 */
[----:B------:R-:W-:Y:S02]  /*18e0*/  FSETP.NEU.FTZ.AND P2, PT, |R7|, +INF , PT ;  /* 0x7f8000000700780b */ /* 0x000fe40003f5d200 */
[----:B------:R-:W-:-:S11]  /*18f0*/  FSETP.NEU.FTZ.AND P1, PT, |R8|, +INF , PT ;  /* 0x7f8000000800780b */ /* 0x000fd60003f3d200 */
[----:B------:R-:W-:Y:S05]  /*1900*/  @!P2 BRA !P0, `(.L_x_21) ;  /* 0x00000004002ca947 */ /* 0x000fea0004000000 */
[----:B------:R-:W-:-:S04]  /*1910*/  LOP3.LUT P0, RZ, R19, 0x7fffffff, RZ, 0xc0, !PT ;  /* 0x7fffffff13ff7812 */ /* 0x000fc8000780c0ff */
[----:B------:R-:W-:-:S13]  /*1920*/  PLOP3.LUT P0, PT, P2, P0, PT, 0x2f, 0xf2 ;  /* 0x0000000000f2781c */ /* 0x000fda0001700577 */
[----:B------:R-:W-:Y:S05]  /*1930*/  @P0 BRA `(.L_x_22) ;  /* 0x0000000400180947 */ /* 0x000fea0003800000 */
[----:B------:R-:W-:-:S04]  /*1940*/  LOP3.LUT P0, RZ, R7, 0x7fffffff, RZ, 0xc0, !PT ;  /* 0x7fffffff07ff7812 */ /* 0x000fc8000780c0ff */
[----:B------:R-:W-:-:S13]  /*1950*/  PLOP3.LUT P0, PT, P1, P0, PT, 0x2f, 0xf2 ;  /* 0x0000000000f2781c */ /* 0x000fda0000f00577 */
[----:B------:R-:W-:Y:S05]  /*1960*/  @P0 BRA `(.L_x_23) ;  /* 0x0000000400000947 */ /* 0x000fea0003800000 */
[----:B------:R-:W-:Y:S02]  /*1970*/  ISETP.GE.AND P0, PT, R23, RZ, PT ;  /* 0x000000ff1700720c */ /* 0x000fe40003f06270 */
[----:B------:R-:W-:-:S11]  /*1980*/  ISETP.GE.AND P1, PT, R24, RZ, PT ;  /* 0x000000ff1800720c */ /* 0x000fd60003f26270 */
[----:B------:R-:W-:Y:S01]  /*1990*/  @P0 MOV R9, RZ ;  /* 0x000000ff00090202 */ /* 0x000fe20000000f00 */
[----:B------:R-:W-:Y:S01]  /*19a0*/  @!P0 FFMA R19, R8, 1.84467440737095516160e+19, RZ ;  /* 0x5f80000008138823 */ /* 0x000fe200000000ff */
[----:B------:R-:W-:Y:S01]  /*19b0*/  @!P0 MOV R9, 0xffffffc0 ;  /* 0xffffffc000098802 */ /* 0x000fe20000000f00 */
[----:B------:R-:W-:-:S04]  /*19c0*/  @!P1 FFMA R7, R7, 1.84467440737095516160e+19, RZ ;  /* 0x5f80000007079823 */ /* 0x000fc800000000ff */
[----:B------:R-:W-:-:S07]  /*19d0*/  @!P1 VIADD R9, R9, 0x40 ;  /* 0x0000004009099836 */ /* 0x000fce0000000000 */
.L_x_19:
[----:B------:R-:W-:Y:S01]  /*19e0*/  LEA R8, R15, 0xc0800000, 0x17 ;  /* 0xc08000000f087811 */ /* 0x000fe200078eb8ff */
[----:B------:R-:W-:Y:S03]  /*19f0*/  BSSY.RECONVERGENT B2, `(.L_x_24) ;  /* 0x0000036000027945 */ /* 0x000fe60003800200 */
[----:B------:R-:W-:Y:S02]  /*1a00*/  IADD3 R23, PT, PT, -R8, R7, RZ ;  /* 0x0000000708177210 */ /* 0x000fe40007ffe1ff */
[----:B------:R-:W-:Y:S02]  /*1a10*/  IADD3 R8, PT, PT, R21, -0x7f, RZ ;  /* 0xffffff8115087810 */ /* 0x000fe40007ffe0ff */
[----:B------:R-:W0:Y:S01]  /*1a20*/  MUFU.RCP R25, R23 ;  /* 0x0000001700197308 */ /* 0x000e220000001000 */
[----:B------:R-:W-:Y:S01]  /*1a30*/  FADD.FTZ R26, -R23, -RZ ;  /* 0x800000ff171a7221 */ /* 0x000fe20000010100 */
[C---:B------:R-:W-:Y:S01]  /*1a40*/  IADD3 R28, PT, PT, R8.reuse, 0x7f, -R15 ;  /* 0x0000007f081c7810 */ /* 0x040fe20007ffe80f */
[----:B------:R-:W-:-:S04]  /*1a50*/  IMAD R7, R8, -0x800000, R19 ;  /* 0xff80000008077824 */ /* 0x000fc800078e0213 */
[----:B------:R-:W-:Y:S02]  /*1a60*/  IMAD.IADD R28, R28, 0x1, R9 ;  /* 0x000000011c1c7824 */ /* 0x000fe400078e0209 */
[----:B0-----:R-:W-:-:S04]  /*1a70*/  FFMA R24, R25, R26, 1 ;  /* 0x3f80000019187423 */ /* 0x001fc8000000001a */
[----:B------:R-:W-:-:S04]  /*1a80*/  FFMA R24, R25, R24, R25 ;  /* 0x0000001819187223 */ /* 0x000fc80000000019 */
[----:B------:R-:W-:-:S04]  /*1a90*/  FFMA R19, R7, R24, RZ ;  /* 0x0000001807137223 */ /* 0x000fc800000000ff */
[----:B------:R-:W-:-:S04]  /*1aa0*/  FFMA R21, R26, R19, R7 ;  /* 0x000000131a157223 */ /* 0x000fc80000000007 */
[----:B------:R-:W-:-:S04]  /*1ab0*/  FFMA R19, R24, R21, R19 ;  /* 0x0000001518137223 */ /* 0x000fc80000000013 */
[----:B------:R-:W-:-:S04]  /*1ac0*/  FFMA R26, R26, R19, R7 ;  /* 0x000000131a1a7223 */ /* 0x000fc80000000007 */
[----:B------:R-:W-:-:S05]  /*1ad0*/  FFMA R7, R24, R26, R19 ;  /* 0x0000001a18077223 */ /* 0x000fca0000000013 */
[----:B------:R-:W-:-:S04]  /*1ae0*/  SHF.R.U32.HI R8, RZ, 0x17, R7 ;  /* 0x00000017ff087819 */ /* 0x000fc80000011607 */
[----:B------:R-:W-:-:S04]  /*1af0*/  LOP3.LUT R8, R8, 0xff, RZ, 0xc0, !PT ;  /* 0x000000ff08087812 */ /* 0x000fc800078ec0ff */
[----:B------:R-:W-:-:S04]  /*1b00*/  IADD3 R9, PT, PT, R8, R28, RZ ;  /* 0x0000001c08097210 */ /* 0x000fc80007ffe0ff */
[----:B------:R-:W-:-:S04]  /*1b10*/  IADD3 R8, PT, PT, R9, -0x1, RZ ;  /* 0xffffffff09087810 */ /* 0x000fc80007ffe0ff */
[----:B------:R-:W-:-:S13]  /*1b20*/  ISETP.GE.U32.AND P0, PT, R8, 0xfe, PT ;  /* 0x000000fe0800780c */ /* 0x000fda0003f06070 */
[----:B------:R-:W-:Y:S05]  /*1b30*/  @!P0 BRA `(.L_x_25) ;  /* 0x0000000000808947 */ /* 0x000fea0003800000 */
[----:B------:R-:W-:-:S13]  /*1b40*/  ISETP.GT.AND P0, PT, R9, 0xfe, PT ;  /* 0x000000fe0900780c */ /* 0x000fda0003f04270 */
[----:B------:R-:W-:Y:S05]  /*1b50*/  @P0 BRA `(.L_x_26) ;  /* 0x00000000006c0947 */ /* 0x000fea0003800000 */
[----:B------:R-:W-:-:S13]  /*1b60*/  ISETP.GE.AND P0, PT, R9, 0x1, PT ;  /* 0x000000010900780c */ /* 0x000fda0003f06270 */
[----:B------:R-:W-:Y:S05]  /*1b70*/  @P0 BRA `(.L_x_27) ;  /* 0x0000000000740947 */ /* 0x000fea0003800000 */
[----:B------:R-:W-:Y:S02]  /*1b80*/  ISETP.GE.AND P0, PT, R9, -0x18, PT ;  /* 0xffffffe80900780c */ /* 0x000fe40003f06270 */
[----:B------:R-:W-:-:S11]  /*1b90*/  LOP3.LUT R7, R7, 0x80000000, RZ, 0xc0, !PT ;  /* 0x8000000007077812 */ /* 0x000fd600078ec0ff */
[----:B------:R-:W-:Y:S05]  /*1ba0*/  @!P0 BRA `(.L_x_27) ;  /* 0x0000000000688947 */ /* 0x000fea0003800000 */
[-CC-:B------:R-:W-:Y:S01]  /*1bb0*/  FFMA.RZ R8, R24, R26.reuse, R19.reuse ;  /* 0x0000001a18087223 */ /* 0x180fe2000000c013 */
[C---:B------:R-:W-:Y:S02]  /*1bc0*/  ISETP.NE.AND P2, PT, R9.reuse, RZ, PT ;  /* 0x000000ff0900720c */ /* 0x040fe40003f45270 */
[C---:B------:R-:W-:Y:S02]  /*1bd0*/  ISETP.NE.AND P1, PT, R9.reuse, RZ, PT ;  /* 0x000000ff0900720c */ /* 0x040fe40003f25270 */
[----:B------:R-:W-:Y:S01]  /*1be0*/  LOP3.LUT R15, R8, 0x7fffff, RZ, 0xc0, !PT ;  /* 0x007fffff080f7812 */ /* 0x000fe200078ec0ff */
[CCC-:B------:R-:W-:Y:S01]  /*1bf0*/  FFMA.RP R8, R24.reuse, R26.reuse, R19.reuse ;  /* 0x0000001a18087223 */ /* 0x1c0fe20000008013 */
[----:B------:R-:W-:Y:S01]  /*1c00*/  FFMA.RM R19, R24, R26, R19 ;  /* 0x0000001a18137223 */ /* 0x000fe20000004013 */
[----:B------:R-:W-:Y:S01]  /*1c10*/  VIADD R24, R9, 0x20 ;  /* 0x0000002009187836 */ /* 0x000fe20000000000 */
[----:B------:R-:W-:Y:S02]  /*1c20*/  LOP3.LUT R15, R15, 0x800000, RZ, 0xfc, !PT ;  /* 0x008000000f0f7812 */ /* 0x000fe400078efcff */
[----:B------:R-:W-:-:S02]  /*1c30*/  IADD3 R9, PT, PT, -R9, RZ, RZ ;  /* 0x000000ff09097210 */ /* 0x000fc40007ffe1ff */
[----:B------:R-:W-:Y:S02]  /*1c40*/  SHF.L.U32 R24, R15, R24, RZ ;  /* 0x000000180f187219 */ /* 0x000fe400000006ff */
[----:B------:R-:W-:Y:S02]  /*1c50*/  FSETP.NEU.FTZ.AND P0, PT, R8, R19, PT ;  /* 0x000000130800720b */ /* 0x000fe40003f1d000 */
[----:B------:R-:W-:Y:S02]  /*1c60*/  SEL R8, R9, RZ, P2 ;  /* 0x000000ff09087207 */ /* 0x000fe40001000000 */
[----:B------:R-:W-:Y:S02]  /*1c70*/  ISETP.NE.AND P1, PT, R24, RZ, P1 ;  /* 0x000000ff1800720c */ /* 0x000fe40000f25270 */
[----:B------:R-:W-:Y:S02]  /*1c80*/  SHF.R.U32.HI R8, RZ, R8, R15 ;  /* 0x00000008ff087219 */ /* 0x000fe4000001160f */
[----:B------:R-:W-:-:S02]  /*1c90*/  PLOP3.LUT P0, PT, P0, P1, PT, 0xf8, 0x8f ;  /* 0x00000000008f781c */ /* 0x000fc40000703f70 */
[----:B------:R-:W-:Y:S02]  /*1ca0*/  SHF.R.U32.HI R24, RZ, 0x1, R8 ;  /* 0x00000001ff187819 */ /* 0x000fe40000011608 */
[----:B------:R-:W-:-:S04]  /*1cb0*/  SEL R9, RZ, 0x1, !P0 ;  /* 0x00000001ff097807 */ /* 0x000fc80004000000 */
[----:B------:R-:W-:-:S04]  /*1cc0*/  LOP3.LUT R9, R9, 0x1, R24, 0xf8, !PT ;  /* 0x0000000109097812 */ /* 0x000fc800078ef818 */
[----:B------:R-:W-:-:S04]  /*1cd0*/  LOP3.LUT R9, R9, R8, RZ, 0xc0, !PT ;  /* 0x0000000809097212 */ /* 0x000fc800078ec0ff */
[----:B------:R-:W-:-:S04]  /*1ce0*/  IADD3 R24, PT, PT, R24, R9, RZ ;  /* 0x0000000918187210 */ /* 0x000fc80007ffe0ff */
[----:B------:R-:W-:Y:S01]  /*1cf0*/  LOP3.LUT R7, R24, R7, RZ, 0xfc, !PT ;  /* 0x0000000718077212 */ /* 0x000fe200078efcff */
[----:B------:R-:W-:Y:S06]  /*1d00*/  BRA `(.L_x_27) ;  /* 0x0000000000107947 */ /* 0x000fec0003800000 */
.L_x_26:
[----:B------:R-:W-:-:S04]  /*1d10*/  LOP3.LUT R7, R7, 0x80000000, RZ, 0xc0, !PT ;  /* 0x8000000007077812 */ /* 0x000fc800078ec0ff */
[----:B------:R-:W-:Y:S01]  /*1d20*/  LOP3.LUT R7, R7, 0x7f800000, RZ, 0xfc, !PT ;  /* 0x7f80000007077812 */ /* 0x000fe200078efcff */
[----:B------:R-:W-:Y:S06]  /*1d30*/  BRA `(.L_x_27) ;  /* 0x0000000000047947 */ /* 0x000fec0003800000 */
.L_x_25:
[----:B------:R-:W-:-:S07]  /*1d40*/  IMAD R7, R28, 0x800000, R7 ;  /* 0x008000001c077824 */ /* 0x000fce00078e0207 */
.L_x_27:
[----:B------:R-:W-:Y:S05]  /*1d50*/  BSYNC.RECONVERGENT B2 ;  /* 0x0000000000027941 */ /* 0x000fea0003800200 */
.L_x_24:
[----:B------:R-:W-:Y:S05]  /*1d60*/  BRA `(.L_x_28) ;  /* 0x0000000000207947 */ /* 0x000fea0003800000 */
.L_x_23:
[----:B------:R-:W-:-:S04]  /*1d70*/  LOP3.LUT R7, R7, 0x80000000, R19, 0x48, !PT ;  /* 0x8000000007077812 */ /* 0x000fc800078e4813 */
[----:B------:R-:W-:Y:S01]  /*1d80*/  LOP3.LUT R7, R7, 0x7f800000, RZ, 0xfc, !PT ;  /* 0x7f80000007077812 */ /* 0x000fe200078efcff */
[----:B------:R-:W-:Y:S06]  /*1d90*/  BRA `(.L_x_28) ;  /* 0x0000000000147947 */ /* 0x000fec0003800000 */
.L_x_22:
[----:B------:R-:W-:Y:S01]  /*1da0*/  LOP3.LUT R7, R7, 0x80000000, R19, 0x48, !PT ;  /* 0x8000000007077812 */ /* 0x000fe200078e4813 */
[----:B------:R-:W-:Y:S06]  /*1db0*/  BRA `(.L_x_28) ;  /* 0x00000000000c7947 */ /* 0x000fec0003800000 */
.L_x_21:
[----:B------:R-:W0:Y:S01]  /*1dc0*/  MUFU.RSQ R7, -QNAN ;  /* 0xffc0000000077908 */ /* 0x000e220000001400 */
[----:B------:R-:W-:Y:S05]  /*1dd0*/  BRA `(.L_x_28) ;  /* 0x0000000000047947 */ /* 0x000fea0003800000 */
.L_x_20:
[----:B------:R-:W-:-:S07]  /*1de0*/  FADD.FTZ R7, R8, R7 ;  /* 0x0000000708077221 */ /* 0x000fce0000010000 */
.L_x_28:
[----:B------:R-:W-:Y:S05]  /*1df0*/  BSYNC.RECONVERGENT B1 ;  /* 0x0000000000017941 */ /* 0x000fea0003800200 */
.L_x_18:
[----:B------:R-:W-:Y:S01]  /*1e00*/  HFMA2 R9, -RZ, RZ, 0, 0 ;  /* 0x00000000ff097431 */ /* 0x000fe200000001ff */
[----:B------:R-:W-:-:S04]  /*1e10*/  MOV R8, R18 ;  /* 0x0000001200087202 */ /* 0x000fc80000000f00 */
[----:B0-----:R-:W-:Y:S05]  /*1e20*/  RET.REL.NODEC R8 `(_Z25gpuTemplateStgHomoTurb3D2IfEvPT_S1_S1_S1_S1_S1_S1_S0_ii) ;  /* 0xffffffe008747950 */ /* 0x001fea0003c3ffff */
.L_x_29:
[----:B------:R-:W-:-:S00]  /*1e30*/  BRA `(.L_x_29) ;  /* 0xfffffffc00fc7947 */ /* 0x000fc0000383ffff */
[----:B------:R-:W-:-:S00]  /*1e40*/  NOP ;  /* 0x0000000000007918 */ /* 0x000fc00000000000 */
        /* <DEDUP_REMOVED lines=11> */
.L_x_616:


//--------------------- .text._Z25gpuTemplateStgHomoTurb2D2IfEvPT_S1_S1_S1_S1_S1_S1_S0_ii --------------------------
	.section	.text._Z25gpuTemplateStgHomoTurb2D2IfEvPT_S1_S1_S1_S1_S1_S1_S0_ii,"ax",@progbits
	.align	128
        .global         _Z25gpuTemplateStgHomoTurb2D2IfEvPT_S1_S1_S1_S1_S1_S1_S0_ii
        .type           _Z25gpuTemplateStgHomoTurb2D2IfEvPT_S1_S1_S1_S1_S1_S1_S0_ii,@function
        .size           _Z25gpuTemplateStgHomoTurb2D2IfEvPT_S1_S1_S1_S1_S1_S1_S0_ii,(.L_x_617 - _Z25gpuTemplateStgHomoTurb2D2IfEvPT_S1_S1_S1_S1_S1_S1_S0_ii)
        .other          _Z25gpuTemplateStgHomoTurb2D2IfEvPT_S1_S1_S1_S1_S1_S1_S0_ii,@"STO_CUDA_ENTRY STV_DEFAULT"
_Z25gpuTemplateStgHomoTurb2D2IfEvPT_S1_S1_S1_S1_S1_S1_S0_ii:
.text._Z25gpuTemplateStgHomoTurb2D2IfEvPT_S1_S1_S1_S1_S1_S1_S0_ii:
        /* <DEDUP_REMOVED lines=15> */
[----:B------:R-:W-:Y:S02]  /*00f0*/  MOV R2, R5 ;  /* 0x0000000500027202 */ /* 0x000fe40000000f00 */
[----:B------:R-:W-:-:S07]  /*0100*/  MOV R4, 0x120 ;  /* 0x0000012000047802 */ /* 0x000fce0000000f00 */
[----:B-----5:R-:W-:Y:S05]  /*0110*/  CALL.REL.NOINC `($__internal_1_$__cuda_sm3x_div_rn_noftz_f32_slowpath) ;  /* 0x0000001400107944 */ /* 0x020fea0003c00000 */
[----:B------:R-:W-:-:S07]  /*0120*/  IMAD.MOV.U32 R6, RZ, RZ, R20 ;  /* 0x000000ffff067224 */ /* 0x000fce00078e0014 */
.L_x_30:
        /* <DEDUP_REMOVED lines=10> */
[----:B------:R-:W-:Y:S02]  /*01d0*/  MOV R2, R5 ;  /* 0x0000000500027202 */ /* 0x000fe40000000f00 */
[----:B------:R-:W-:-:S07]  /*01e0*/  MOV R4, 0x200 ;  /* 0x0000020000047802 */ /* 0x000fce0000000f00 */
[----:B-----5:R-:W-:Y:S05]  /*01f0*/  CALL.REL.NOINC `($__internal_1_$__cuda_sm3x_div_rn_noftz_f32_slowpath) ;  /* 0x0000001000d87944 */ /* 0x020fea0003c00000 */
[----:B------:R-:W-:-:S07]  /*0200*/  IMAD.MOV.U32 R0, RZ, RZ, R20 ;  /* 0x000000ffff007224 */ /* 0x000fce00078e0014 */
.L_x_31:
[----:B------:R-:W0:Y:S01]  /*0210*/  LDC.64 R12, c[0x0][0x398] ;  /* 0x0000e600ff0c7b82 */ /* 0x000e220000000a00 */
[----:B------:R-:W1:Y:S01]  /*0220*/  S2R R17, SR_TID.X ;  /* 0x0000000000117919 */ /* 0x000e620000002100 */
[----:B------:R-:W2:Y:S01]  /*0230*/  LDCU UR5, c[0x0][0x3bc] ;  /* 0x00007780ff0577ac */ /* 0x000ea20008000800 */
[----:B0-----:R0:W3:Y:S05]  /*0240*/  LDG.E R16, desc[UR6][R12.64+0xc] ;  /* 0x00000c060c107981 */ /* 0x0010ea000c1e1900 */
[----:B------:R-:W1:Y:S01]  /*0250*/  S2UR UR4, SR_CTAID.X ;  /* 0x00000000000479c3 */ /* 0x000e620000002500 */
[----:B------:R-:W0:Y:S01]  /*0260*/  F2F.F64.F32 R2, R5 ;  /* 0x0000000500027310 */ /* 0x000e220000201800 */
[----:B------:R-:W-:Y:S01]  /*0270*/  FMUL R9, R0, R0 ;  /* 0x0000000000097220 */ /* 0x000fe20000400000 */
[----:B-----5:R-:W-:-:S03]  /*0280*/  FADD R4, R7, -1 ;  /* 0xbf80000007047421 */ /* 0x020fc60000000000 */
[----:B------:R-:W-:Y:S02]  /*0290*/  FFMA R9, R6, R6, R9 ;  /* 0x0000000606097223 */ /* 0x000fe40000000009 */
[----:B------:R-:W1:Y:S02]  /*02a0*/  LDC R8, c[0x0][0x360] ;  /* 0x0000d800ff087b82 */ /* 0x000e640000000800 */
[----:B------:R-:W-:Y:S01]  /*02b0*/  F2F.F64.F32 R14, R9 ;  /* 0x00000009000e7310 */ /* 0x000fe20000201800 */
[----:B0-----:R-:W-:-:S07]  /*02c0*/  DMUL R12, R2, -0.5 ;  /* 0xbfe00000020c7828 */ /* 0x001fce0000000000 */
[----:B------:R-:W-:Y:S01]  /*02d0*/  F2F.F64.F32 R2, R4 ;  /* 0x0000000400027310 */ /* 0x000fe20000201800 */
[----:B-1----:R-:W-:-:S05]  /*02e0*/  IMAD R17, R8, UR4, R17 ;  /* 0x0000000408117c24 */ /* 0x002fca000f8e0211 */
[----:B--2---:R-:W-:Y:S02]  /*02f0*/  ISETP.GE.AND P0, PT, R17, UR5, PT ;  /* 0x0000000511007c0c */ /* 0x004fe4000bf06270 */
[----:B---3--:R-:W0:Y:S02]  /*0300*/  F2F.F64.F32 R10, R16 ;  /* 0x00000010000a7310 */ /* 0x008e240000201800 */
[----:B0-----:R-:W-:-:S09]  /*0310*/  DFMA R10, R12, R14, R10 ;  /* 0x0000000e0c0a722b */ /* 0x001fd2000000000a */
[----:B------:R-:W-:Y:S05]  /*0320*/  @P0 EXIT ;  /* 0x000000000000094d */ /* 0x000fea0003800000 */
        /* <DEDUP_REMOVED lines=12> */
[----:B------:R-:W-:Y:S01]  /*03f0*/  MOV R7, R17 ;  /* 0x0000001100077202 */ /* 0x000fe20000000f00 */
[----:B0-----:R-:W-:Y:S06]  /*0400*/  @!P0 BRA `(.L_x_33) ;  /* 0x0000000000108947 */ /* 0x001fec0003800000 */
[----:B------:R-:W-:Y:S01]  /*0410*/  IMAD.MOV.U32 R2, RZ, RZ, R4 ;  /* 0x000000ffff027224 */ /* 0x000fe200078e0004 */
[----:B------:R-:W-:-:S07]  /*0420*/  MOV R4, 0x440 ;  /* 0x0000044000047802 */ /* 0x000fce0000000f00 */
[----:B------:R-:W-:Y:S05]  /*0430*/  CALL.REL.NOINC `($__internal_1_$__cuda_sm3x_div_rn_noftz_f32_slowpath) ;  /* 0x0000001000487944 */ /* 0x000fea0003c00000 */
[----:B------:R-:W-:-:S07]  /*0440*/  MOV R14, R20 ;  /* 0x00000014000e7202 */ /* 0x000fce0000000f00 */
.L_x_33:
[----:B------:R-:W-:Y:S05]  /*0450*/  BSYNC.RECONVERGENT B0 ;  /* 0x0000000000007941 */ /* 0x000fea0003800200 */
.L_x_32:
[----:B------:R-:W0:Y:S01]  /*0460*/  LDCU UR4, c[0x0][0x370] ;  /* 0x00006e00ff0477ac */ /* 0x000e220008000800 */
[----:B------:R-:W1:Y:S01]  /*0470*/  F2F.F64.F32 R14, R14 ;  /* 0x0000000e000e7310 */ /* 0x000e620000201800 */
[----:B0-----:R-:W-:Y:S01]  /*0480*/  IMAD R8, R8, UR4, RZ ;  /* 0x0000000408087c24 */ /* 0x001fe2000f8e02ff */
[----:B-1----:R-:W-:Y:S06]  /*0490*/  BRA.U UP0, `(.L_x_34) ;  /* 0x0000000100bc7547 */ /* 0x002fec000b800000 */
[----:B------:R-:W0:Y:S01]  /*04a0*/  LDC R10, c[0x0][0x3bc] ;  /* 0x0000ef00ff0a7b82 */ /* 0x000e220000000800 */
[----:B------:R-:W-:-:S07]  /*04b0*/  FADD R9, R5, R5 ;  /* 0x0000000505097221 */ /* 0x000fce0000000000 */
[----:B------:R-:W1:Y:S02]  /*04c0*/  LDC.64 R12, c[0x0][0x380] ;  /* 0x0000e000ff0c7b82 */ /* 0x000e640000000a00 */
.L_x_37:
        /* <DEDUP_REMOVED lines=13> */
[----:B------:R-:W-:Y:S01]  /*05a0*/  IMAD.MOV.U32 R2, RZ, RZ, R6 ;  /* 0x000000ffff027224 */ /* 0x000fe200078e0006 */
[----:B------:R-:W-:-:S07]  /*05b0*/  MOV R4, 0x5d0 ;  /* 0x000005d000047802 */ /* 0x000fce0000000f00 */
[----:B01----:R-:W-:Y:S05]  /*05c0*/  CALL.REL.NOINC `($__internal_1_$__cuda_sm3x_div_rn_noftz_f32_slowpath) ;  /* 0x0000000c00e47944 */ /* 0x003fea0003c00000 */
[----:B------:R-:W-:-:S07]  /*05d0*/  MOV R2, R20 ;  /* 0x0000001400027202 */ /* 0x000fce0000000f00 */
.L_x_36:
[----:B------:R-:W-:Y:S05]  /*05e0*/  BSYNC.RECONVERGENT B0 ;  /* 0x0000000000007941 */ /* 0x000fea0003800200 */
.L_x_35:
[----:B------:R-:W2:Y:S02]  /*05f0*/  LDC.64 R24, c[0x0][0x3a8] ;  /* 0x0000ea00ff187b82 */ /* 0x000ea40000000a00 */
[----:B--2---:R-:W2:Y:S01]  /*0600*/  LDG.E R25, desc[UR6][R24.64+0x4] ;  /* 0x0000040618197981 */ /* 0x004ea2000c1e1900 */
[----:B------:R-:W-:Y:S01]  /*0610*/  FADD R21, R5, -R2 ;  /* 0x8000000205157221 */ /* 0x000fe20000000000 */
[----:B------:R-:W-:-:S03]  /*0620*/  FFMA R20, RZ, R11, R6 ;  /* 0x0000000bff147223 */ /* 0x000fc60000000006 */
[----:B------:R-:W3:Y:S01]  /*0630*/  F2F.F64.F32 R18, R21 ;  /* 0x0000001500127310 */ /* 0x000ee20000201800 */
[----:B------:R-:W-:Y:S01]  /*0640*/  FMUL R11, R21, R20 ;  /* 0x00000014150b7220 */ /* 0x000fe20000400000 */
[----:B---3--:R-:W-:Y:S01]  /*0650*/  DMUL R18, R18, 0.5 ;  /* 0x3fe0000012127828 */ /* 0x008fe20000000000 */
[----:B--2---:R-:W-:-:S04]  /*0660*/  FFMA R4, RZ, R25, R0 ;  /* 0x00000019ff047223 */ /* 0x004fc80000000000 */
[-C--:B------:R-:W-:Y:S01]  /*0670*/  FMUL R3, R4, R4.reuse ;  /* 0x0000000404037220 */ /* 0x080fe20000400000 */
[----:B------:R-:W-:-:S03]  /*0680*/  FMUL R27, R21, R4 ;  /* 0x00000004151b7220 */ /* 0x000fc60000400000 */
[----:B------:R-:W-:Y:S01]  /*0690*/  FFMA R26, R20, R20, R3 ;  /* 0x00000014141a7223 */ /* 0x000fe20000000003 */
[----:B-1----:R-:W-:-:S03]  /*06a0*/  IMAD.WIDE R2, R7, 0x4, R12 ;  /* 0x0000000407027825 */ /* 0x002fc600078e020c */
[----:B------:R-:W1:Y:S01]  /*06b0*/  F2F.F64.F32 R16, R26 ;  /* 0x0000001a00107310 */ /* 0x000e620000201800 */
[----:B------:R-:W-:Y:S01]  /*06c0*/  IMAD.IADD R7, R8, 0x1, R7 ;  /* 0x0000000108077824 */ /* 0x000fe200078e0207 */
[----:B------:R2:W-:Y:S04]  /*06d0*/  STG.E desc[UR6][R2.64], R21 ;  /* 0x0000001502007986 */ /* 0x0005e8000c101906 */
[----:B0-----:R-:W-:Y:S01]  /*06e0*/  ISETP.GE.AND P0, PT, R7, R10, PT ;  /* 0x0000000a0700720c */ /* 0x001fe20003f06270 */
        /* <DEDUP_REMOVED lines=10> */
.L_x_34:
[----:B-1----:R-:W0:Y:S08]  /*0790*/  LDC.64 R26, c[0x0][0x388] ;  /* 0x0000e200ff1a7b82 */ /* 0x002e300000000a00 */
[----:B------:R-:W1:Y:S08]  /*07a0*/  LDC.64 R2, c[0x0][0x3b8] ;  /* 0x0000ee00ff027b82 */ /* 0x000e700000000a00 */
[----:B------:R-:W2:Y:S01]  /*07b0*/  LDC.64 R24, c[0x0][0x3a0] ;  /* 0x0000e800ff187b82 */ /* 0x000ea20000000a00 */
[----:B0-----:R-:W-:-:S04]  /*07c0*/  IMAD.WIDE R26, R7, 0x4, R26 ;  /* 0x00000004071a7825 */ /* 0x001fc800078e021a */
[----:B-1----:R-:W-:Y:S02]  /*07d0*/  IMAD.WIDE R22, R3, 0x4, R26 ;  /* 0x0000000403167825 */ /* 0x002fe400078e021a */
[----:B------:R-:W3:Y:S04]  /*07e0*/  LDG.E R27, desc[UR6][R26.64] ;  /* 0x000000061a1b7981 */ /* 0x000ee8000c1e1900 */
[----:B------:R-:W4:Y:S04]  /*07f0*/  LDG.E R19, desc[UR6][R22.64] ;  /* 0x0000000616137981 */ /* 0x000f28000c1e1900 */
[----:B--2---:R-:W4:Y:S04]  /*0800*/  LDG.E R20, desc[UR6][R24.64+0x4] ;  /* 0x0000040618147981 */ /* 0x004f28000c1e1900 */
[----:B------:R-:W3:Y:S01]  /*0810*/  LDG.E R4, desc[UR6][R24.64] ;  /* 0x0000000618047981 */ /* 0x000ee2000c1e1900 */
[----:B------:R-:W-:Y:S01]  /*0820*/  HFMA2 R9, -RZ, RZ, 0, 0 ;  /* 0x00000000ff097431 */ /* 0x000fe200000001ff */
[----:B------:R-:W-:Y:S01]  /*0830*/  MOV R11, RZ ;  /* 0x000000ff000b7202 */ /* 0x000fe20000000f00 */
[----:B----4-:R-:W-:Y:S01]  /*0840*/  FFMA R19, -R20, R2, R19 ;  /* 0x0000000214137223 */ /* 0x010fe20000000113 */
[----:B------:R-:W-:-:S02]  /*0850*/  IMAD.MOV.U32 R20, RZ, RZ, RZ ;  /* 0x000000ffff147224 */ /* 0x000fc400078e00ff */
[----:B---3--:R-:W-:-:S07]  /*0860*/  FFMA R4, -R4, R2, R27 ;  /* 0x0000000204047223 */ /* 0x008fce000000011b */
.L_x_44:
[----:B------:R-:W0:Y:S01]  /*0870*/  LDC R21, c[0x0][0x3c0] ;  /* 0x0000f000ff157b82 */ /* 0x000e220000000800 */
[----:B------:R-:W1:Y:S07]  /*0880*/  LDCU UR4, c[0x0][0x3b8] ;  /* 0x00007700ff0477ac */ /* 0x000e6e0008000800 */
[----:B------:R-:W2:Y:S01]  /*0890*/  LDC.64 R2, c[0x0][0x390] ;  /* 0x0000e400ff027b82 */ /* 0x000ea20000000a00 */
[----:B0-----:R-:W-:-:S05]  /*08a0*/  IMAD.IADD R22, R20, 0x1, R21 ;  /* 0x0000000114167824 */ /* 0x001fca00078e0215 */
[C---:B------:R-:W-:Y:S01]  /*08b0*/  IADD3 R24, PT, PT, R22.reuse, R21, RZ ;  /* 0x0000001516187210 */ /* 0x040fe20007ffe0ff */
[----:B--2---:R-:W-:-:S04]  /*08c0*/  IMAD.WIDE.U32 R22, R22, 0x4, R2 ;  /* 0x0000000416167825 */ /* 0x004fc800078e0002 */
[C---:B------:R-:W-:Y:S02]  /*08d0*/  IMAD.WIDE.U32 R26, R24.reuse, 0x4, R2 ;  /* 0x00000004181a7825 */ /* 0x040fe400078e0002 */
[----:B------:R-:W5:Y:S02]  /*08e0*/  LDG.E R22, desc[UR6][R22.64] ;  /* 0x0000000616167981 */ /* 0x000f64000c1e1900 */
[----:B------:R-:W-:-:S05]  /*08f0*/  IMAD.IADD R24, R24, 0x1, R21 ;  /* 0x0000000118187824 */ /* 0x000fca00078e0215 */
[C---:B------:R-:W-:Y:S01]  /*0900*/  IADD3 R28, PT, PT, R24.reuse, R21, RZ ;  /* 0x00000015181c7210 */ /* 0x040fe20007ffe0ff */
[----:B------:R0:W2:Y:S01]  /*0910*/  LDG.E R23, desc[UR6][R26.64] ;  /* 0x000000061a177981 */ /* 0x0000a2000c1e1900 */
[----:B------:R-:W-:-:S06]  /*0920*/  IMAD.WIDE.U32 R24, R24, 0x4, R2 ;  /* 0x0000000418187825 */ /* 0x000fcc00078e0002 */
[----:B------:R-:W3:Y:S01]  /*0930*/  LDG.E R25, desc[UR6][R24.64] ;  /* 0x0000000618197981 */ /* 0x000ee2000c1e1900 */
[----:B0-----:R-:W-:-:S05]  /*0940*/  IMAD.WIDE.U32 R26, R28, 0x4, R2 ;  /* 0x000000041c1a7825 */ /* 0x001fca00078e0002 */
[----:B------:R-:W4:Y:S02]  /*0950*/  LDG.E R29, desc[UR6][R26.64] ;  /* 0x000000061a1d7981 */ /* 0x000f24000c1e1900 */
[----:B----4-:R-:W-:-:S04]  /*0960*/  FMUL R29, R19, R29 ;  /* 0x0000001d131d7220 */ /* 0x010fc80000400000 */
[----:B---3--:R-:W-:Y:S01]  /*0970*/  FFMA R26, R4, R25, R29 ;  /* 0x00000019041a7223 */ /* 0x008fe2000000001d */
[----:B------:R-:W-:-:S05]  /*0980*/  IMAD.WIDE.U32 R24, R20, 0x4, R2 ;  /* 0x0000000414187825 */ /* 0x000fca00078e0002 */
[----:B------:R0:W2:Y:S01]  /*0990*/  LDG.E R29, desc[UR6][R24.64] ;  /* 0x00000006181d7981 */ /* 0x0000a2000c1e1900 */
[----:B------:R-:W-:-:S05]  /*09a0*/  IMAD R28, R21, 0x2, R28 ;  /* 0x00000002151c7824 */ /* 0x000fca00078e021c */
[----:B0-----:R-:W-:Y:S01]  /*09b0*/  IADD3 R25, PT, PT, R28, R21, RZ ;  /* 0x000000151c197210 */ /* 0x001fe20007ffe0ff */
[----:B--2---:R-:W-:-:S04]  /*09c0*/  FFMA R23, R29, R26, R23 ;  /* 0x0000001a1d177223 */ /* 0x004fc80000000017 */
[----:B------:R-:W-:-:S04]  /*09d0*/  IMAD.WIDE.U32 R26, R25, 0x4, R2 ;  /* 0x00000004191a7825 */ /* 0x000fc800078e0002 */
[----:B------:R-:W-:Y:S02]  /*09e0*/  IMAD R25, R21, 0x2, R25 ;  /* 0x0000000215197824 */ /* 0x000fe400078e0219 */
[--C-:B------:R-:W-:Y:S01]  /*09f0*/  IMAD.WIDE.U32 R28, R28, 0x4, R2.reuse ;  /* 0x000000041c1c7825 */ /* 0x100fe200078e0002 */
[----:B------:R-:W-:Y:S01]  /*0a00*/  BSSY.RECONVERGENT B0, `(.L_x_38) ;  /* 0x000006e000007945 */ /* 0x000fe20003800200 */
[----:B------:R-:W5:Y:S02]  /*0a10*/  LDG.E R26, desc[UR6][R26.64] ;  /* 0x000000061a1a7981 */ /* 0x000f64000c1e1900 */
[----:B------:R-:W-:Y:S02]  /*0a20*/  IMAD.WIDE.U32 R2, R25, 0x4, R2 ;  /* 0x0000000419027825 */ /* 0x000fe400078e0002 */
[----:B------:R0:W5:Y:S04]  /*0a30*/  LDG.E R24, desc[UR6][R28.64] ;  /* 0x000000061c187981 */ /* 0x000168000c1e1900 */
[----:B------:R-:W1:Y:S02]  /*0a40*/  LDG.E R2, desc[UR6][R2.64] ;  /* 0x0000000602027981 */ /* 0x000e64000c1e1900 */
[----:B-1----:R-:W-:-:S04]  /*0a50*/  FFMA R23, R2, UR4, R23 ;  /* 0x0000000402177c23 */ /* 0x002fc80008000017 */
[----:B------:R-:W-:-:S06]  /*0a60*/  FMUL R25, R23, 0.63661974668502807617 ;  /* 0x3f22f98317197820 */ /* 0x000fcc0000400000 */
[----:B------:R-:W1:Y:S01]  /*0a70*/  F2I.NTZ R25, R25 ;  /* 0x0000001900197305 */ /* 0x000e620000203100 */
[----:B------:R-:W-:Y:S02]  /*0a80*/  FSETP.GE.AND P0, PT, |R23|, 105615, PT ;  /* 0x47ce47801700780b */ /* 0x000fe40003f06200 */
[----:B-1----:R-:W-:-:S05]  /*0a90*/  I2FP.F32.S32 R2, R25 ;  /* 0x0000001900027245 */ /* 0x002fca0000201400 */
[----:B0-----:R-:W-:-:S04]  /*0aa0*/  FFMA R29, R2, -1.5707962512969970703, R23 ;  /* 0xbfc90fda021d7823 */ /* 0x001fc80000000017 */
[----:B------:R-:W-:-:S04]  /*0ab0*/  FFMA R29, R2, -7.5497894158615963534e-08, R29 ;  /* 0xb3a22168021d7823 */ /* 0x000fc8000000001d */
[----:B------:R-:W-:Y:S01]  /*0ac0*/  FFMA R27, R2, -5.3903029534742383927e-15, R29 ;  /* 0xa7c234c5021b7823 */ /* 0x000fe2000000001d */
[----:B------:R-:W-:Y:S06]  /*0ad0*/  @!P0 BRA `(.L_x_39) ;  /* 0x0000000400808947 */ /* 0x000fec0003800000 */
[----:B------:R-:W-:-:S13]  /*0ae0*/  FSETP.NEU.AND P0, PT, |R23|, +INF , PT ;  /* 0x7f8000001700780b */ /* 0x000fda0003f0d200 */
[----:B------:R-:W-:Y:S05]  /*0af0*/  @!P0 BRA `(.L_x_40) ;  /* 0x0000000400708947 */ /* 0x000fea0003800000 */
[----:B------:R-:W-:Y:S01]  /*0b00*/  SHF.L.U32 R25, R23, 0x8, RZ ;  /* 0x0000000817197819 */ /* 0x000fe200000006ff */
[----:B------:R-:W-:Y:S02]  /*0b10*/  HFMA2 R27, -RZ, RZ, 0, 0 ;  /* 0x00000000ff1b7431 */ /* 0x000fe400000001ff */
[----:B------:R-:W-:Y:S01]  /*0b20*/  IMAD.MOV.U32 R28, RZ, RZ, RZ ;  /* 0x000000ffff1c7224 */ /* 0x000fe200078e00ff */
[----:B------:R-:W0:Y:S01]  /*0b30*/  LDCU.64 UR8, c[0x4][URZ] ;  /* 0x01000000ff0877ac */ /* 0x000e220008000a00 */
[----:B------:R-:W-:Y:S01]  /*0b40*/  LOP3.LUT R25, R25, 0x80000000, RZ, 0xfc, !PT ;  /* 0x8000000019197812 */ /* 0x000fe200078efcff */
[----:B------:R-:W-:Y:S01]  /*0b50*/  UMOV UR5, URZ ;  /* 0x000000ff00057c82 */ /* 0x000fe20008000000 */
[----:B------:R-:W-:-:S05]  /*0b60*/  UMOV UR4, URZ ;  /* 0x000000ff00047c82 */ /* 0x000fca0008000000 */
.L_x_41:
[----:B0-----:R-:W-:Y:S01]  /*0b70*/  IMAD.U32 R2, RZ, RZ, UR8 ;  /* 0x00000008ff027e24 */ /* 0x001fe2000f8e00ff */
[----:B------:R-:W-:-:S05]  /*0b80*/  MOV R3, UR9 ;  /* 0x0000000900037c02 */ /* 0x000fca0008000f00 */
[----:B------:R-:W2:Y:S01]  /*0b90*/  LDG.E.CONSTANT R2, desc[UR6][R2.64] ;  /* 0x0000000602027981 */ /* 0x000ea2000c1e9900 */
[----:B------:R-:W-:Y:S01]  /*0ba0*/  UIADD3 UR4, UPT, UPT, UR4, 0x1, URZ ;  /* 0x0000000104047890 */ /* 0x000fe2000fffe0ff */
[C---:B------:R-:W-:Y:S01]  /*0bb0*/  ISETP.EQ.AND P1, PT, R27.reuse, 0x4, PT ;  /* 0x000000041b00780c */ /* 0x040fe20003f22270 */
[----:B------:R-:W-:Y:S01]  /*0bc0*/  UIADD3 UR8, UP1, UPT, UR8, 0x4, URZ ;  /* 0x0000000408087890 */ /* 0x000fe2000ff3e0ff */
[C---:B------:R-:W-:Y:S01]  /*0bd0*/  ISETP.EQ.AND P2, PT, R27.reuse, 0x8, PT ;  /* 0x000000081b00780c */ /* 0x040fe20003f42270 */
[----:B------:R-:W-:Y:S01]  /*0be0*/  UISETP.NE.AND UP0, UPT, UR4, 0x6, UPT ;  /* 0x000000060400788c */ /* 0x000fe2000bf05270 */
[C---:B------:R-:W-:Y:S01]  /*0bf0*/  ISETP.EQ.AND P3, PT, R27.reuse, 0xc, PT ;  /* 0x0000000c1b00780c */ /* 0x040fe20003f62270 */
[----:B------:R-:W-:Y:S01]  /*0c00*/  UIADD3.X UR9, UPT, UPT, URZ, UR9, URZ, UP1, !UPT ;  /* 0x00000009ff097290 */ /* 0x000fe20008ffe4ff */
[C---:B------:R-:W-:Y:S02]  /*0c10*/  ISETP.EQ.AND P4, PT, R27.reuse, 0x10, PT ;  /* 0x000000101b00780c */ /* 0x040fe40003f82270 */
[----:B------:R-:W-:Y:S01]  /*0c20*/  ISETP.EQ.AND P5, PT, R27, 0x14, PT ;  /* 0x000000141b00780c */ /* 0x000fe20003fa2270 */
[----:B--2---:R-:W-:-:S03]  /*0c30*/  IMAD.WIDE.U32 R2, R2, R25, RZ ;  /* 0x0000001902027225 */ /* 0x004fc600078e00ff */
[----:B------:R-:W-:-:S04]  /*0c40*/  IADD3 R29, P0, PT, R2, R28, RZ ;  /* 0x0000001c021d7210 */ /* 0x000fc80007f1e0ff */
[----:B------:R-:W-:Y:S01]  /*0c50*/  IADD3.X R28, PT, PT, R3, UR5, RZ, P0, !PT ;  /* 0x00000005031c7c10 */ /* 0x000fe200087fe4ff */
[--C-:B------:R-:W-:Y:S01]  /*0c60*/  @P2 IMAD.MOV.U32 R13, RZ, RZ, R29.reuse ;  /* 0x000000ffff0d2224 */ /* 0x100fe200078e001d */
[C---:B------:R-:W-:Y:S01]  /*0c70*/  ISETP.EQ.AND P0, PT, R27.reuse, RZ, PT ;  /* 0x000000ff1b00720c */ /* 0x040fe20003f02270 */
[----:B------:R-:W-:Y:S01]  /*0c80*/  @P4 IMAD.MOV.U32 R17, RZ, RZ, R29 ;  /* 0x000000ffff114224 */ /* 0x000fe200078e001d */
[-C--:B------:R-:W-:Y:S01]  /*0c90*/  @P1 MOV R12, R29.reuse ;  /* 0x0000001d000c1202 */ /* 0x080fe20000000f00 */
[----:B------:R-:W-:Y:S01]  /*0ca0*/  VIADD R27, R27, 0x4 ;  /* 0x000000041b1b7836 */ /* 0x000fe20000000000 */
[-C--:B------:R-:W-:Y:S02]  /*0cb0*/  @P3 MOV R16, R29.reuse ;  /* 0x0000001d00103202 */ /* 0x080fe40000000f00 */
[----:B------:R-:W-:-:S07]  /*0cc0*/  @P5 MOV R18, R29 ;  /* 0x0000001d00125202 */ /* 0x000fce0000000f00 */
[----:B------:R-:W-:Y:S01]  /*0cd0*/  @P0 IMAD.MOV.U32 R10, RZ, RZ, R29 ;  /* 0x000000ffff0a0224 */ /* 0x000fe200078e001d */
        /* <DEDUP_REMOVED lines=14> */
[----:B------:R-:W-:Y:S02]  /*0dc0*/  @P3 MOV R25, R10 ;  /* 0x0000000a00193202 */ /* 0x000fe40000000f00 */
[C---:B------:R-:W-:Y:S01]  /*0dd0*/  ISETP.EQ.AND P3, PT, R3.reuse, -0x4, PT ;  /* 0xfffffffc0300780c */ /* 0x040fe20003f62270 */
[----:B------:R-:W-:Y:S01]  /*0de0*/  @P4 IMAD.MOV.U32 R27, RZ, RZ, R10 ;  /* 0x000000ffff1b4224 */ /* 0x000fe200078e000a */
[----:B------:R-:W-:Y:S01]  /*0df0*/  @P4 MOV R25, R12 ;  /* 0x0000000c00194202 */ /* 0x000fe20000000f00 */
[----:B------:R-:W-:Y:S01]  /*0e00*/  @P2 IMAD.MOV.U32 R27, RZ, RZ, R12 ;  /* 0x000000ffff1b2224 */ /* 0x000fe200078e000c */
[----:B------:R-:W-:Y:S01]  /*0e10*/  ISETP.EQ.AND P4, PT, R3, 0x4, PT ;  /* 0x000000040300780c */ /* 0x000fe20003f82270 */
[----:B------:R-:W-:Y:S01]  /*0e20*/  @P1 IMAD.MOV.U32 R27, RZ, RZ, R13 ;  /* 0x000000ffff1b1224 */ /* 0x000fe200078e000d */
[----:B------:R-:W-:Y:S01]  /*0e30*/  @P2 MOV R25, R13 ;  /* 0x0000000d00192202 */ /* 0x000fe20000000f00 */
[----:B------:R-:W-:Y:S01]  /*0e40*/  @P0 IMAD.MOV.U32 R27, RZ, RZ, R16 ;  /* 0x000000ffff1b0224 */ /* 0x000fe200078e0010 */
[----:B------:R-:W-:-:S02]  /*0e50*/  @P1 MOV R25, R16 ;  /* 0x0000001000191202 */ /* 0x000fc40000000f00 */
[----:B------:R-:W-:-:S03]  /*0e60*/  @P0 MOV R25, R17 ;  /* 0x0000001100190202 */ /* 0x000fc60000000f00 */
[----:B------:R-:W-:Y:S01]  /*0e70*/  @P3 IMAD.MOV.U32 R27, RZ, RZ, R17 ;  /* 0x000000ffff1b3224 */ /* 0x000fe200078e0011 */
[----:B------:R-:W-:Y:S01]  /*0e80*/  @P3 MOV R25, R18 ;  /* 0x0000001200193202 */ /* 0x000fe20000000f00 */
[----:B------:R-:W-:Y:S01]  /*0e90*/  @P5 IMAD.MOV.U32 R27, RZ, RZ, R18 ;  /* 0x000000ffff1b5224 */ /* 0x000fe200078e0012 */
[----:B------:R-:W-:Y:S01]  /*0ea0*/  @P5 MOV R25, R28 ;  /* 0x0000001c00195202 */ /* 0x000fe20000000f00 */
[----:B------:R-:W-:Y:S01]  /*0eb0*/  @P4 IMAD.MOV.U32 R27, RZ, RZ, R28 ;  /* 0x000000ffff1b4224 */ /* 0x000fe200078e001c */
[----:B------:R-:W-:Y:S06]  /*0ec0*/  @!P6 BRA `(.L_x_43) ;  /* 0x00000000002ce947 */ /* 0x000fec0003800000 */
[----:B------:R-:W-:Y:S02]  /*0ed0*/  ISETP.EQ.AND P6, PT, R3, 0x8, PT ;  /* 0x000000080300780c */ /* 0x000fe40003fc2270 */
[----:B------:R-:W-:Y:S01]  /*0ee0*/  @P2 MOV R3, R10 ;  /* 0x0000000a00032202 */ /* 0x000fe20000000f00 */
[----:B------:R-:W-:Y:S01]  /*0ef0*/  @P1 IMAD.MOV.U32 R3, RZ, RZ, R12 ;  /* 0x000000ffff031224 */ /* 0x000fe200078e000c */
[----:B------:R-:W-:Y:S01]  /*0f00*/  @P0 MOV R3, R13 ;  /* 0x0000000d00030202 */ /* 0x000fe20000000f00 */
[----:B------:R-:W-:Y:S01]  /*0f10*/  @P3 IMAD.MOV.U32 R3, RZ, RZ, R16 ;  /* 0x000000ffff033224 */ /* 0x000fe200078e0010 */
[----:B------:R-:W-:Y:S01]  /*0f20*/  @P5 MOV R3, R17 ;  /* 0x0000001100035202 */ /* 0x000fe20000000f00 */
[----:B------:R-:W-:Y:S01]  /*0f30*/  @P4 IMAD.MOV.U32 R3, RZ, RZ, R18 ;  /* 0x000000ffff034224 */ /* 0x000fe200078e0012 */
[----:B------:R-:W-:-:S04]  /*0f40*/  LOP3.LUT R2, R2, 0x1f, RZ, 0xc0, !PT ;  /* 0x0000001f02027812 */ /* 0x000fc800078ec0ff */
[----:B------:R-:W-:Y:S02]  /*0f50*/  SHF.L.W.U32.HI R25, R27, R2, R25 ;  /* 0x000000021b197219 */ /* 0x000fe40000010e19 */
[----:B------:R-:W-:-:S04]  /*0f60*/  @P6 MOV R3, R28 ;  /* 0x0000001c00036202 */ /* 0x000fc80000000f00 */
[----:B------:R-:W-:-:S07]  /*0f70*/  SHF.L.W.U32.HI R27, R3, R2, R27 ;  /* 0x00000002031b7219 */ /* 0x000fce0000010e1b */
.L_x_43:
[----:B------:R-:W-:Y:S05]  /*0f80*/  BSYNC.RECONVERGENT B1 ;  /* 0x0000000000017941 */ /* 0x000fea0003800200 */
.L_x_42:
[C-C-:B------:R-:W-:Y:S01]  /*0f90*/  SHF.L.W.U32.HI R2, R27.reuse, 0x2, R25.reuse ;  /* 0x000000021b027819 */ /* 0x140fe20000010e19 */
[----:B------:R-:W-:Y:S01]  /*0fa0*/  IMAD.SHL.U32 R27, R27, 0x4, RZ ;  /* 0x000000041b1b7824 */ /* 0x000fe200078e00ff */
[----:B------:R-:W-:Y:S01]  /*0fb0*/  ISETP.GE.AND P0, PT, R23, RZ, PT ;  /* 0x000000ff1700720c */ /* 0x000fe20003f06270 */
[----:B------:R-:W-:Y:S01]  /*0fc0*/  UMOV UR4, 0x54442d19 ;  /* 0x54442d1900047882 */ /* 0x000fe20000000000 */
[----:B------:R-:W-:Y:S01]  /*0fd0*/  LOP3.LUT R23, R2, R23, RZ, 0x3c, !PT ;  /* 0x0000001702177212 */ /* 0x000fe200078e3cff */
[----:B------:R-:W-:Y:S01]  /*0fe0*/  UMOV UR5, 0x3bf921fb ;  /* 0x3bf921fb00057882 */ /* 0x000fe20000000000 */
[----:B------:R-:W-:Y:S02]  /*0ff0*/  SHF.R.U32.HI R25, RZ, 0x1e, R25 ;  /* 0x0000001eff197819 */ /* 0x000fe40000011619 */
[----:B------:R-:W-:Y:S02]  /*1000*/  ISETP.GE.AND P1, PT, R23, RZ, PT ;  /* 0x000000ff1700720c */ /* 0x000fe40003f26270 */
[----:B------:R-:W-:-:S02]  /*1010*/  SHF.R.S32.HI R23, RZ, 0x1f, R2 ;  /* 0x0000001fff177819 */ /* 0x000fc40000011402 */
[----:B------:R-:W-:Y:S02]  /*1020*/  LEA.HI R25, R2, R25, RZ, 0x1 ;  /* 0x0000001902197211 */ /* 0x000fe400078f08ff */
[C---:B------:R-:W-:Y:S02]  /*1030*/  LOP3.LUT R3, R23.reuse, R2, RZ, 0x3c, !PT ;  /* 0x0000000217037212 */ /* 0x040fe400078e3cff */
[----:B------:R-:W-:Y:S02]  /*1040*/  LOP3.LUT R2, R23, R27, RZ, 0x3c, !PT ;  /* 0x0000001b17027212 */ /* 0x000fe400078e3cff */
[----:B------:R-:W-:-:S04]  /*1050*/  IADD3 R23, PT, PT, -R25, RZ, RZ ;  /* 0x000000ff19177210 */ /* 0x000fc80007ffe1ff */
[----:B------:R-:W0:Y:S01]  /*1060*/  I2F.F64.S64 R2, R2 ;  /* 0x0000000200027312 */ /* 0x000e220000301c00 */
[----:B------:R-:W-:Y:S01]  /*1070*/  @!P0 IMAD.MOV.U32 R25, RZ, RZ, R23 ;  /* 0x000000ffff198224 */ /* 0x000fe200078e0017 */
[----:B0-----:R-:W-:-:S10]  /*1080*/  DMUL R28, R2, UR4 ;  /* 0x00000004021c7c28 */ /* 0x001fd40008000000 */
[----:B------:R-:W0:Y:S02]  /*1090*/  F2F.F32.F64 R28, R28 ;  /* 0x0000001c001c7310 */ /* 0x000e240000301000 */
[----:B0-----:R-:W-:Y:S01]  /*10a0*/  FSEL R27, -R28, R28, !P1 ;  /* 0x0000001c1c1b7208 */ /* 0x001fe20004800100 */
[----:B------:R-:W-:Y:S06]  /*10b0*/  BRA `(.L_x_39) ;  /* 0x0000000000087947 */ /* 0x000fec0003800000 */
.L_x_40:
[----:B------:R-:W-:Y:S01]  /*10c0*/  FMUL R27, RZ, R23 ;  /* 0x00000017ff1b7220 */ /* 0x000fe20000400000 */
[----:B------:R-:W-:-:S07]  /*10d0*/  MOV R25, RZ ;  /* 0x000000ff00197202 */ /* 0x000fce0000000f00 */
.L_x_39:
[----:B------:R-:W-:Y:S05]  /*10e0*/  BSYNC.RECONVERGENT B0 ;  /* 0x0000000000007941 */ /* 0x000fea0003800200 */
.L_x_38:
[----:B------:R-:W-:Y:S01]  /*10f0*/  LOP3.LUT R2, R25, 0x1, RZ, 0xc0, !PT ;  /* 0x0000000119027812 */ /* 0x000fe200078ec0ff */
[----:B------:R-:W-:Y:S01]  /*1100*/  FMUL R3, R27, R27 ;  /* 0x0000001b1b037220 */ /* 0x000fe20000400000 */
[----:B------:R-:W-:Y:S01]  /*1110*/  IMAD.MOV.U32 R28, RZ, RZ, 0x3c0885e4 ;  /* 0x3c0885e4ff1c7424 */ /* 0x000fe200078e00ff */
[----:B------:R-:W-:Y:S01]  /*1120*/  MOV R23, 0x3e2aaaa8 ;  /* 0x3e2aaaa800177802 */ /* 0x000fe20000000f00 */
[----:B------:R-:W-:Y:S01]  /*1130*/  VIADD R25, R25, 0x1 ;  /* 0x0000000119197836 */ /* 0x000fe20000000000 */
[----:B------:R-:W-:Y:S01]  /*1140*/  ISETP.NE.U32.AND P0, PT, R2, 0x1, PT ;  /* 0x000000010200780c */ /* 0x000fe20003f05070 */
[----:B------:R-:W-:Y:S02]  /*1150*/  HFMA2 R2, -RZ, RZ, 0.487060546875, -0.0625 ;  /* 0x37cbac00ff027431 */ /* 0x000fe400000001ff */
[----:B------:R-:W-:Y:S01]  /*1160*/  VIADD R20, R20, 0x1 ;  /* 0x0000000114147836 */ /* 0x000fe20000000000 */
[----:B------:R-:W-:Y:S02]  /*1170*/  FSEL R28, R28, 0.041666727513074874878, !P0 ;  /* 0x3d2aaabb1c1c7808 */ /* 0x000fe40004000000 */
[----:B------:R-:W-:-:S02]  /*1180*/  FSEL R23, -R23, -0.4999999701976776123, !P0 ;  /* 0xbeffffff17177808 */ /* 0x000fc40004000100 */
[----:B------:R-:W-:Y:S01]  /*1190*/  LOP3.LUT P1, RZ, R25, 0x2, RZ, 0xc0, !PT ;  /* 0x0000000219ff7812 */ /* 0x000fe2000782c0ff */
[----:B------:R-:W-:-:S05]  /*11a0*/  FFMA R2, R3, R2, -0.0013887860113754868507 ;  /* 0xbab607ed03027423 */ /* 0x000fca0000000002 */
[----:B------:R-:W-:-:S05]  /*11b0*/  FSEL R2, R2, -0.00019574658654164522886, P0 ;  /* 0xb94d415302027808 */ /* 0x000fca0000000000 */
[----:B------:R-:W-:Y:S01]  /*11c0*/  FFMA R28, R3, R2, R28 ;  /* 0x00000002031c7223 */ /* 0x000fe2000000001c */
[----:B------:R-:W-:Y:S02]  /*11d0*/  FSEL R2, R27, 1, !P0 ;  /* 0x3f8000001b027808 */ /* 0x000fe40004000000 */
[----:B------:R-:W-:Y:S01]  /*11e0*/  ISETP.NE.AND P0, PT, R20, R21, PT ;  /* 0x000000151400720c */ /* 0x000fe20003f05270 */
[C---:B------:R-:W-:Y:S02]  /*11f0*/  FFMA R23, R3.reuse, R28, R23 ;  /* 0x0000001c03177223 */ /* 0x040fe40000000017 */
[----:B------:R-:W-:-:S04]  /*1200*/  FFMA R3, R3, R2, RZ ;  /* 0x0000000203037223 */ /* 0x000fc800000000ff */
[----:B------:R-:W-:-:S04]  /*1210*/  FFMA R3, R3, R23, R2 ;  /* 0x0000001703037223 */ /* 0x000fc80000000002 */
[----:B------:R-:W-:-:S04]  /*1220*/  @P1 FADD R3, RZ, -R3 ;  /* 0x80000003ff031221 */ /* 0x000fc80000000000 */
[----:B-----5:R-:W-:-:S04]  /*1230*/  FMUL R22, R22, R3 ;  /* 0x0000000316167220 */ /* 0x020fc80000400000 */
        /* <DEDUP_REMOVED lines=19> */
[----:B------:R-:W-:Y:S05]  /*1370*/  CALL.REL.NOINC `($__internal_1_$__cuda_sm3x_div_rn_noftz_f32_slowpath) ;  /* 0x0000000000787944 */ /* 0x000fea0003c00000 */
[----:B------:R-:W-:-:S07]  /*1380*/  IMAD.MOV.U32 R4, RZ, RZ, R20 ;  /* 0x000000ffff047224 */ /* 0x000fce00078e0014 */
.L_x_46:
[----:B------:R-:W-:Y:S05]  /*1390*/  BSYNC.RECONVERGENT B0 ;  /* 0x0000000000007941 */ /* 0x000fea0003800200 */
.L_x_45:
[----:B------:R-:W0:Y:S01]  /*13a0*/  LDC.64 R26, c[0x0][0x3a8] ;  /* 0x0000ea00ff1a7b82 */ /* 0x000e220000000a00 */
[----:B------:R-:W-:-:S07]  /*13b0*/  FADD R25, R5, -R4 ;  /* 0x8000000405197221 */ /* 0x000fce0000000000 */
[----:B------:R-:W1:Y:S01]  /*13c0*/  LDC.64 R2, c[0x0][0x380] ;  /* 0x0000e000ff027b82 */ /* 0x000e620000000a00 */
[----:B0-----:R-:W2:Y:S01]  /*13d0*/  LDG.E R26, desc[UR6][R26.64+0x4] ;  /* 0x000004061a1a7981 */ /* 0x001ea2000c1e1900 */
[----:B------:R-:W-:Y:S01]  /*13e0*/  FFMA R24, R11, R19, R6 ;  /* 0x000000130b187223 */ /* 0x000fe20000000006 */
[----:B------:R-:W0:Y:S01]  /*13f0*/  F2F.F64.F32 R22, R25 ;  /* 0x0000001900167310 */ /* 0x000e220000201800 */
[----:B-1----:R-:W-:Y:S01]  /*1400*/  IMAD.WIDE R2, R7, 0x4, R2 ;  /* 0x0000000407027825 */ /* 0x002fe200078e0202 */
[----:B------:R-:W-:-:S04]  /*1410*/  IADD3 R7, PT, PT, R8, R7, RZ ;  /* 0x0000000708077210 */ /* 0x000fc80007ffe0ff */
[----:B------:R1:W-:Y:S01]  /*1420*/  STG.E desc[UR6][R2.64], R25 ;  /* 0x0000001902007986 */ /* 0x0003e2000c101906 */
[----:B0-----:R-:W-:Y:S01]  /*1430*/  DMUL R22, R22, 0.5 ;  /* 0x3fe0000016167828 */ /* 0x001fe20000000000 */
[----:B--2---:R-:W-:Y:S02]  /*1440*/  FFMA R4, R9, R26, R0 ;  /* 0x0000001a09047223 */ /* 0x004fe40000000000 */
[----:B------:R-:W0:Y:S02]  /*1450*/  LDC R9, c[0x0][0x3bc] ;  /* 0x0000ef00ff097b82 */ /* 0x000e240000000800 */
[-C--:B------:R-:W-:Y:S01]  /*1460*/  FMUL R11, R4, R4.reuse ;  /* 0x00000004040b7220 */ /* 0x080fe20000400000 */
[----:B------:R-:W-:-:S03]  /*1470*/  FMUL R19, R25, R4 ;  /* 0x0000000419137220 */ /* 0x000fc60000400000 */
[----:B------:R-:W-:-:S04]  /*1480*/  FFMA R11, R24, R24, R11 ;  /* 0x00000018180b7223 */ /* 0x000fc8000000000b */
[----:B------:R2:W3:Y:S02]  /*1490*/  F2F.F64.F32 R20, R11 ;  /* 0x0000000b00147310 */ /* 0x0004e40000201800 */
[----:B--2---:R-:W-:Y:S01]  /*14a0*/  FMUL R11, R25, R24 ;  /* 0x00000018190b7220 */ /* 0x004fe20000400000 */
[----:B0-----:R-:W-:Y:S01]  /*14b0*/  ISETP.GE.AND P0, PT, R7, R9, PT ;  /* 0x000000090700720c */ /* 0x001fe20003f06270 */
[----:B---3--:R-:W-:Y:S01]  /*14c0*/  DFMA R20, R22, R20, R14 ;  /* 0x000000141614722b */ /* 0x008fe2000000000e */
        /* <DEDUP_REMOVED lines=9> */
        .weak           $__internal_1_$__cuda_sm3x_div_rn_noftz_f32_slowpath
        .type           $__internal_1_$__cuda_sm3x_div_rn_noftz_f32_slowpath,@function
        .size           $__internal_1_$__cuda_sm3x_div_rn_noftz_f32_slowpath,(.L_x_617 - $__internal_1_$__cuda_sm3x_div_rn_noftz_f32_slowpath)
$__internal_1_$__cuda_sm3x_div_rn_noftz_f32_slowpath:
[----:B------:R-:W-:Y:S01]  /*1560*/  SHF.R.U32.HI R20, RZ, 0x17, R2 ;  /* 0x00000017ff147819 */ /* 0x000fe20000011602 */
[----:B------:R-:W-:Y:S01]  /*1570*/  BSSY.RECONVERGENT B1, `(.L_x_47) ;  /* 0x0000062000017945 */ /* 0x000fe20003800200 */
[----:B------:R-:W-:Y:S02]  /*1580*/  SHF.R.U32.HI R22, RZ, 0x17, R3 ;  /* 0x00000017ff167819 */ /* 0x000fe40000011603 */
[----:B------:R-:W-:Y:S02]  /*1590*/  LOP3.LUT R20, R20, 0xff, RZ, 0xc0, !PT ;  /* 0x000000ff14147812 */ /* 0x000fe400078ec0ff */
[----:B------:R-:W-:-:S03]  /*15a0*/  LOP3.LUT R22, R22, 0xff, RZ, 0xc0, !PT ;  /* 0x000000ff16167812 */ /* 0x000fc600078ec0ff */
        /* <DEDUP_REMOVED lines=25> */
[----:B------:R-:W-:Y:S02]  /*1740*/  @!P0 IMAD.MOV.U32 R21, RZ, RZ, -0x40 ;  /* 0xffffffc0ff158424 */ /* 0x000fe400078e00ff */
[----:B------:R-:W-:Y:S01]  /*1750*/  @!P0 FFMA R3, R3, 1.84467440737095516160e+19, RZ ;  /* 0x5f80000003038823 */ /* 0x000fe200000000ff */
[----:B------:R-:W-:Y:S02]  /*1760*/  @!P1 FFMA R2, R2, 1.84467440737095516160e+19, RZ ;  /* 0x5f80000002029823 */ /* 0x000fe400000000ff */
[----:B------:R-:W-:-:S07]  /*1770*/  @!P1 IADD3 R21, PT, PT, R21, 0x40, RZ ;  /* 0x0000004015159810 */ /* 0x000fce0007ffe0ff */
.L_x_48:
[----:B------:R-:W-:Y:S01]  /*1780*/  LEA R23, R20, 0xc0800000, 0x17 ;  /* 0xc080000014177811 */ /* 0x000fe200078eb8ff */
[----:B------:R-:W-:Y:S01]  /*1790*/  BSSY.RECONVERGENT B2, `(.L_x_53) ;  /* 0x0000036000027945 */ /* 0x000fe20003800200 */
[----:B------:R-:W-:-:S03]  /*17a0*/  IADD3 R22, PT, PT, R22, -0x7f, RZ ;  /* 0xffffff8116167810 */ /* 0x000fc60007ffe0ff */
[----:B------:R-:W-:Y:S01]  /*17b0*/  IMAD.IADD R26, R2, 0x1, -R23 ;  /* 0x00000001021a7824 */ /* 0x000fe200078e0a17 */
[C---:B------:R-:W-:Y:S01]  /*17c0*/  IADD3 R20, PT, PT, R22.reuse, 0x7f, -R20 ;  /* 0x0000007f16147810 */ /* 0x040fe20007ffe814 */
[----:B------:R-:W-:Y:S02]  /*17d0*/  IMAD R2, R22, -0x800000, R3 ;  /* 0xff80000016027824 */ /* 0x000fe400078e0203 */
[----:B------:R-:W0:Y:S01]  /*17e0*/  MUFU.RCP R24, R26 ;  /* 0x0000001a00187308 */ /* 0x000e220000001000 */
[----:B------:R-:W-:Y:S01]  /*17f0*/  FADD.FTZ R23, -R26, -RZ ;  /* 0x800000ff1a177221 */ /* 0x000fe20000010100 */
[----:B------:R-:W-:-:S03]  /*1800*/  IMAD.IADD R21, R20, 0x1, R21 ;  /* 0x0000000114157824 */ /* 0x000fc600078e0215 */
        /* <DEDUP_REMOVED lines=9> */
[----:B------:R-:W-:-:S05]  /*18a0*/  IADD3 R3, PT, PT, R20, R21, RZ ;  /* 0x0000001514037210 */ /* 0x000fca0007ffe0ff */
[----:B------:R-:W-:-:S05]  /*18b0*/  VIADD R20, R3, 0xffffffff ;  /* 0xffffffff03147836 */ /* 0x000fca0000000000 */
        /* <DEDUP_REMOVED lines=9> */
[CCC-:B------:R-:W-:Y:S01]  /*1950*/  FFMA.RZ R20, R25.reuse, R23.reuse, R24.reuse ;  /* 0x0000001719147223 */ /* 0x1c0fe2000000c018 */
[CCC-:B------:R-:W-:Y:S01]  /*1960*/  FFMA.RP R21, R25.reuse, R23.reuse, R24.reuse ;  /* 0x0000001719157223 */ /* 0x1c0fe20000008018 */
[----:B------:R-:W-:Y:S01]  /*1970*/  FFMA.RM R24, R25, R23, R24 ;  /* 0x0000001719187223 */ /* 0x000fe20000004018 */
[C---:B------:R-:W-:Y:S02]  /*1980*/  IADD3 R22, PT, PT, R3.reuse, 0x20, RZ ;  /* 0x0000002003167810 */ /* 0x040fe40007ffe0ff */
[----:B------:R-:W-:Y:S02]  /*1990*/  LOP3.LUT R20, R20, 0x7fffff, RZ, 0xc0, !PT ;  /* 0x007fffff14147812 */ /* 0x000fe400078ec0ff */
[C---:B------:R-:W-:Y:S02]  /*19a0*/  ISETP.NE.AND P2, PT, R3.reuse, RZ, PT ;  /* 0x000000ff0300720c */ /* 0x040fe40003f45270 */
[----:B------:R-:W-:Y:S02]  /*19b0*/  LOP3.LUT R23, R20, 0x800000, RZ, 0xfc, !PT ;  /* 0x0080000014177812 */ /* 0x000fe400078efcff */
[----:B------:R-:W-:Y:S01]  /*19c0*/  ISETP.NE.AND P1, PT, R3, RZ, PT ;  /* 0x000000ff0300720c */ /* 0x000fe20003f25270 */
[----:B------:R-:W-:Y:S01]  /*19d0*/  IMAD.MOV R3, RZ, RZ, -R3 ;  /* 0x000000ffff037224 */ /* 0x000fe200078e0a03 */
[----:B------:R-:W-:-:S02]  /*19e0*/  SHF.L.U32 R22, R23, R22, RZ ;  /* 0x0000001617167219 */ /* 0x000fc400000006ff */
[----:B------:R-:W-:Y:S02]  /*19f0*/  FSETP.NEU.FTZ.AND P0, PT, R21, R24, PT ;  /* 0x000000181500720b */ /* 0x000fe40003f1d000 */
[----:B------:R-:W-:Y:S02]  /*1a00*/  SEL R20, R3, RZ, P2 ;  /* 0x000000ff03147207 */ /* 0x000fe40001000000 */
[----:B------:R-:W-:Y:S02]  /*1a10*/  ISETP.NE.AND P1, PT, R22, RZ, P1 ;  /* 0x000000ff1600720c */ /* 0x000fe40000f25270 */
[----:B------:R-:W-:Y:S02]  /*1a20*/  SHF.R.U32.HI R20, RZ, R20, R23 ;  /* 0x00000014ff147219 */ /* 0x000fe40000011617 */
[----:B------:R-:W-:Y:S02]  /*1a30*/  PLOP3.LUT P0, PT, P0, P1, PT, 0xf8, 0x8f ;  /* 0x00000000008f781c */ /* 0x000fe40000703f70 */
[----:B------:R-:W-:-:S02]  /*1a40*/  SHF.R.U32.HI R3, RZ, 0x1, R20 ;  /* 0x00000001ff037819 */ /* 0x000fc40000011614 */
[----:B------:R-:W-:-:S04]  /*1a50*/  SEL R22, RZ, 0x1, !P0 ;  /* 0x00000001ff167807 */ /* 0x000fc80004000000 */
[----:B------:R-:W-:-:S04]  /*1a60*/  LOP3.LUT R21, R22, 0x1, R3, 0xf8, !PT ;  /* 0x0000000116157812 */ /* 0x000fc800078ef803 */
[----:B------:R-:W-:-:S04]  /*1a70*/  LOP3.LUT R20, R21, R20, RZ, 0xc0, !PT ;  /* 0x0000001415147212 */ /* 0x000fc800078ec0ff */
[----:B------:R-:W-:-:S04]  /*1a80*/  IADD3 R3, PT, PT, R3, R20, RZ ;  /* 0x0000001403037210 */ /* 0x000fc80007ffe0ff */
[----:B------:R-:W-:Y:S01]  /*1a90*/  LOP3.LUT R2, R3, R2, RZ, 0xfc, !PT ;  /* 0x0000000203027212 */ /* 0x000fe200078efcff */
[----:B------:R-:W-:Y:S06]  /*1aa0*/  BRA `(.L_x_56) ;  /* 0x0000000000107947 */ /* 0x000fec0003800000 */
.L_x_55:
[----:B------:R-:W-:-:S04]  /*1ab0*/  LOP3.LUT R2, R2, 0x80000000, RZ, 0xc0, !PT ;  /* 0x8000000002027812 */ /* 0x000fc800078ec0ff */
[----:B------:R-:W-:Y:S01]  /*1ac0*/  LOP3.LUT R2, R2, 0x7f800000, RZ, 0xfc, !PT ;  /* 0x7f80000002027812 */ /* 0x000fe200078efcff */
[----:B------:R-:W-:Y:S06]  /*1ad0*/  BRA `(.L_x_56) ;  /* 0x0000000000047947 */ /* 0x000fec0003800000 */
.L_x_54:
[----:B------:R-:W-:-:S07]  /*1ae0*/  LEA R2, R21, R2, 0x17 ;  /* 0x0000000215027211 */ /* 0x000fce00078eb8ff */
.L_x_56:
[----:B------:R-:W-:Y:S05]  /*1af0*/  BSYNC.RECONVERGENT B2 ;  /* 0x0000000000027941 */ /* 0x000fea0003800200 */
.L_x_53:
[----:B------:R-:W-:Y:S05]  /*1b00*/  BRA `(.L_x_57) ;  /* 0x0000000000207947 */ /* 0x000fea0003800000 */
.L_x_52:
[----:B------:R-:W-:-:S04]  /*1b10*/  LOP3.LUT R2, R2, 0x80000000, R3, 0x48, !PT ;  /* 0x8000000002027812 */ /* 0x000fc800078e4803 */
[----:B------:R-:W-:Y:S01]  /*1b20*/  LOP3.LUT R2, R2, 0x7f800000, RZ, 0xfc, !PT ;  /* 0x7f80000002027812 */ /* 0x000fe200078efcff */
[----:B------:R-:W-:Y:S06]  /*1b30*/  BRA `(.L_x_57) ;  /* 0x0000000000147947 */ /* 0x000fec0003800000 */
.L_x_51:
[----:B------:R-:W-:Y:S01]  /*1b40*/  LOP3.LUT R2, R2, 0x80000000, R3, 0x48, !PT ;  /* 0x8000000002027812 */ /* 0x000fe200078e4803 */
[----:B------:R-:W-:Y:S06]  /*1b50*/  BRA `(.L_x_57) ;  /* 0x00000000000c7947 */ /* 0x000fec0003800000 */
.L_x_50:
[----:B------:R-:W0:Y:S01]  /*1b60*/  MUFU.RSQ R2, -QNAN ;  /* 0xffc0000000027908 */ /* 0x000e220000001400 */
[----:B------:R-:W-:Y:S05]  /*1b70*/  BRA `(.L_x_57) ;  /* 0x0000000000047947 */ /* 0x000fea0003800000 */
.L_x_49:
[----:B------:R-:W-:-:S07]  /*1b80*/  FADD.FTZ R2, R3, R2 ;  /* 0x0000000203027221 */ /* 0x000fce0000010000 */
.L_x_57:
[----:B------:R-:W-:Y:S05]  /*1b90*/  BSYNC.RECONVERGENT B1 ;  /* 0x0000000000017941 */ /* 0x000fea0003800200 */
.L_x_47:
[----:B------:R-:W-:Y:S02]  /*1ba0*/  HFMA2 R3, -RZ, RZ, 0, 0 ;  /* 0x00000000ff037431 */ /* 0x000fe400000001ff */
[----:B0-----:R-:W-:Y:S01]  /*1bb0*/  IMAD.MOV.U32 R20, RZ, RZ, R2 ;  /* 0x000000ffff147224 */ /* 0x001fe200078e0002 */
[----:B------:R-:W-:-:S04]  /*1bc0*/  MOV R2, R4 ;  /* 0x0000000400027202 */ /* 0x000fc80000000f00 */
[----:B------:R-:W-:Y:S05]  /*1bd0*/  RET.REL.NODEC R2 `(_Z25gpuTemplateStgHomoTurb2D2IfEvPT_S1_S1_S1_S1_S1_S1_S0_ii) ;  /* 0xffffffe402087950 */ /* 0x000fea0003c3ffff */
.L_x_58:
        /* <DEDUP_REMOVED lines=10> */
.L_x_617:


//--------------------- .text._Z25gpuTemplateStgHomoTurb3D2IdEvPT_S1_S1_S1_S1_S1_S1_S0_ii --------------------------
	.section	.text._Z25gpuTemplateStgHomoTurb3D2IdEvPT_S1_S1_S1_S1_S1_S1_S0_ii,"ax",@progbits
	.align	128
        .global         _Z25gpuTemplateStgHomoTurb3D2IdEvPT_S1_S1_S1_S1_S1_S1_S0_ii
        .type           _Z25gpuTemplateStgHomoTurb3D2IdEvPT_S1_S1_S1_S1_S1_S1_S0_ii,@function
        .size           _Z25gpuTemplateStgHomoTurb3D2IdEvPT_S1_S1_S1_S1_S1_S1_S0_ii,(.L_x_619 - _Z25gpuTemplateStgHomoTurb3D2IdEvPT_S1_S1_S1_S1_S1_S1_S0_ii)
        .other          _Z25gpuTemplateStgHomoTurb3D2IdEvPT_S1_S1_S1_S1_S1_S1_S0_ii,@"STO_CUDA_ENTRY STV_DEFAULT"
_Z25gpuTemplateStgHomoTurb3D2IdEvPT_S1_S1_S1_S1_S1_S1_S0_ii:
.text._Z25gpuTemplateStgHomoTurb3D2IdEvPT_S1_S1_S1_S1_S1_S1_S0_ii:
[----:B------:R-:W0:Y:S08]  /*0000*/  LDC R1, c[0x0][0x37c] ;  /* 0x0000df00ff017b82 */ /* 0x000e300000000800 */
[----:B------:R-:W1:Y:S01]  /*0010*/  LDC.64 R4, c[0x0][0x398] ;  /* 0x0000e600ff047b82 */ /* 0x000e620000000a00 */
[----:B------:R-:W1:Y:S01]  /*0020*/  LDCU.64 UR16, c[0x0][0x358] ;  /* 0x00006b00ff1077ac */ /* 0x000e620008000a00 */
[----:B0-----:R-:W-:Y:S01]  /*0030*/  VIADD R1, R1, 0xffffffd8 ;  /* 0xffffffd801017836 */ /* 0x001fe20000000000 */
[----:B-1----:R-:W2:Y:S04]  /*0040*/  LDG.E.64 R8, desc[UR16][R4.64] ;  /* 0x0000001004087981 */ /* 0x002ea8000c1e1b00 */
[----:B------:R-:W3:Y:S01]  /*0050*/  LDG.E.64 R6, desc[UR16][R4.64+0x8] ;  /* 0x0000081004067981 */ /* 0x000ee2000c1e1b00 */
[----:B------:R-:W0:Y:S03]  /*0060*/  LDC.64 R2, c[0x0][0x3b0] ;  /* 0x0000ec00ff027b82 */ /* 0x000e260000000a00 */
[----:B0-----:R-:W5:Y:S01]  /*0070*/  LDG.E.64 R2, desc[UR16][R2.64] ;  /* 0x0000001002027981 */ /* 0x001f62000c1e1b00 */
[----:B--2---:R-:W-:-:S02]  /*0080*/  R2UR UR9, R9 ;  /* 0x00000000090972ca */ /* 0x004fc400000e0000 */
[----:B------:R-:W-:Y:S01]  /*0090*/  R2UR UR8, R8 ;  /* 0x00000000080872ca */ /* 0x000fe200000e0000 */
[----:B------:R-:W-:Y:S01]  /*00a0*/  IMAD.MOV.U32 R8, RZ, RZ, 0x1 ;  /* 0x00000001ff087424 */ /* 0x000fe200078e00ff */
[----:B---3--:R-:W-:-:S09]  /*00b0*/  FSETP.GEU.AND P1, PT, |R7|, 6.5827683646048100446e-37, PT ;  /* 0x036000000700780b */ /* 0x008fd20003f2e200 */
[----:B------:R-:W0:Y:S01]  /*00c0*/  MUFU.RCP64H R9, UR9 ;  /* 0x0000000900097d08 */ /* 0x000e220008001800 */
[----:B------:R-:W-:Y:S02]  /*00d0*/  IMAD.U32 R11, RZ, RZ, UR9 ;  /* 0x00000009ff0b7e24 */ /* 0x000fe4000f8e00ff */
[----:B------:R-:W-:-:S06]  /*00e0*/  IMAD.U32 R10, RZ, RZ, UR8 ;  /* 0x00000008ff0a7e24 */ /* 0x000fcc000f8e00ff */
[----:B0-----:R-:W-:-:S08]  /*00f0*/  DFMA R10, R8, -R10, 1 ;  /* 0x3ff00000080a742b */ /* 0x001fd0000000080a */
[----:B------:R-:W-:-:S08]  /*0100*/  DFMA R10, R10, R10, R10 ;  /* 0x0000000a0a0a722b */ /* 0x000fd0000000000a */
[----:B------:R-:W-:Y:S01]  /*0110*/  DFMA R10, R8, R10, R8 ;  /* 0x0000000a080a722b */ /* 0x000fe20000000008 */
[----:B------:R-:W-:Y:S02]  /*0120*/  IMAD.U32 R8, RZ, RZ, UR8 ;  /* 0x00000008ff087e24 */ /* 0x000fe4000f8e00ff */
[----:B------:R-:W-:-:S06]  /*0130*/  IMAD.U32 R9, RZ, RZ, UR9 ;  /* 0x00000009ff097e24 */ /* 0x000fcc000f8e00ff */
[----:B------:R-:W-:-:S08]  /*0140*/  DFMA R4, R10, -R8, 1 ;  /* 0x3ff000000a04742b */ /* 0x000fd00000000808 */
[----:B------:R-:W-:-:S08]  /*0150*/  DFMA R4, R10, R4, R10 ;  /* 0x000000040a04722b */ /* 0x000fd0000000000a */
[----:B------:R-:W-:-:S08]  /*0160*/  DMUL R8, R6, R4 ;  /* 0x0000000406087228 */ /* 0x000fd00000000000 */
[----:B------:R-:W-:-:S08]  /*0170*/  DFMA R10, R8, -UR8, R6 ;  /* 0x80000008080a7c2b */ /* 0x000fd00008000006 */
[----:B------:R-:W-:-:S10]  /*0180*/  DFMA R8, R4, R10, R8 ;  /* 0x0000000a0408722b */ /* 0x000fd40000000008 */
[----:B------:R-:W-:-:S05]  /*0190*/  FFMA R0, RZ, UR9, R9 ;  /* 0x00000009ff007c23 */ /* 0x000fca0008000009 */
[----:B------:R-:W-:-:S13]  /*01a0*/  FSETP.GT.AND P0, PT, |R0|, 1.469367938527859385e-39, PT ;  /* 0x001000000000780b */ /* 0x000fda0003f04200 */
[----:B------:R-:W-:Y:S05]  /*01b0*/  @P0 BRA P1, `(.L_x_59) ;  /* 0x0000000000300947 */ /* 0x000fea0000800000 */
[----:B------:R-:W-:Y:S01]  /*01c0*/  IMAD.U32 R4, RZ, RZ, UR8 ;  /* 0x00000008ff047e24 */ /* 0x000fe2000f8e00ff */
[----:B------:R-:W-:Y:S01]  /*01d0*/  MOV R18, 0x260 ;  /* 0x0000026000127802 */ /* 0x000fe20000000f00 */
[----:B------:R-:W-:Y:S02]  /*01e0*/  IMAD.U32 R9, RZ, RZ, UR9 ;  /* 0x00000009ff097e24 */ /* 0x000fe4000f8e00ff */
[----:B------:R-:W-:Y:S02]  /*01f0*/  IMAD.U32 R5, RZ, RZ, UR9 ;  /* 0x00000009ff057e24 */ /* 0x000fe4000f8e00ff */
[----:B------:R-:W-:Y:S02]  /*0200*/  IMAD.U32 R8, RZ, RZ, UR8 ;  /* 0x00000008ff087e24 */ /* 0x000fe4000f8e00ff */
[----:B------:R-:W-:Y:S02]  /*0210*/  IMAD.MOV.U32 R20, RZ, RZ, R6 ;  /* 0x000000ffff147224 */ /* 0x000fe400078e0006 */
[----:B------:R-:W-:-:S02]  /*0220*/  IMAD.MOV.U32 R21, RZ, RZ, R7 ;  /* 0x000000ffff157224 */ /* 0x000fc400078e0007 */
[----:B------:R-:W-:Y:S02]  /*0230*/  IMAD.MOV.U32 R10, RZ, RZ, R4 ;  /* 0x000000ffff0a7224 */ /* 0x000fe400078e0004 */
[----:B------:R-:W-:-:S07]  /*0240*/  IMAD.MOV.U32 R11, RZ, RZ, R9 ;  /* 0x000000ffff0b7224 */ /* 0x000fce00078e0009 */
[----:B-----5:R-:W-:Y:S05]  /*0250*/  CALL.REL.NOINC `($__internal_2_$__cuda_sm20_div_rn_f64_full) ;  /* 0x0000001400e07944 */ /* 0x020fea0003c00000 */
[----:B------:R-:W-:Y:S01]  /*0260*/  IMAD.MOV.U32 R8, RZ, RZ, R10 ;  /* 0x000000ffff087224 */ /* 0x000fe200078e000a */
[----:B------:R-:W-:-:S07]  /*0270*/  MOV R9, R11 ;  /* 0x0000000b00097202 */ /* 0x000fce0000000f00 */
.L_x_59:
[----:B------:R-:W0:Y:S02]  /*0280*/  LDC.64 R4, c[0x0][0x398] ;  /* 0x0000e600ff047b82 */ /* 0x000e240000000a00 */
[----:B0-----:R-:W2:Y:S01]  /*0290*/  LDG.E.64 R4, desc[UR16][R4.64+0x10] ;  /* 0x0000101004047981 */ /* 0x001ea2000c1e1b00 */
[----:B------:R-:W0:Y:S01]  /*02a0*/  MUFU.RCP64H R7, UR9 ;  /* 0x0000000900077d08 */ /* 0x000e220008001800 */
[----:B------:R-:W-:Y:S02]  /*02b0*/  IMAD.U32 R10, RZ, RZ, UR8 ;  /* 0x00000008ff0a7e24 */ /* 0x000fe4000f8e00ff */
[----:B------:R-:W-:Y:S02]  /*02c0*/  IMAD.U32 R11, RZ, RZ, UR9 ;  /* 0x00000009ff0b7e24 */ /* 0x000fe4000f8e00ff */
[----:B------:R-:W-:-:S06]  /*02d0*/  IMAD.MOV.U32 R6, RZ, RZ, 0x1 ;  /* 0x00000001ff067424 */ /* 0x000fcc00078e00ff */
[----:B0-----:R-:W-:-:S08]  /*02e0*/  DFMA R10, R6, -R10, 1 ;  /* 0x3ff00000060a742b */ /* 0x001fd0000000080a */
[----:B------:R-:W-:-:S08]  /*02f0*/  DFMA R10, R10, R10, R10 ;  /* 0x0000000a0a0a722b */ /* 0x000fd0000000000a */
[----:B------:R-:W-:Y:S01]  /*0300*/  DFMA R10, R6, R10, R6 ;  /* 0x0000000a060a722b */ /* 0x000fe20000000006 */
[----:B------:R-:W-:Y:S02]  /*0310*/  IMAD.U32 R6, RZ, RZ, UR8 ;  /* 0x00000008ff067e24 */ /* 0x000fe4000f8e00ff */
[----:B------:R-:W-:-:S06]  /*0320*/  IMAD.U32 R7, RZ, RZ, UR9 ;  /* 0x00000009ff077e24 */ /* 0x000fcc000f8e00ff */
[----:B------:R-:W-:-:S08]  /*0330*/  DFMA R6, R10, -R6, 1 ;  /* 0x3ff000000a06742b */ /* 0x000fd00000000806 */
[----:B------:R-:W-:-:S08]  /*0340*/  DFMA R12, R10, R6, R10 ;  /* 0x000000060a0c722b */ /* 0x000fd0000000000a */
[----:B--2---:R-:W-:Y:S01]  /*0350*/  DMUL R6, R12, R4 ;  /* 0x000000040c067228 */ /* 0x004fe20000000000 */
[----:B------:R-:W-:-:S07]  /*0360*/  FSETP.GEU.AND P1, PT, |R5|, 6.5827683646048100446e-37, PT ;  /* 0x036000000500780b */ /* 0x000fce0003f2e200 */
        /* <DEDUP_REMOVED lines=12> */
[----:B------:R-:W-:-:S07]  /*0430*/  IMAD.MOV.U32 R10, RZ, RZ, R6 ;  /* 0x000000ffff0a7224 */ /* 0x000fce00078e0006 */
[----:B-----5:R-:W-:Y:S05]  /*0440*/  CALL.REL.NOINC `($__internal_2_$__cuda_sm20_div_rn_f64_full) ;  /* 0x0000001400647944 */ /* 0x020fea0003c00000 */
[----:B------:R-:W-:Y:S01]  /*0450*/  IMAD.MOV.U32 R6, RZ, RZ, R10 ;  /* 0x000000ffff067224 */ /* 0x000fe200078e000a */
[----:B------:R-:W-:-:S07]  /*0460*/  MOV R7, R11 ;  /* 0x0000000b00077202 */ /* 0x000fce0000000f00 */
.L_x_60:
        /* <DEDUP_REMOVED lines=23> */
[----:B------:R-:W-:Y:S02]  /*05e0*/  IMAD.MOV.U32 R20, RZ, RZ, R10 ;  /* 0x000000ffff147224 */ /* 0x000fe400078e000a */
[----:B------:R-:W-:Y:S02]  /*05f0*/  IMAD.MOV.U32 R21, RZ, RZ, R11 ;  /* 0x000000ffff157224 */ /* 0x000fe400078e000b */
[----:B------:R-:W-:Y:S02]  /*0600*/  IMAD.U32 R5, RZ, RZ, UR9 ;  /* 0x00000009ff057e24 */ /* 0x000fe4000f8e00ff */
[----:B------:R-:W-:-:S02]  /*0610*/  IMAD.U32 R12, RZ, RZ, UR8 ;  /* 0x00000008ff0c7e24 */ /* 0x000fc4000f8e00ff */
[----:B------:R-:W-:Y:S02]  /*0620*/  IMAD.MOV.U32 R10, RZ, RZ, R4 ;  /* 0x000000ffff0a7224 */ /* 0x000fe400078e0004 */
[----:B------:R-:W-:-:S07]  /*0630*/  IMAD.MOV.U32 R11, RZ, RZ, R13 ;  /* 0x000000ffff0b7224 */ /* 0x000fce00078e000d */
[----:B-----5:R-:W-:Y:S05]  /*0640*/  CALL.REL.NOINC `($__internal_2_$__cuda_sm20_div_rn_f64_full) ;  /* 0x0000001000e47944 */ /* 0x020fea0003c00000 */
[----:B------:R-:W-:Y:S01]  /*0650*/  MOV R4, R10 ;  /* 0x0000000a00047202 */ /* 0x000fe20000000f00 */
[----:B------:R-:W-:-:S07]  /*0660*/  IMAD.MOV.U32 R5, RZ, RZ, R11 ;  /* 0x000000ffff057224 */ /* 0x000fce00078e000b */
.L_x_61:
[----:B------:R-:W0:Y:S01]  /*0670*/  LDC.64 R12, c[0x0][0x398] ;  /* 0x0000e600ff0c7b82 */ /* 0x000e220000000a00 */
[----:B------:R-:W1:Y:S01]  /*0680*/  S2R R0, SR_TID.X ;  /* 0x0000000000007919 */ /* 0x000e620000002100 */
[----:B------:R-:W1:Y:S01]  /*0690*/  S2R R11, SR_CTAID.X ;  /* 0x00000000000b7919 */ /* 0x000e620000002500 */
[----:B------:R-:W1:Y:S01]  /*06a0*/  LDCU UR6, c[0x0][0x360] ;  /* 0x00006c00ff0677ac */ /* 0x000e620008000800 */
[----:B------:R-:W2:Y:S01]  /*06b0*/  LDCU UR4, c[0x0][0x3c0] ;  /* 0x00007800ff0477ac */ /* 0x000ea20008000800 */
[----:B0-----:R-:W5:Y:S01]  /*06c0*/  LDG.E.64 R12, desc[UR16][R12.64+0x20] ;  /* 0x000020100c0c7981 */ /* 0x001f62000c1e1b00 */
[----:B------:R-:W-:Y:S02]  /*06d0*/  IMAD.U32 R20, RZ, RZ, UR8 ;  /* 0x00000008ff147e24 */ /* 0x000fe4000f8e00ff */
[----:B------:R-:W-:Y:S02]  /*06e0*/  IMAD.U32 R21, RZ, RZ, UR9 ;  /* 0x00000009ff157e24 */ /* 0x000fe4000f8e00ff */
[----:B-1----:R-:W-:-:S05]  /*06f0*/  IMAD R0, R11, UR6, R0 ;  /* 0x000000060b007c24 */ /* 0x002fca000f8e0200 */
[----:B--2---:R-:W-:-:S13]  /*0700*/  ISETP.GE.AND P0, PT, R0, UR4, PT ;  /* 0x0000000400007c0c */ /* 0x004fda000bf06270 */
[----:B------:R-:W-:Y:S05]  /*0710*/  @P0 EXIT ;  /* 0x000000000000094d */ /* 0x000fea0003800000 */
[----:B-----5:R-:W-:Y:S01]  /*0720*/  DADD R10, R2, -1 ;  /* 0xbff00000020a7429 */ /* 0x020fe20000000000 */
[----:B------:R-:W-:Y:S01]  /*0730*/  IMAD.MOV.U32 R16, RZ, RZ, 0x1 ;  /* 0x00000001ff107424 */ /* 0x000fe200078e00ff */
[----:B------:R-:W-:Y:S01]  /*0740*/  DMUL R2, R6, R6 ;  /* 0x0000000606027228 */ /* 0x000fe20000000000 */
[----:B------:R-:W0:Y:S01]  /*0750*/  LDCU UR4, c[0x0][0x3c4] ;  /* 0x00007880ff0477ac */ /* 0x000e220008000800 */
[----:B------:R-:W-:Y:S02]  /*0760*/  BSSY.RECONVERGENT B0, `(.L_x_62) ;  /* 0x000001a000007945 */ /* 0x000fe40003800200 */
[----:B------:R-:W1:Y:S04]  /*0770*/  MUFU.RCP64H R17, R11 ;  /* 0x0000000b00117308 */ /* 0x000e680000001800 */
[----:B------:R-:W-:-:S08]  /*0780*/  DFMA R2, R8, R8, R2 ;  /* 0x000000080802722b */ /* 0x000fd00000000002 */
[----:B------:R-:W-:Y:S01]  /*0790*/  DFMA R2, R4, R4, R2 ;  /* 0x000000040402722b */ /* 0x000fe20000000002 */
[----:B0-----:R-:W-:Y:S01]  /*07a0*/  UISETP.GT.AND UP0, UPT, UR4, URZ, UPT ;  /* 0x000000ff0400728c */ /* 0x001fe2000bf04270 */
[----:B-1----:R-:W-:-:S08]  /*07b0*/  DFMA R14, -R10, R16, 1 ;  /* 0x3ff000000a0e742b */ /* 0x002fd00000000110 */
[----:B------:R-:W-:Y:S02]  /*07c0*/  DFMA R18, R14, R14, R14 ;  /* 0x0000000e0e12722b */ /* 0x000fe4000000000e */
[----:B------:R-:W-:-:S06]  /*07d0*/  DMUL R14, R20, -0.5 ;  /* 0xbfe00000140e7828 */ /* 0x000fcc0000000000 */
[----:B------:R-:W-:Y:S02]  /*07e0*/  DFMA R18, R16, R18, R16 ;  /* 0x000000121012722b */ /* 0x000fe40000000010 */
[----:B------:R-:W-:-:S06]  /*07f0*/  DFMA R12, R2, R14, R12 ;  /* 0x0000000e020c722b */ /* 0x000fcc000000000c */
[C---:B------:R-:W-:Y:S02]  /*0800*/  DFMA R2, -R10.reuse, R18, 1 ;  /* 0x3ff000000a02742b */ /* 0x040fe40000000112 */
[----:B------:R-:W-:-:S06]  /*0810*/  DMUL R16, R10, R12 ;  /* 0x0000000c0a107228 */ /* 0x000fcc0000000000 */
[----:B------:R-:W-:-:S04]  /*0820*/  DFMA R2, R18, R2, R18 ;  /* 0x000000021202722b */ /* 0x000fc80000000012 */
[----:B------:R-:W-:-:S04]  /*0830*/  FSETP.GEU.AND P1, PT, |R17|, 6.5827683646048100446e-37, PT ;  /* 0x036000001100780b */ /* 0x000fc80003f2e200 */
[----:B------:R-:W-:-:S08]  /*0840*/  DMUL R12, R16, R2 ;  /* 0x00000002100c7228 */ /* 0x000fd00000000000 */
[----:B------:R-:W-:-:S08]  /*0850*/  DFMA R14, -R10, R12, R16 ;  /* 0x0000000c0a0e722b */ /* 0x000fd00000000110 */
[----:B------:R-:W-:-:S10]  /*0860*/  DFMA R2, R2, R14, R12 ;  /* 0x0000000e0202722b */ /* 0x000fd4000000000c */
[----:B------:R-:W-:-:S05]  /*0870*/  FFMA R12, RZ, R11, R3 ;  /* 0x0000000bff0c7223 */ /* 0x000fca0000000003 */
[----:B------:R-:W-:-:S13]  /*0880*/  FSETP.GT.AND P0, PT, |R12|, 1.469367938527859385e-39, PT ;  /* 0x001000000c00780b */ /* 0x000fda0003f04200 */
[----:B------:R-:W-:Y:S05]  /*0890*/  @P0 BRA P1, `(.L_x_63) ;  /* 0x0000000000180947 */ /* 0x000fea0000800000 */
[----:B------:R-:W-:Y:S01]  /*08a0*/  IMAD.MOV.U32 R20, RZ, RZ, R16 ;  /* 0x000000ffff147224 */ /* 0x000fe200078e0010 */
[----:B------:R-:W-:Y:S01]  /*08b0*/  MOV R18, 0x8e0 ;  /* 0x000008e000127802 */ /* 0x000fe20000000f00 */
[----:B------:R-:W-:-:S07]  /*08c0*/  IMAD.MOV.U32 R21, RZ, RZ, R17 ;  /* 0x000000ffff157224 */ /* 0x000fce00078e0011 */
[----:B------:R-:W-:Y:S05]  /*08d0*/  CALL.REL.NOINC `($__internal_2_$__cuda_sm20_div_rn_f64_full) ;  /* 0x0000001000407944 */ /* 0x000fea0003c00000 */
[----:B------:R-:W-:Y:S02]  /*08e0*/  IMAD.MOV.U32 R2, RZ, RZ, R10 ;  /* 0x000000ffff027224 */ /* 0x000fe400078e000a */
[----:B------:R-:W-:-:S07]  /*08f0*/  IMAD.MOV.U32 R3, RZ, RZ, R11 ;  /* 0x000000ffff037224 */ /* 0x000fce00078e000b */
.L_x_63:
[----:B------:R-:W-:Y:S05]  /*0900*/  BSYNC.RECONVERGENT B0 ;  /* 0x0000000000007941 */ /* 0x000fea0003800200 */
.L_x_62:
[----:B------:R-:W0:Y:S01]  /*0910*/  LDCU UR4, c[0x0][0x370] ;  /* 0x00006e00ff0477ac */ /* 0x000e220008000800 */
[----:B------:R-:W-:Y:S02]  /*0920*/  IMAD.U32 R12, RZ, RZ, UR8 ;  /* 0x00000008ff0c7e24 */ /* 0x000fe4000f8e00ff */
[----:B------:R-:W-:-:S06]  /*0930*/  IMAD.U32 R13, RZ, RZ, UR9 ;  /* 0x00000009ff0d7e24 */ /* 0x000fcc000f8e00ff */
[----:B------:R-:W-:Y:S01]  /*0940*/  DADD R12, R12, UR8 ;  /* 0x000000080c0c7e29 */ /* 0x000fe20008000000 */
[----:B0-----:R-:W-:Y:S01]  /*0950*/  UIMAD UR6, UR6, UR4, URZ ;  /* 0x00000004060672a4 */ /* 0x001fe2000f8e02ff */
[----:B------:R-:W-:Y:S11]  /*0960*/  BRA.U UP0, `(.L_x_64) ;  /* 0x0000000100e47547 */ /* 0x000ff6000b800000 */
.L_x_67:
[----:B-1----:R-:W0:Y:S02]  /*0970*/  LDC.64 R14, c[0x0][0x3a8] ;  /* 0x0000ea00ff0e7b82 */ /* 0x002e240000000a00 */
[----:B0-----:R-:W2:Y:S01]  /*0980*/  LDG.E.64 R14, desc[UR16][R14.64] ;  /* 0x000000100e0e7981 */ /* 0x001ea2000c1e1b00 */
[----:B------:R-:W0:Y:S01]  /*0990*/  MUFU.RCP64H R11, R9 ;  /* 0x00000009000b7308 */ /* 0x000e220000001800 */
[----:B------:R-:W-:Y:S01]  /*09a0*/  IMAD.MOV.U32 R10, RZ, RZ, 0x1 ;  /* 0x00000001ff0a7424 */ /* 0x000fe200078e00ff */
[----:B------:R-:W-:Y:S05]  /*09b0*/  BSSY.RECONVERGENT B0, `(.L_x_65) ;  /* 0x0000015000007945 */ /* 0x000fea0003800200 */
[----:B0-----:R-:W-:-:S08]  /*09c0*/  DFMA R16, R10, -R8, 1 ;  /* 0x3ff000000a10742b */ /* 0x001fd00000000808 */
[----:B------:R-:W-:-:S08]  /*09d0*/  DFMA R16, R16, R16, R16 ;  /* 0x000000101010722b */ /* 0x000fd00000000010 */
[----:B------:R-:W-:-:S08]  /*09e0*/  DFMA R18, R10, R16, R10 ;  /* 0x000000100a12722b */ /* 0x000fd0000000000a */
[----:B------:R-:W-:-:S08]  /*09f0*/  DFMA R20, R18, -R8, 1 ;  /* 0x3ff000001214742b */ /* 0x000fd00000000808 */
[----:B------:R-:W-:Y:S02]  /*0a00*/  DFMA R20, R18, R20, R18 ;  /* 0x000000141214722b */ /* 0x000fe40000000012 */
[----:B--2---:R-:W-:-:S08]  /*0a10*/  DMUL R10, R14, R12 ;  /* 0x0000000c0e0a7228 */ /* 0x004fd00000000000 */
[----:B------:R-:W-:-:S08]  /*0a20*/  DMUL R16, RZ, R10 ;  /* 0x0000000aff107228 */ /* 0x000fd00000000000 */
[----:B------:R-:W-:Y:S02]  /*0a30*/  DMUL R10, R16, R20 ;  /* 0x00000014100a7228 */ /* 0x000fe40000000000 */
[----:B------:R-:W-:-:S06]  /*0a40*/  FSETP.GEU.AND P1, PT, |R17|, 6.5827683646048100446e-37, PT ;  /* 0x036000001100780b */ /* 0x000fcc0003f2e200 */
[----:B------:R-:W-:-:S08]  /*0a50*/  DFMA R18, R10, -R8, R16 ;  /* 0x800000080a12722b */ /* 0x000fd00000000010 */
[----:B------:R-:W-:-:S10]  /*0a60*/  DFMA R10, R20, R18, R10 ;  /* 0x00000012140a722b */ /* 0x000fd4000000000a */
[----:B------:R-:W-:-:S05]  /*0a70*/  FFMA R18, RZ, R9, R11 ;  /* 0x00000009ff127223 */ /* 0x000fca000000000b */
[----:B------:R-:W-:-:S13]  /*0a80*/  FSETP.GT.AND P0, PT, |R18|, 1.469367938527859385e-39, PT ;  /* 0x001000001200780b */ /* 0x000fda0003f04200 */
[----:B------:R-:W-:Y:S05]  /*0a90*/  @P0 BRA P1, `(.L_x_66) ;  /* 0x0000000000180947 */ /* 0x000fea0000800000 */
[----:B------:R-:W-:Y:S01]  /*0aa0*/  IMAD.MOV.U32 R20, RZ, RZ, R16 ;  /* 0x000000ffff147224 */ /* 0x000fe200078e0010 */
[----:B------:R-:W-:Y:S01]  /*0ab0*/  MOV R10, R8 ;  /* 0x00000008000a7202 */ /* 0x000fe20000000f00 */
[----:B------:R-:W-:Y:S01]  /*0ac0*/  IMAD.MOV.U32 R21, RZ, RZ, R17 ;  /* 0x000000ffff157224 */ /* 0x000fe200078e0011 */
[----:B------:R-:W-:Y:S01]  /*0ad0*/  MOV R18, 0xb00 ;  /* 0x00000b0000127802 */ /* 0x000fe20000000f00 */
[----:B------:R-:W-:-:S07]  /*0ae0*/  IMAD.MOV.U32 R11, RZ, RZ, R9 ;  /* 0x000000ffff0b7224 */ /* 0x000fce00078e0009 */
[----:B------:R-:W-:Y:S05]  /*0af0*/  CALL.REL.NOINC `($__internal_2_$__cuda_sm20_div_rn_f64_full) ;  /* 0x0000000c00b87944 */ /* 0x000fea0003c00000 */
.L_x_66:
[----:B------:R-:W-:Y:S05]  /*0b00*/  BSYNC.RECONVERGENT B0 ;  /* 0x0000000000007941 */ /* 0x000fea0003800200 */
.L_x_65:
[----:B------:R-:W0:Y:S08]  /*0b10*/  LDC.64 R28, c[0x0][0x3a8] ;  /* 0x0000ea00ff1c7b82 */ /* 0x000e300000000a00 */
[----:B------:R-:W1:Y:S08]  /*0b20*/  LDC.64 R20, c[0x0][0x380] ;  /* 0x0000e000ff147b82 */ /* 0x000e700000000a00 */
[----:B------:R-:W2:Y:S01]  /*0b30*/  LDC R33, c[0x0][0x3c0] ;  /* 0x0000f000ff217b82 */ /* 0x000ea20000000800 */
[----:B0-----:R-:W3:Y:S04]  /*0b40*/  LDG.E.64 R16, desc[UR16][R28.64+0x8] ;  /* 0x000008101c107981 */ /* 0x001ee8000c1e1b00 */
[----:B------:R0:W4:Y:S01]  /*0b50*/  LDG.E.64 R18, desc[UR16][R28.64+0x10] ;  /* 0x000010101c127981 */ /* 0x000122000c1e1b00 */
[----:B------:R-:W-:-:S02]  /*0b60*/  DFMA R14, RZ, R14, R8 ;  /* 0x0000000eff0e722b */ /* 0x000fc40000000008 */
[----:B------:R-:W-:Y:S01]  /*0b70*/  DADD R10, -R10, UR8 ;  /* 0x000000080a0a7e29 */ /* 0x000fe20008000100 */
[----:B-1----:R-:W-:-:S04]  /*0b80*/  IMAD.WIDE R20, R0, 0x8, R20 ;  /* 0x0000000800147825 */ /* 0x002fc800078e0214 */
[----:B------:R-:W-:Y:S02]  /*0b90*/  VIADD R0, R0, UR6 ;  /* 0x0000000600007c36 */ /* 0x000fe40008000000 */
[----:B------:R1:W-:Y:S01]  /*0ba0*/  STG.E.64 desc[UR16][R20.64], R10 ;  /* 0x0000000a14007986 */ /* 0x0003e2000c101b10 */
[----:B0-----:R-:W-:Y:S01]  /*0bb0*/  DMUL R28, R10, 0.5 ;  /* 0x3fe000000a1c7828 */ /* 0x001fe20000000000 */
[----:B--2---:R-:W-:Y:S01]  /*0bc0*/  IMAD.WIDE R22, R33, 0x8, R20 ;  /* 0x0000000821167825 */ /* 0x004fe200078e0214 */
[----:B------:R-:W-:Y:S01]  /*0bd0*/  ISETP.GE.AND P0, PT, R0, R33, PT ;  /* 0x000000210000720c */ /* 0x000fe20003f06270 */
[----:B---3--:R-:W-:Y:S02]  /*0be0*/  DFMA R16, RZ, R16, R6 ;  /* 0x00000010ff10722b */ /* 0x008fe40000000006 */
[----:B----4-:R-:W-:-:S06]  /*0bf0*/  DFMA R18, RZ, R18, R4 ;  /* 0x00000012ff12722b */ /* 0x010fcc0000000004 */
[-C--:B------:R-:W-:Y:S02]  /*0c00*/  DMUL R24, R16, R16.reuse ;  /* 0x0000001010187228 */ /* 0x080fe40000000000 */
[----:B------:R-:W-:-:S06]  /*0c10*/  DMUL R16, R10, R16 ;  /* 0x000000100a107228 */ /* 0x000fcc0000000000 */
[-C--:B------:R-:W-:Y:S01]  /*0c20*/  DFMA R26, R14, R14.reuse, R24 ;  /* 0x0000000e0e1a722b */ /* 0x080fe20000000018 */
[----:B------:R-:W-:Y:S01]  /*0c30*/  IMAD.WIDE R24, R33, 0x8, R22 ;  /* 0x0000000821187825 */ /* 0x000fe200078e0216 */
[----:B------:R-:W-:-:S06]  /*0c40*/  DMUL R14, R10, R14 ;  /* 0x0000000e0a0e7228 */ /* 0x000fcc0000000000 */
[-C--:B------:R-:W-:Y:S01]  /*0c50*/  DFMA R30, R18, R18.reuse, R26 ;  /* 0x00000012121e722b */ /* 0x080fe2000000001a */
[C---:B------:R-:W-:Y:S01]  /*0c60*/  IMAD.WIDE R26, R33.reuse, 0x8, R24 ;  /* 0x00000008211a7825 */ /* 0x040fe200078e0218 */
[----:B------:R-:W-:Y:S01]  /*0c70*/  DMUL R18, R10, R18 ;  /* 0x000000120a127228 */ /* 0x000fe20000000000 */
[----:B------:R1:W-:Y:S05]  /*0c80*/  STG.E.64 desc[UR16][R22.64], R14 ;  /* 0x0000000e16007986 */ /* 0x0003ea000c101b10 */
[----:B------:R-:W-:Y:S01]  /*0c90*/  DFMA R28, R28, R30, R2 ;  /* 0x0000001e1c1c722b */ /* 0x000fe20000000002 */
[----:B------:R1:W-:Y:S01]  /*0ca0*/  STG.E.64 desc[UR16][R24.64], R16 ;  /* 0x0000001018007986 */ /* 0x0003e2000c101b10 */
[----:B------:R-:W-:-:S03]  /*0cb0*/  IMAD.WIDE R30, R33, 0x8, R26 ;  /* 0x00000008211e7825 */ /* 0x000fc600078e021a */
[----:B------:R1:W-:Y:S04]  /*0cc0*/  STG.E.64 desc[UR16][R26.64], R18 ;  /* 0x000000121a007986 */ /* 0x0003e8000c101b10 */
[----:B------:R1:W-:Y:S01]  /*0cd0*/  STG.E.64 desc[UR16][R30.64], R28 ;  /* 0x0000001c1e007986 */ /* 0x0003e2000c101b10 */
[----:B------:R-:W-:Y:S05]  /*0ce0*/  @!P0 BRA `(.L_x_67) ;  /* 0xfffffffc00208947 */ /* 0x000fea000383ffff */
[----:B------:R-:W-:Y:S05]  /*0cf0*/  EXIT ;  /* 0x000000000000794d */ /* 0x000fea0003800000 */
.L_x_64:
[----:B------:R-:W0:Y:S01]  /*0d00*/  LDCU UR7, c[0x0][0x3c4] ;  /* 0x00007880ff0777ac */ /* 0x000e220008000800 */
[----:B------:R-:W-:Y:S01]  /*0d10*/  BSSY.RECONVERGENT B0, `(.L_x_68) ;  /* 0x00000cb000007945 */ /* 0x000fe20003800200 */
[----:B------:R-:W1:Y:S01]  /*0d20*/  LDCU.64 UR22, c[0x0][0x3b8] ;  /* 0x00007700ff1677ac */ /* 0x000e620008000a00 */
[----:B------:R-:W2:Y:S01]  /*0d30*/  LDCU.64 UR18, c[0x4][0x10] ;  /* 0x01000200ff1277ac */ /* 0x000ea20008000a00 */
[----:B0-----:R-:W-:Y:S02]  /*0d40*/  USHF.L.U32 UR10, UR7, 0x1, URZ ;  /* 0x00000001070a7899 */ /* 0x001fe400080006ff */
[----:B------:R-:W-:Y:S02]  /*0d50*/  UIMAD UR11, UR7, 0x3, URZ ;  /* 0x00000003070b78a4 */ /* 0x000fe4000f8e02ff */
[----:B------:R-:W-:Y:S02]  /*0d60*/  USHF.L.U32 UR12, UR7, 0x2, URZ ;  /* 0x00000002070c7899 */ /* 0x000fe400080006ff */
[----:B------:R-:W-:-:S02]  /*0d70*/  UIMAD UR13, UR7, 0x5, URZ ;  /* 0x00000005070d78a4 */ /* 0x000fc4000f8e02ff */
[----:B------:R-:W-:Y:S02]  /*0d80*/  UIMAD UR14, UR7, 0x6, URZ ;  /* 0x00000006070e78a4 */ /* 0x000fe4000f8e02ff */
[----:B------:R-:W-:Y:S02]  /*0d90*/  UIMAD UR15, UR7, 0x9, URZ ;  /* 0x00000009070f78a4 */ /* 0x000fe4000f8e02ff */
[----:B-12---:R-:W-:-:S12]  /*0da0*/  UIADD3 UR7, UPT, UPT, -UR7, URZ, URZ ;  /* 0x000000ff07077290 */ /* 0x006fd8000fffe1ff */
.L_x_77:
[----:B-1----:R-:W0:Y:S01]  /*0db0*/  LDC.64 R10, c[0x0][0x388] ;  /* 0x0000e200ff0a7b82 */ /* 0x002e220000000a00 */
[----:B------:R-:W1:Y:S01]  /*0dc0*/  LDCU.64 UR4, c[0x0][0x3b8] ;  /* 0x00007700ff0477ac */ /* 0x000e620008000a00 */
[----:B------:R-:W2:Y:S06]  /*0dd0*/  LDCU.64 UR20, c[0x0][0x390] ;  /* 0x00007200ff1477ac */ /* 0x000eac0008000a00 */
[----:B------:R-:W3:Y:S08]  /*0de0*/  LDC.64 R44, c[0x0][0x3c0] ;  /* 0x0000f000ff2c7b82 */ /* 0x000ef00000000a00 */
[----:B------:R-:W4:Y:S01]  /*0df0*/  LDC.64 R12, c[0x0][0x3a0] ;  /* 0x0000e800ff0c7b82 */ /* 0x000f220000000a00 */
[----:B0-----:R-:W-:-:S05]  /*0e00*/  IMAD.WIDE R10, R0, 0x8, R10 ;  /* 0x00000008000a7825 */ /* 0x001fca00078e020a */
[----:B------:R-:W1:Y:S01]  /*0e10*/  LDG.E.64 R42, desc[UR16][R10.64] ;  /* 0x000000100a2a7981 */ /* 0x000e62000c1e1b00 */
[----:B---3--:R-:W-:-:S05]  /*0e20*/  IMAD.WIDE R16, R44, 0x8, R10 ;  /* 0x000000082c107825 */ /* 0x008fca00078e020a */
[----:B------:R-:W3:Y:S01]  /*0e30*/  LDG.E.64 R40, desc[UR16][R16.64] ;  /* 0x0000001010287981 */ /* 0x000ee2000c1e1b00 */
[----:B------:R-:W-:-:S03]  /*0e40*/  IMAD.WIDE R20, R44, 0x8, R16 ;  /* 0x000000082c147825 */ /* 0x000fc600078e0210 */
[----:B----4-:R-:W1:Y:S04]  /*0e50*/  LDG.E.64 R14, desc[UR16][R12.64] ;  /* 0x000000100c0e7981 */ /* 0x010e68000c1e1b00 */
[----:B------:R-:W3:Y:S04]  /*0e60*/  LDG.E.64 R18, desc[UR16][R12.64+0x8] ;  /* 0x000008100c127981 */ /* 0x000ee8000c1e1b00 */
[----:B------:R-:W4:Y:S04]  /*0e70*/  LDG.E.64 R38, desc[UR16][R12.64+0x10] ;  /* 0x000010100c267981 */ /* 0x000f28000c1e1b00 */
[----:B------:R-:W4:Y:S01]  /*0e80*/  LDG.E.64 R20, desc[UR16][R20.64] ;  /* 0x0000001014147981 */ /* 0x000f22000c1e1b00 */
[C---:B------:R-:W-:Y:S01]  /*0e90*/  IMAD R44, R45.reuse, 0x7, RZ ;  /* 0x000000072d2c7824 */ /* 0x040fe200078e02ff */
[----:B------:R-:W-:Y:S01]  /*0ea0*/  CS2R R36, SRZ ;  /* 0x0000000000247805 */ /* 0x000fe2000001ff00 */
[----:B--2---:R-:W-:Y:S01]  /*0eb0*/  IMAD.U32 R30, RZ, RZ, UR20 ;  /* 0x00000014ff1e7e24 */ /* 0x004fe2000f8e00ff */
[----:B------:R-:W-:Y:S01]  /*0ec0*/  CS2R R34, SRZ ;  /* 0x0000000000227805 */ /* 0x000fe2000001ff00 */
[----:B------:R-:W-:Y:S01]  /*0ed0*/  IMAD.U32 R31, RZ, RZ, UR21 ;  /* 0x00000015ff1f7e24 */ /* 0x000fe2000f8e00ff */
[----:B------:R-:W-:Y:S01]  /*0ee0*/  CS2R R32, SRZ ;  /* 0x0000000000207805 */ /* 0x000fe2000001ff00 */
[----:B------:R-:W-:-:S02]  /*0ef0*/  IMAD.SHL.U32 R45, R45, 0x8, RZ ;  /* 0x000000082d2d7824 */ /* 0x000fc400078e00ff */
[----:B------:R-:W-:Y:S02]  /*0f00*/  IMAD.U32 R46, RZ, RZ, UR15 ;  /* 0x0000000fff2e7e24 */ /* 0x000fe4000f8e00ff */
[----:B------:R-:W-:Y:S02]  /*0f10*/  IMAD.U32 R47, RZ, RZ, UR14 ;  /* 0x0000000eff2f7e24 */ /* 0x000fe4000f8e00ff */
[----:B------:R-:W-:Y:S02]  /*0f20*/  IMAD.U32 R48, RZ, RZ, UR13 ;  /* 0x0000000dff307e24 */ /* 0x000fe4000f8e00ff */
[----:B------:R-:W-:Y:S02]  /*0f30*/  IMAD.U32 R49, RZ, RZ, UR12 ;  /* 0x0000000cff317e24 */ /* 0x000fe4000f8e00ff */
[----:B------:R-:W-:Y:S02]  /*0f40*/  IMAD.U32 R50, RZ, RZ, UR11 ;  /* 0x0000000bff327e24 */ /* 0x000fe4000f8e00ff */
[----:B------:R-:W-:Y:S01]  /*0f50*/  IMAD.U32 R51, RZ, RZ, UR7 ;  /* 0x00000007ff337e24 */ /* 0x000fe2000f8e00ff */
[----:B-1----:R-:W-:-:S02]  /*0f60*/  DFMA R42, -R14, UR4, R42 ;  /* 0x000000040e2a7c2b */ /* 0x002fc4000800012a */
[----:B---3--:R-:W-:Y:S02]  /*0f70*/  DFMA R40, -R18, UR4, R40 ;  /* 0x0000000412287c2b */ /* 0x008fe40008000128 */
[----:B----4-:R-:W-:-:S11]  /*0f80*/  DFMA R38, -R38, UR4, R20 ;  /* 0x0000000426267c2b */ /* 0x010fd60008000114 */
.L_x_74:
[----:B------:R-:W0:Y:S01]  /*0f90*/  LDC.64 R24, c[0x0][0x390] ;  /* 0x0000e400ff187b82 */ /* 0x000e220000000a00 */
[----:B------:R-:W-:Y:S01]  /*0fa0*/  R2UR UR4, R30 ;  /* 0x000000001e0472ca */ /* 0x000fe200000e0000 */
[----:B------:R-:W2:Y:S01]  /*0fb0*/  LDG.E.64 R16, desc[UR16][R30.64] ;  /* 0x000000101e107981 */ /* 0x000ea2000c1e1b00 */
[----:B------:R-:W-:-:S05]  /*0fc0*/  R2UR UR5, R31 ;  /* 0x000000001f0572ca */ /* 0x000fca00000e0000 */
[----:B------:R-:W1:Y:S01]  /*0fd0*/  LDC R11, c[0x0][0x3c4] ;  /* 0x0000f100ff0b7b82 */ /* 0x000e620000000800 */
[----:B0-----:R-:W-:-:S04]  /*0fe0*/  IMAD.WIDE.U32 R12, R49, 0x8, R24 ;  /* 0x00000008310c7825 */ /* 0x001fc800078e0018 */
[--C-:B------:R-:W-:Y:S02]  /*0ff0*/  IMAD.WIDE.U32 R22, R50, 0x8, R24.reuse ;  /* 0x0000000832167825 */ /* 0x100fe400078e0018 */
[----:B------:R-:W3:Y:S02]  /*1000*/  LDG.E.64 R12, desc[UR16][R12.64] ;  /* 0x000000100c0c7981 */ /* 0x000ee4000c1e1b00 */
[----:B------:R-:W-:Y:S02]  /*1010*/  IMAD.WIDE.U32 R20, R48, 0x8, R24 ;  /* 0x0000000830147825 */ /* 0x000fe400078e0018 */
[----:B------:R-:W4:Y:S01]  /*1020*/  LDG.E.64 R22, desc[UR16][R22.64] ;  /* 0x0000001016167981 */ /* 0x000f22000c1e1b00 */
[----:B------:R-:W-:-:S03]  /*1030*/  UIMAD.WIDE.U32 UR4, UR10, 0x8, UR4 ;  /* 0x000000080a0478a5 */ /* 0x000fc6000f8e0004 */
[----:B------:R-:W2:Y:S03]  /*1040*/  LDG.E.64 R20, desc[UR16][R20.64] ;  /* 0x0000001014147981 */ /* 0x000ea6000c1e1b00 */
[----:B------:R-:W-:Y:S02]  /*1050*/  IMAD.U32 R18, RZ, RZ, UR4 ;  /* 0x00000004ff127e24 */ /* 0x000fe4000f8e00ff */
[----:B------:R-:W-:Y:S02]  /*1060*/  IMAD.U32 R19, RZ, RZ, UR5 ;  /* 0x00000005ff137e24 */ /* 0x000fe4000f8e00ff */
[----:B------:R-:W-:-:S04]  /*1070*/  IMAD.WIDE.U32 R14, R46, 0x8, R24 ;  /* 0x000000082e0e7825 */ /* 0x000fc800078e0018 */
[----:B------:R-:W2:Y:S04]  /*1080*/  LDG.E.64 R18, desc[UR16][R18.64] ;  /* 0x0000001012127981 */ /* 0x000ea8000c1e1b00 */
[----:B------:R-:W2:Y:S01]  /*1090*/  LDG.E.64 R14, desc[UR16][R14.64] ;  /* 0x000000100e0e7981 */ /* 0x000ea2000c1e1b00 */
[----:B------:R-:W-:-:S04]  /*10a0*/  IMAD.WIDE.U32 R28, R47, 0x8, R24 ;  /* 0x000000082f1c7825 */ /* 0x000fc800078e0018 */
[--C-:B------:R-:W-:Y:S02]  /*10b0*/  IMAD.WIDE.U32 R26, R44, 0x8, R24.reuse ;  /* 0x000000082c1a7825 */ /* 0x100fe400078e0018 */
[----:B------:R-:W5:Y:S02]  /*10c0*/  LDG.E.64 R28, desc[UR16][R28.64] ;  /* 0x000000101c1c7981 */ /* 0x000f64000c1e1b00 */
[----:B------:R-:W-:Y:S02]  /*10d0*/  IMAD.WIDE.U32 R24, R45, 0x8, R24 ;  /* 0x000000082d187825 */ /* 0x000fe400078e0018 */
[----:B------:R-:W5:Y:S02]  /*10e0*/  LDG.E.64 R26, desc[UR16][R26.64] ;  /* 0x000000101a1a7981 */ /* 0x000f64000c1e1b00 */
[----:B-1----:R-:W-:Y:S02]  /*10f0*/  IMAD.WIDE.U32 R10, R11, 0x8, R30 ;  /* 0x000000080b0a7825 */ /* 0x002fe400078e001e */
[----:B------:R-:W5:Y:S04]  /*1100*/  LDG.E.64 R24, desc[UR16][R24.64] ;  /* 0x0000001018187981 */ /* 0x000f68000c1e1b00 */
[----:B------:R-:W5:Y:S01]  /*1110*/  LDG.E.64 R10, desc[UR16][R10.64] ;  /* 0x000000100a0a7981 */ /* 0x000f62000c1e1b00 */
[----:B------:R-:W-:Y:S01]  /*1120*/  BSSY.RECONVERGENT B2, `(.L_x_69) ;  /* 0x0000022000027945 */ /* 0x000fe20003800200 */
[----:B---3--:R-:W-:-:S08]  /*1130*/  DMUL R12, R40, R12 ;  /* 0x0000000c280c7228 */ /* 0x008fd00000000000 */
[----:B----4-:R-:W-:-:S08]  /*1140*/  DFMA R12, R42, R22, R12 ;  /* 0x000000162a0c722b */ /* 0x010fd0000000000c */
[----:B--2---:R-:W-:-:S08]  /*1150*/  DFMA R12, R38, R20, R12 ;  /* 0x00000014260c722b */ /* 0x004fd0000000000c */
[----:B------:R-:W-:-:S08]  /*1160*/  DFMA R12, R16, R12, R18 ;  /* 0x0000000c100c722b */ /* 0x000fd00000000012 */
[----:B------:R-:W-:-:S08]  /*1170*/  DFMA R14, R14, UR22, R12 ;  /* 0x000000160e0e7c2b */ /* 0x000fd0000800000c */
[----:B------:R-:W-:-:S14]  /*1180*/  DSETP.NEU.AND P0, PT, |R14|, +INF , PT ;  /* 0x7ff000000e00742a */ /* 0x000fdc0003f0d200 */
[----:B------:R-:W-:Y:S05]  /*1190*/  @!P0 BRA `(.L_x_70) ;  /* 0x0000000000608947 */ /* 0x000fea0003800000 */
[----:B------:R-:W-:Y:S01]  /*11a0*/  UMOV UR4, 0x6dc9c883 ;  /* 0x6dc9c88300047882 */ /* 0x000fe20000000000 */
[----:B------:R-:W-:Y:S01]  /*11b0*/  UMOV UR5, 0x3fe45f30 ;  /* 0x3fe45f3000057882 */ /* 0x000fe20000000000 */
[C---:B------:R-:W-:Y:S01]  /*11c0*/  DSETP.GE.AND P0, PT, |R14|.reuse, 2.14748364800000000000e+09, PT ;  /* 0x41e000000e00742a */ /* 0x040fe20003f06200 */
[----:B------:R-:W-:Y:S01]  /*11d0*/  BSSY.RECONVERGENT B1, `(.L_x_71) ;  /* 0x0000012000017945 */ /* 0x000fe20003800200 */
[----:B------:R-:W-:Y:S01]  /*11e0*/  DMUL R12, R14, UR4 ;  /* 0x000000040e0c7c28 */ /* 0x000fe20008000000 */
[----:B------:R-:W-:Y:S01]  /*11f0*/  UMOV UR4, 0x54442d18 ;  /* 0x54442d1800047882 */ /* 0x000fe20000000000 */
[----:B------:R-:W-:-:S08]  /*1200*/  UMOV UR5, 0x3ff921fb ;  /* 0x3ff921fb00057882 */ /* 0x000fd00000000000 */
[----:B------:R-:W0:Y:S08]  /*1210*/  F2I.F64 R12, R12 ;  /* 0x0000000c000c7311 */ /* 0x000e300000301100 */
[----:B0-----:R-:W0:Y:S02]  /*1220*/  I2F.F64 R56, R12 ;  /* 0x0000000c00387312 */ /* 0x001e240000201c00 */
[----:B0-----:R-:W-:Y:S01]  /*1230*/  DFMA R16, R56, -UR4, R14 ;  /* 0x8000000438107c2b */ /* 0x001fe2000800000e */
[----:B------:R-:W-:Y:S01]  /*1240*/  UMOV UR4, 0x33145c00 ;  /* 0x33145c0000047882 */ /* 0x000fe20000000000 */
[----:B------:R-:W-:-:S06]  /*1250*/  UMOV UR5, 0x3c91a626 ;  /* 0x3c91a62600057882 */ /* 0x000fcc0000000000 */
[----:B------:R-:W-:Y:S01]  /*1260*/  DFMA R16, R56, -UR4, R16 ;  /* 0x8000000438107c2b */ /* 0x000fe20008000010 */
[----:B------:R-:W-:Y:S01]  /*1270*/  UMOV UR4, 0x252049c0 ;  /* 0x252049c000047882 */ /* 0x000fe20000000000 */
[----:B------:R-:W-:-:S06]  /*1280*/  UMOV UR5, 0x397b839a ;  /* 0x397b839a00057882 */ /* 0x000fcc0000000000 */
[----:B------:R-:W-:Y:S01]  /*1290*/  DFMA R56, R56, -UR4, R16 ;  /* 0x8000000438387c2b */ /* 0x000fe20008000010 */
[----:B------:R-:W-:Y:S10]  /*12a0*/  @!P0 BRA `(.L_x_72) ;  /* 0x0000000000108947 */ /* 0x000ff40003800000 */
[----:B------:R-:W-:-:S07]  /*12b0*/  MOV R22, 0x12d0 ;  /* 0x000012d000167802 */ /* 0x000fce0000000f00 */
[----:B-----5:R-:W-:Y:S05]  /*12c0*/  CALL.REL.NOINC `($_Z25gpuTemplateStgHomoTurb3D2IdEvPT_S1_S1_S1_S1_S1_S1_S0_ii$__internal_trig_reduction_slowpathd) ;  /* 0x0000000c00347944 */ /* 0x020fea0003c00000 */
[----:B------:R-:W-:Y:S01]  /*12d0*/  MOV R56, R52 ;  /* 0x0000003400387202 */ /* 0x000fe20000000f00 */
[----:B------:R-:W-:-:S07]  /*12e0*/  IMAD.MOV.U32 R57, RZ, RZ, R53 ;  /* 0x000000ffff397224 */ /* 0x000fce00078e0035 */
.L_x_72:
[----:B------:R-:W-:Y:S05]  /*12f0*/  BSYNC.RECONVERGENT B1 ;  /* 0x0000000000017941 */ /* 0x000fea0003800200 */
.L_x_71:
[----:B------:R-:W-:Y:S01]  /*1300*/  VIADD R58, R12, 0x1 ;  /* 0x000000010c3a7836 */ /* 0x000fe20000000000 */
[----:B------:R-:W-:Y:S06]  /*1310*/  BRA `(.L_x_73) ;  /* 0x0000000000087947 */ /* 0x000fec0003800000 */
.L_x_70:
[----:B------:R-:W-:Y:S01]  /*1320*/  DMUL R56, RZ, R14 ;  /* 0x0000000eff387228 */ /* 0x000fe20000000000 */
[----:B------:R-:W-:-:S10]  /*1330*/  IMAD.MOV.U32 R58, RZ, RZ, 0x1 ;  /* 0x00000001ff3a7424 */ /* 0x000fd400078e00ff */
.L_x_73:
[----:B------:R-:W-:Y:S05]  /*1340*/  BSYNC.RECONVERGENT B2 ;  /* 0x0000000000027941 */ /* 0x000fea0003800200 */
.L_x_69:
[----:B------:R-:W-:-:S05]  /*1350*/  IMAD.SHL.U32 R12, R58, 0x40, RZ ;  /* 0x000000403a0c7824 */ /* 0x000fca00078e00ff */
[----:B------:R-:W-:-:S04]  /*1360*/  LOP3.LUT R12, R12, 0x40, RZ, 0xc0, !PT ;  /* 0x000000400c0c7812 */ /* 0x000fc800078ec0ff */
[----:B------:R-:W-:-:S05]  /*1370*/  IADD3 R60, P0, PT, R12, UR18, RZ ;  /* 0x000000120c3c7c10 */ /* 0x000fca000ff1e0ff */
[----:B------:R-:W-:-:S05]  /*1380*/  IMAD.X R61, RZ, RZ, UR19, P0 ;  /* 0x00000013ff3d7e24 */ /* 0x000fca00080e06ff */
[----:B------:R-:W2:Y:S04]  /*1390*/  LDG.E.128.CONSTANT R12, desc[UR16][R60.64] ;  /* 0x000000103c0c7981 */ /* 0x000ea8000c1e9d00 */
[----:B------:R-:W3:Y:S04]  /*13a0*/  LDG.E.128.CONSTANT R16, desc[UR16][R60.64+0x10] ;  /* 0x000010103c107981 */ /* 0x000ee8000c1e9d00 */
[----:B------:R-:W4:Y:S01]  /*13b0*/  LDG.E.128.CONSTANT R20, desc[UR16][R60.64+0x20] ;  /* 0x000020103c147981 */ /* 0x000f22000c1e9d00 */
[----:B------:R-:W-:Y:S01]  /*13c0*/  LOP3.LUT R52, R58, 0x1, RZ, 0xc0, !PT ;  /* 0x000000013a347812 */ /* 0x000fe200078ec0ff */
[----:B------:R-:W-:Y:S01]  /*13d0*/  IMAD.MOV.U32 R53, RZ, RZ, 0x3da8ff83 ;  /* 0x3da8ff83ff357424 */ /* 0x000fe200078e00ff */
[----:B------:R-:W-:Y:S01]  /*13e0*/  DMUL R54, R56, R56 ;  /* 0x0000003838367228 */ /* 0x000fe20000000000 */
[----:B------:R-:W-:Y:S01]  /*13f0*/  VIADD R51, R51, 0x1 ;  /* 0x0000000133337836 */ /* 0x000fe20000000000 */
[----:B------:R-:W-:Y:S01]  /*1400*/  ISETP.NE.U32.AND P0, PT, R52, 0x1, PT ;  /* 0x000000013400780c */ /* 0x000fe20003f05070 */
[----:B------:R-:W-:Y:S01]  /*1410*/  IMAD.MOV.U32 R52, RZ, RZ, 0x20fd8164 ;  /* 0x20fd8164ff347424 */ /* 0x000fe200078e00ff */
[----:B------:R-:W-:Y:S01]  /*1420*/  IADD3 R44, PT, PT, R44, 0x1, RZ ;  /* 0x000000012c2c7810 */ /* 0x000fe20007ffe0ff */
[----:B------:R-:W-:Y:S01]  /*1430*/  VIADD R50, R50, 0x1 ;  /* 0x0000000132327836 */ /* 0x000fe20000000000 */
[----:B------:R-:W-:Y:S01]  /*1440*/  FSEL R53, -R53, 0.11223486810922622681, !P0 ;  /* 0x3de5db6535357808 */ /* 0x000fe20004000100 */
[----:B------:R-:W-:Y:S01]  /*1450*/  VIADD R49, R49, 0x1 ;  /* 0x0000000131317836 */ /* 0x000fe20000000000 */
[----:B------:R-:W-:Y:S01]  /*1460*/  FSEL R52, R52, -8.06006814911005101289e+34, !P0 ;  /* 0xf9785eba34347808 */ /* 0x000fe20004000000 */
[----:B------:R-:W-:-:S02]  /*1470*/  VIADD R48, R48, 0x1 ;  /* 0x0000000130307836 */ /* 0x000fc40000000000 */
[----:B------:R-:W-:Y:S02]  /*1480*/  VIADD R47, R47, 0x1 ;  /* 0x000000012f2f7836 */ /* 0x000fe40000000000 */
[----:B------:R-:W-:Y:S02]  /*1490*/  VIADD R45, R45, 0x1 ;  /* 0x000000012d2d7836 */ /* 0x000fe40000000000 */
[----:B------:R-:W-:Y:S01]  /*14a0*/  VIADD R46, R46, 0x1 ;  /* 0x000000012e2e7836 */ /* 0x000fe20000000000 */
[----:B--2---:R-:W-:-:S08]  /*14b0*/  DFMA R12, R54, R52, R12 ;  /* 0x00000034360c722b */ /* 0x004fd0000000000c */
[----:B------:R-:W-:-:S08]  /*14c0*/  DFMA R12, R54, R12, R14 ;  /* 0x0000000c360c722b */ /* 0x000fd0000000000e */
[----:B---3--:R-:W-:-:S08]  /*14d0*/  DFMA R12, R54, R12, R16 ;  /* 0x0000000c360c722b */ /* 0x008fd00000000010 */
[----:B------:R-:W-:-:S08]  /*14e0*/  DFMA R12, R54, R12, R18 ;  /* 0x0000000c360c722b */ /* 0x000fd00000000012 */
[----:B----4-:R-:W-:-:S08]  /*14f0*/  DFMA R12, R54, R12, R20 ;  /* 0x0000000c360c722b */ /* 0x010fd00000000014 */
[----:B------:R-:W-:-:S08]  /*1500*/  DFMA R12, R54, R12, R22 ;  /* 0x0000000c360c722b */ /* 0x000fd00000000016 */
[----:B------:R-:W-:Y:S02]  /*1510*/  DFMA R56, R12, R56, R56 ;  /* 0x000000380c38722b */ /* 0x000fe40000000038 */
[----:B------:R-:W-:-:S10]  /*1520*/  DFMA R12, R54, R12, 1 ;  /* 0x3ff00000360c742b */ /* 0x000fd4000000000c */
[----:B------:R-:W-:Y:S02]  /*1530*/  FSEL R14, R12, R56, !P0 ;  /* 0x000000380c0e7208 */ /* 0x000fe40004000000 */
[----:B------:R-:W-:Y:S02]  /*1540*/  FSEL R15, R13, R57, !P0 ;  /* 0x000000390d0f7208 */ /* 0x000fe40004000000 */
[----:B------:R-:W-:-:S04]  /*1550*/  LOP3.LUT P0, RZ, R58, 0x2, RZ, 0xc0, !PT ;  /* 0x000000023aff7812 */ /* 0x000fc8000780c0ff */
[----:B------:R-:W-:-:S10]  /*1560*/  DADD R12, RZ, -R14 ;  /* 0x00000000ff0c7229 */ /* 0x000fd4000000080e */
[----:B------:R-:W-:Y:S02]  /*1570*/  FSEL R12, R14, R12, !P0 ;  /* 0x0000000c0e0c7208 */ /* 0x000fe40004000000 */
[----:B------:R-:W-:Y:S02]  /*1580*/  FSEL R13, R15, R13, !P0 ;  /* 0x0000000d0f0d7208 */ /* 0x000fe40004000000 */
[----:B------:R-:W-:-:S04]  /*1590*/  IADD3 R30, P0, PT, R30, 0x8, RZ ;  /* 0x000000081e1e7810 */ /* 0x000fc80007f1e0ff */
[----:B-----5:R-:W-:Y:S01]  /*15a0*/  DMUL R10, R10, R12 ;  /* 0x0000000c0a0a7228 */ /* 0x020fe20000000000 */
[----:B------:R-:W-:Y:S01]  /*15b0*/  IMAD.X R31, RZ, RZ, R31, P0 ;  /* 0x000000ffff1f7224 */ /* 0x000fe200000e061f */
[----:B------:R-:W-:-:S06]  /*15c0*/  ISETP.NE.AND P0, PT, R51, RZ, PT ;  /* 0x000000ff3300720c */ /* 0x000fcc0003f05270 */
[-C--:B------:R-:W-:Y:S02]  /*15d0*/  DFMA R32, R28, R10.reuse, R32 ;  /* 0x0000000a1c20722b */ /* 0x080fe40000000020 */
[-C--:B------:R-:W-:Y:S02]  /*15e0*/  DFMA R34, R26, R10.reuse, R34 ;  /* 0x0000000a1a22722b */ /* 0x080fe40000000022 */
[----:B------:R-:W-:-:S03]  /*15f0*/  DFMA R36, R24, R10, R36 ;  /* 0x0000000a1824722b */ /* 0x000fc60000000024 */
[----:B------:R-:W-:Y:S08]  /*1600*/  @P0 BRA `(.L_x_74) ;  /* 0xfffffff800600947 */ /* 0x000ff0000383ffff */
[----:B------:R-:W0:Y:S02]  /*1610*/  LDC.64 R12, c[0x0][0x3a8] ;  /* 0x0000ea00ff0c7b82 */ /* 0x000e240000000a00 */
[----:B0-----:R-:W2:Y:S01]  /*1620*/  LDG.E.64 R12, desc[UR16][R12.64] ;  /* 0x000000100c0c7981 */ /* 0x001ea2000c1e1b00 */
[----:B------:R-:W0:Y:S01]  /*1630*/  MUFU.RCP64H R11, R9 ;  /* 0x00000009000b7308 */ /* 0x000e220000001800 */
[----:B------:R-:W-:Y:S01]  /*1640*/  IMAD.MOV.U32 R10, RZ, RZ, 0x1 ;  /* 0x00000001ff0a7424 */ /* 0x000fe200078e00ff */
[----:B------:R-:W-:Y:S01]  /*1650*/  BSSY.RECONVERGENT B1, `(.L_x_75) ;  /* 0x0000018000017945 */ /* 0x000fe20003800200 */
[----:B------:R-:W-:Y:S02]  /*1660*/  IMAD.U32 R16, RZ, RZ, UR8 ;  /* 0x00000008ff107e24 */ /* 0x000fe4000f8e00ff */
[----:B------:R-:W-:-:S06]  /*1670*/  IMAD.U32 R17, RZ, RZ, UR9 ;  /* 0x00000009ff117e24 */ /* 0x000fcc000f8e00ff */
[----:B------:R-:W-:Y:S02]  /*1680*/  DADD R16, R16, UR8 ;  /* 0x0000000810107e29 */ /* 0x000fe40008000000 */
[----:B0-----:R-:W-:-:S08]  /*1690*/  DFMA R14, R10, -R8, 1 ;  /* 0x3ff000000a0e742b */ /* 0x001fd00000000808 */
[----:B------:R-:W-:-:S08]  /*16a0*/  DFMA R14, R14, R14, R14 ;  /* 0x0000000e0e0e722b */ /* 0x000fd0000000000e */
[----:B------:R-:W-:-:S08]  /*16b0*/  DFMA R14, R10, R14, R10 ;  /* 0x0000000e0a0e722b */ /* 0x000fd0000000000a */
[----:B------:R-:W-:-:S08]  /*16c0*/  DFMA R18, R14, -R8, 1 ;  /* 0x3ff000000e12742b */ /* 0x000fd00000000808 */
[----:B------:R-:W-:Y:S02]  /*16d0*/  DFMA R18, R14, R18, R14 ;  /* 0x000000120e12722b */ /* 0x000fe4000000000e */
[----:B--2---:R-:W-:-:S08]  /*16e0*/  DMUL R10, R12, R16 ;  /* 0x000000100c0a7228 */ /* 0x004fd00000000000 */
[----:B------:R-:W-:-:S08]  /*16f0*/  DMUL R16, R32, R10 ;  /* 0x0000000a20107228 */ /* 0x000fd00000000000 */
        /* <DEDUP_REMOVED lines=8> */
[----:B------:R-:W-:Y:S01]  /*1780*/  MOV R18, 0x17d0 ;  /* 0x000017d000127802 */ /* 0x000fe20000000f00 */
[----:B------:R-:W-:Y:S02]  /*1790*/  IMAD.MOV.U32 R21, RZ, RZ, R17 ;  /* 0x000000ffff157224 */ /* 0x000fe400078e0011 */
[----:B------:R-:W-:Y:S02]  /*17a0*/  IMAD.MOV.U32 R10, RZ, RZ, R8 ;  /* 0x000000ffff0a7224 */ /* 0x000fe400078e0008 */
[----:B------:R-:W-:-:S07]  /*17b0*/  IMAD.MOV.U32 R11, RZ, RZ, R9 ;  /* 0x000000ffff0b7224 */ /* 0x000fce00078e0009 */
[----:B------:R-:W-:Y:S05]  /*17c0*/  CALL.REL.NOINC `($__internal_2_$__cuda_sm20_div_rn_f64_full) ;  /* 0x0000000000847944 */ /* 0x000fea0003c00000 */
.L_x_76:
[----:B------:R-:W-:Y:S05]  /*17d0*/  BSYNC.RECONVERGENT B1 ;  /* 0x0000000000017941 */ /* 0x000fea0003800200 */
.L_x_75:
[----:B------:R-:W0:Y:S08]  /*17e0*/  LDC.64 R26, c[0x0][0x3a8] ;  /* 0x0000ea00ff1a7b82 */ /* 0x000e300000000a00 */
[----:B------:R-:W1:Y:S08]  /*17f0*/  LDC.64 R18, c[0x0][0x380] ;  /* 0x0000e000ff127b82 */ /* 0x000e700000000a00 */
[----:B------:R-:W2:Y:S01]  /*1800*/  LDC R31, c[0x0][0x3c0] ;  /* 0x0000f000ff1f7b82 */ /* 0x000ea20000000800 */
[----:B0-----:R-:W3:Y:S04]  /*1810*/  LDG.E.64 R14, desc[UR16][R26.64+0x8] ;  /* 0x000008101a0e7981 */ /* 0x001ee8000c1e1b00 */
[----:B------:R0:W4:Y:S01]  /*1820*/  LDG.E.64 R16, desc[UR16][R26.64+0x10] ;  /* 0x000010101a107981 */ /* 0x000122000c1e1b00 */
[----:B------:R-:W-:-:S02]  /*1830*/  DFMA R12, R32, R12, R8 ;  /* 0x0000000c200c722b */ /* 0x000fc40000000008 */
[----:B------:R-:W-:Y:S01]  /*1840*/  DADD R10, -R10, UR8 ;  /* 0x000000080a0a7e29 */ /* 0x000fe20008000100 */
[----:B-1----:R-:W-:-:S04]  /*1850*/  IMAD.WIDE R18, R0, 0x8, R18 ;  /* 0x0000000800127825 */ /* 0x002fc800078e0212 */
[----:B------:R-:W-:Y:S02]  /*1860*/  VIADD R0, R0, UR6 ;  /* 0x0000000600007c36 */ /* 0x000fe40008000000 */
[----:B------:R1:W-:Y:S01]  /*1870*/  STG.E.64 desc[UR16][R18.64], R10 ;  /* 0x0000000a12007986 */ /* 0x0003e2000c101b10 */
[----:B0-----:R-:W-:Y:S01]  /*1880*/  DMUL R26, R10, 0.5 ;  /* 0x3fe000000a1a7828 */ /* 0x001fe20000000000 */
[----:B--2---:R-:W-:Y:S01]  /*1890*/  IMAD.WIDE R20, R31, 0x8, R18 ;  /* 0x000000081f147825 */ /* 0x004fe200078e0212 */
[----:B------:R-:W-:Y:S01]  /*18a0*/  ISETP.GE.AND P0, PT, R0, R31, PT ;  /* 0x0000001f0000720c */ /* 0x000fe20003f06270 */
[----:B---3--:R-:W-:Y:S02]  /*18b0*/  DFMA R14, R34, R14, R6 ;  /* 0x0000000e220e722b */ /* 0x008fe40000000006 */
[----:B----4-:R-:W-:-:S06]  /*18c0*/  DFMA R16, R36, R16, R4 ;  /* 0x000000102410722b */ /* 0x010fcc0000000004 */
        /* <DEDUP_REMOVED lines=15> */
[----:B------:R-:W-:Y:S05]  /*19c0*/  BSYNC.RECONVERGENT B0 ;  /* 0x0000000000007941 */ /* 0x000fea0003800200 */
.L_x_68:
[----:B------:R-:W-:Y:S05]  /*19d0*/  EXIT ;  /* 0x000000000000794d */ /* 0x000fea0003800000 */
        .weak           $__internal_2_$__cuda_sm20_div_rn_f64_full
        .type           $__internal_2_$__cuda_sm20_div_rn_f64_full,@function
        .size           $__internal_2_$__cuda_sm20_div_rn_f64_full,($_Z25gpuTemplateStgHomoTurb3D2IdEvPT_S1_S1_S1_S1_S1_S1_S0_ii$__internal_trig_reduction_slowpathd - $__internal_2_$__cuda_sm20_div_rn_f64_full)
$__internal_2_$__cuda_sm20_div_rn_f64_full:
[C---:B------:R-:W-:Y:S01]  /*19e0*/  FSETP.GEU.AND P0, PT, |R11|.reuse, 1.469367938527859385e-39, PT ;  /* 0x001000000b00780b */ /* 0x040fe20003f0e200 */
[----:B------:R-:W-:Y:S01]  /*19f0*/  IMAD.MOV.U32 R22, RZ, RZ, 0x1 ;  /* 0x00000001ff167424 */ /* 0x000fe200078e00ff */
[----:B------:R-:W-:Y:S01]  /*1a00*/  LOP3.LUT R16, R11, 0x800fffff, RZ, 0xc0, !PT ;  /* 0x800fffff0b107812 */ /* 0x000fe200078ec0ff */
[----:B------:R-:W-:Y:S01]  /*1a10*/  BSSY.RECONVERGENT B2, `(.L_x_78) ;  /* 0x0000054000027945 */ /* 0x000fe20003800200 */
[C---:B------:R-:W-:Y:S02]  /*1a20*/  FSETP.GEU.AND P2, PT, |R21|.reuse, 1.469367938527859385e-39, PT ;  /* 0x001000001500780b */ /* 0x040fe40003f4e200 */
[----:B------:R-:W-:Y:S01]  /*1a30*/  LOP3.LUT R17, R16, 0x3ff00000, RZ, 0xfc, !PT ;  /* 0x3ff0000010117812 */ /* 0x000fe200078efcff */
[----:B------:R-:W-:Y:S01]  /*1a40*/  IMAD.MOV.U32 R16, RZ, RZ, R10 ;  /* 0x000000ffff107224 */ /* 0x000fe200078e000a */
[----:B------:R-:W-:Y:S02]  /*1a50*/  LOP3.LUT R19, R21, 0x7ff00000, RZ, 0xc0, !PT ;  /* 0x7ff0000015137812 */ /* 0x000fe400078ec0ff */
[----:B------:R-:W-:-:S03]  /*1a60*/  LOP3.LUT R38, R11, 0x7ff00000, RZ, 0xc0, !PT ;  /* 0x7ff000000b267812 */ /* 0x000fc600078ec0ff */
[----:B------:R-:W-:Y:S01]  /*1a70*/  @!P0 DMUL R16, R10, 8.98846567431157953865e+307 ;  /* 0x7fe000000a108828 */ /* 0x000fe20000000000 */
[----:B------:R-:W-:Y:S01]  /*1a80*/  ISETP.GE.U32.AND P1, PT, R19, R38, PT ;  /* 0x000000261300720c */ /* 0x000fe20003f26070 */
[----:B------:R-:W-:Y:S02]  /*1a90*/  IMAD.MOV.U32 R39, RZ, RZ, R19 ;  /* 0x000000ffff277224 */ /* 0x000fe400078e0013 */
[----:B------:R-:W-:Y:S02]  /*1aa0*/  @!P2 LOP3.LUT R26, R11, 0x7ff00000, RZ, 0xc0, !PT ;  /* 0x7ff000000b1aa812 */ /* 0x000fe400078ec0ff */
[----:B------:R-:W0:Y:S02]  /*1ab0*/  MUFU.RCP64H R23, R17 ;  /* 0x0000001100177308 */ /* 0x000e240000001800 */
[----:B------:R-:W-:Y:S01]  /*1ac0*/  @!P2 ISETP.GE.U32.AND P3, PT, R19, R26, PT ;  /* 0x0000001a1300a20c */ /* 0x000fe20003f66070 */
[----:B------:R-:W-:Y:S01]  /*1ad0*/  IMAD.MOV.U32 R26, RZ, RZ, 0x1ca00000 ;  /* 0x1ca00000ff1a7424 */ /* 0x000fe200078e00ff */
[----:B------:R-:W-:-:S05]  /*1ae0*/  @!P0 LOP3.LUT R38, R17, 0x7ff00000, RZ, 0xc0, !PT ;  /* 0x7ff0000011268812 */ /* 0x000fca00078ec0ff */
[----:B------:R-:W-:Y:S01]  /*1af0*/  VIADD R40, R38, 0xffffffff ;  /* 0xffffffff26287836 */ /* 0x000fe20000000000 */
[----:B0-----:R-:W-:-:S08]  /*1b00*/  DFMA R24, R22, -R16, 1 ;  /* 0x3ff000001618742b */ /* 0x001fd00000000810 */
[----:B------:R-:W-:-:S08]  /*1b10*/  DFMA R24, R24, R24, R24 ;  /* 0x000000181818722b */ /* 0x000fd00000000018 */
[----:B------:R-:W-:Y:S01]  /*1b20*/  DFMA R28, R22, R24, R22 ;  /* 0x00000018161c722b */ /* 0x000fe20000000016 */
[C---:B------:R-:W-:Y:S01]  /*1b30*/  @!P2 SEL R25, R26.reuse, 0x63400000, !P3 ;  /* 0x634000001a19a807 */ /* 0x040fe20005800000 */
[----:B------:R-:W-:Y:S01]  /*1b40*/  @!P2 IMAD.MOV.U32 R24, RZ, RZ, RZ ;  /* 0x000000ffff18a224 */ /* 0x000fe200078e00ff */
[----:B------:R-:W-:Y:S02]  /*1b50*/  SEL R23, R26, 0x63400000, !P1 ;  /* 0x634000001a177807 */ /* 0x000fe40004800000 */
[--C-:B------:R-:W-:Y:S02]  /*1b60*/  @!P2 LOP3.LUT R25, R25, 0x80000000, R21.reuse, 0xf8, !PT ;  /* 0x800000001919a812 */ /* 0x100fe400078ef815 */
[----:B------:R-:W-:Y:S01]  /*1b70*/  LOP3.LUT R23, R23, 0x800fffff, R21, 0xf8, !PT ;  /* 0x800fffff17177812 */ /* 0x000fe200078ef815 */
[----:B------:R-:W-:Y:S01]  /*1b80*/  DFMA R30, R28, -R16, 1 ;  /* 0x3ff000001c1e742b */ /* 0x000fe20000000810 */
[----:B------:R-:W-:Y:S02]  /*1b90*/  @!P2 LOP3.LUT R25, R25, 0x100000, RZ, 0xfc, !PT ;  /* 0x001000001919a812 */ /* 0x000fe400078efcff */
[----:B------:R-:W-:-:S05]  /*1ba0*/  MOV R22, R20 ;  /* 0x0000001400167202 */ /* 0x000fca0000000f00 */
[----:B------:R-:W-:Y:S02]  /*1bb0*/  DFMA R30, R28, R30, R28 ;  /* 0x0000001e1c1e722b */ /* 0x000fe4000000001c */
[----:B------:R-:W-:-:S08]  /*1bc0*/  @!P2 DFMA R22, R22, 2, -R24 ;  /* 0x400000001616a82b */ /* 0x000fd00000000818 */
[----:B------:R-:W-:Y:S02]  /*1bd0*/  DMUL R24, R30, R22 ;  /* 0x000000161e187228 */ /* 0x000fe40000000000 */
[----:B------:R-:W-:-:S05]  /*1be0*/  @!P2 LOP3.LUT R39, R23, 0x7ff00000, RZ, 0xc0, !PT ;  /* 0x7ff000001727a812 */ /* 0x000fca00078ec0ff */
[----:B------:R-:W-:Y:S01]  /*1bf0*/  VIADD R27, R39, 0xffffffff ;  /* 0xffffffff271b7836 */ /* 0x000fe20000000000 */
[----:B------:R-:W-:-:S04]  /*1c00*/  DFMA R28, R24, -R16, R22 ;  /* 0x80000010181c722b */ /* 0x000fc80000000016 */
[----:B------:R-:W-:-:S04]  /*1c10*/  ISETP.GT.U32.AND P0, PT, R27, 0x7feffffe, PT ;  /* 0x7feffffe1b00780c */ /* 0x000fc80003f04070 */
[----:B------:R-:W-:Y:S01]  /*1c20*/  ISETP.GT.U32.OR P0, PT, R40, 0x7feffffe, P0 ;  /* 0x7feffffe2800780c */ /* 0x000fe20000704470 */
[----:B------:R-:W-:-:S12]  /*1c30*/  DFMA R24, R30, R28, R24 ;  /* 0x0000001c1e18722b */ /* 0x000fd80000000018 */
[----:B------:R-:W-:Y:S05]  /*1c40*/  @P0 BRA `(.L_x_79) ;  /* 0x00000000006c0947 */ /* 0x000fea0003800000 */
[----:B------:R-:W-:-:S04]  /*1c50*/  LOP3.LUT R28, R11, 0x7ff00000, RZ, 0xc0, !PT ;  /* 0x7ff000000b1c7812 */ /* 0x000fc800078ec0ff */
[CC--:B------:R-:W-:Y:S02]  /*1c60*/  VIADDMNMX R20, R19.reuse, -R28.reuse, 0xb9600000, !PT ;  /* 0xb960000013147446 */ /* 0x0c0fe4000780091c */
[----:B------:R-:W-:Y:S02]  /*1c70*/  ISETP.GE.U32.AND P0, PT, R19, R28, PT ;  /* 0x0000001c1300720c */ /* 0x000fe40003f06070 */
[----:B------:R-:W-:Y:S02]  /*1c80*/  VIMNMX R20, PT, PT, R20, 0x46a00000, PT ;  /* 0x46a0000014147848 */ /* 0x000fe40003fe0100 */
[----:B------:R-:W-:-:S05]  /*1c90*/  SEL R19, R26, 0x63400000, !P0 ;  /* 0x634000001a137807 */ /* 0x000fca0004000000 */
[----:B------:R-:W-:Y:S02]  /*1ca0*/  IMAD.IADD R28, R20, 0x1, -R19 ;  /* 0x00000001141c7824 */ /* 0x000fe400078e0a13 */
[----:B------:R-:W-:Y:S02]  /*1cb0*/  IMAD.MOV.U32 R20, RZ, RZ, RZ ;  /* 0x000000ffff147224 */ /* 0x000fe400078e00ff */
[----:B------:R-:W-:-:S06]  /*1cc0*/  VIADD R21, R28, 0x7fe00000 ;  /* 0x7fe000001c157836 */ /* 0x000fcc0000000000 */
[----:B------:R-:W-:-:S10]  /*1cd0*/  DMUL R26, R24, R20 ;  /* 0x00000014181a7228 */ /* 0x000fd40000000000 */
[----:B------:R-:W-:-:S13]  /*1ce0*/  FSETP.GTU.AND P0, PT, |R27|, 1.469367938527859385e-39, PT ;  /* 0x001000001b00780b */ /* 0x000fda0003f0c200 */
[----:B------:R-:W-:Y:S05]  /*1cf0*/  @P0 BRA `(.L_x_80) ;  /* 0x0000000000940947 */ /* 0x000fea0003800000 */
[----:B------:R-:W-:Y:S01]  /*1d00*/  DFMA R16, R24, -R16, R22 ;  /* 0x800000101810722b */ /* 0x000fe20000000016 */
[----:B------:R-:W-:-:S09]  /*1d10*/  IMAD.MOV.U32 R20, RZ, RZ, RZ ;  /* 0x000000ffff147224 */ /* 0x000fd200078e00ff */
[C---:B------:R-:W-:Y:S02]  /*1d20*/  FSETP.NEU.AND P0, PT, R17.reuse, RZ, PT ;  /* 0x000000ff1100720b */ /* 0x040fe40003f0d000 */
[----:B------:R-:W-:-:S04]  /*1d30*/  LOP3.LUT R19, R17, 0x80000000, R11, 0x48, !PT ;  /* 0x8000000011137812 */ /* 0x000fc800078e480b */
[----:B------:R-:W-:-:S07]  /*1d40*/  LOP3.LUT R21, R19, R21, RZ, 0xfc, !PT ;  /* 0x0000001513157212 */ /* 0x000fce00078efcff */
[----:B------:R-:W-:Y:S05]  /*1d50*/  @!P0 BRA `(.L_x_80) ;  /* 0x00000000007c8947 */ /* 0x000fea0003800000 */
[----:B------:R-:W-:Y:S01]  /*1d60*/  IMAD.MOV R11, RZ, RZ, -R28 ;  /* 0x000000ffff0b7224 */ /* 0x000fe200078e0a1c */
[----:B------:R-:W-:Y:S01]  /*1d70*/  DMUL.RP R20, R24, R20 ;  /* 0x0000001418147228 */ /* 0x000fe20000008000 */
[----:B------:R-:W-:-:S06]  /*1d80*/  IMAD.MOV.U32 R10, RZ, RZ, RZ ;  /* 0x000000ffff0a7224 */ /* 0x000fcc00078e00ff */
[----:B------:R-:W-:-:S03]  /*1d90*/  DFMA R10, R26, -R10, R24 ;  /* 0x8000000a1a0a722b */ /* 0x000fc60000000018 */
[----:B------:R-:W-:-:S03]  /*1da0*/  LOP3.LUT R19, R21, R19, RZ, 0x3c, !PT ;  /* 0x0000001315137212 */ /* 0x000fc600078e3cff */
[----:B------:R-:W-:-:S04]  /*1db0*/  IADD3 R10, PT, PT, -R28, -0x43300000, RZ ;  /* 0xbcd000001c0a7810 */ /* 0x000fc80007ffe1ff */
[----:B------:R-:W-:-:S04]  /*1dc0*/  FSETP.NEU.AND P0, PT, |R11|, R10, PT ;  /* 0x0000000a0b00720b */ /* 0x000fc80003f0d200 */
[----:B------:R-:W-:Y:S02]  /*1dd0*/  FSEL R26, R20, R26, !P0 ;  /* 0x0000001a141a7208 */ /* 0x000fe40004000000 */
[----:B------:R-:W-:Y:S01]  /*1de0*/  FSEL R27, R19, R27, !P0 ;  /* 0x0000001b131b7208 */ /* 0x000fe20004000000 */
[----:B------:R-:W-:Y:S06]  /*1df0*/  BRA `(.L_x_80) ;  /* 0x0000000000547947 */ /* 0x000fec0003800000 */
.L_x_79:
[----:B------:R-:W-:-:S14]  /*1e00*/  DSETP.NAN.AND P0, PT, R20, R20, PT ;  /* 0x000000141400722a */ /* 0x000fdc0003f08000 */
[----:B------:R-:W-:Y:S05]  /*1e10*/  @P0 BRA `(.L_x_81) ;  /* 0x0000000000440947 */ /* 0x000fea0003800000 */
[----:B------:R-:W-:-:S14]  /*1e20*/  DSETP.NAN.AND P0, PT, R10, R10, PT ;  /* 0x0000000a0a00722a */ /* 0x000fdc0003f08000 */
[----:B------:R-:W-:Y:S05]  /*1e30*/  @P0 BRA `(.L_x_82) ;  /* 0x0000000000300947 */ /* 0x000fea0003800000 */
[----:B------:R-:W-:Y:S01]  /*1e40*/  ISETP.NE.AND P0, PT, R39, R38, PT ;  /* 0x000000262700720c */ /* 0x000fe20003f05270 */
[----:B------:R-:W-:Y:S02]  /*1e50*/  IMAD.MOV.U32 R26, RZ, RZ, 0x0 ;  /* 0x00000000ff1a7424 */ /* 0x000fe400078e00ff */
[----:B------:R-:W-:-:S10]  /*1e60*/  IMAD.MOV.U32 R27, RZ, RZ, -0x80000 ;  /* 0xfff80000ff1b7424 */ /* 0x000fd400078e00ff */
[----:B------:R-:W-:Y:S05]  /*1e70*/  @!P0 BRA `(.L_x_80) ;  /* 0x0000000000348947 */ /* 0x000fea0003800000 */
[----:B------:R-:W-:Y:S02]  /*1e80*/  ISETP.NE.AND P0, PT, R39, 0x7ff00000, PT ;  /* 0x7ff000002700780c */ /* 0x000fe40003f05270 */
[----:B------:R-:W-:Y:S02]  /*1e90*/  LOP3.LUT R27, R21, 0x80000000, R11, 0x48, !PT ;  /* 0x80000000151b7812 */ /* 0x000fe400078e480b */
[----:B------:R-:W-:-:S13]  /*1ea0*/  ISETP.EQ.OR P0, PT, R38, RZ, !P0 ;  /* 0x000000ff2600720c */ /* 0x000fda0004702670 */
[----:B------:R-:W-:Y:S01]  /*1eb0*/  @P0 LOP3.LUT R10, R27, 0x7ff00000, RZ, 0xfc, !PT ;  /* 0x7ff000001b0a0812 */ /* 0x000fe200078efcff */
[----:B------:R-:W-:Y:S01]  /*1ec0*/  @!P0 IMAD.MOV.U32 R26, RZ, RZ, RZ ;  /* 0x000000ffff1a8224 */ /* 0x000fe200078e00ff */
[----:B------:R-:W-:-:S03]  /*1ed0*/  @P0 MOV R26, RZ ;  /* 0x000000ff001a0202 */ /* 0x000fc60000000f00 */
[----:B------:R-:W-:Y:S01]  /*1ee0*/  @P0 IMAD.MOV.U32 R27, RZ, RZ, R10 ;  /* 0x000000ffff1b0224 */ /* 0x000fe200078e000a */
[----:B------:R-:W-:Y:S06]  /*1ef0*/  BRA `(.L_x_80) ;  /* 0x0000000000147947 */ /* 0x000fec0003800000 */
.L_x_82:
[----:B------:R-:W-:Y:S01]  /*1f00*/  LOP3.LUT R27, R11, 0x80000, RZ, 0xfc, !PT ;  /* 0x000800000b1b7812 */ /* 0x000fe200078efcff */
[----:B------:R-:W-:Y:S01]  /*1f10*/  IMAD.MOV.U32 R26, RZ, RZ, R10 ;  /* 0x000000ffff1a7224 */ /* 0x000fe200078e000a */
[----:B------:R-:W-:Y:S06]  /*1f20*/  BRA `(.L_x_80) ;  /* 0x0000000000087947 */ /* 0x000fec0003800000 */
.L_x_81:
[----:B------:R-:W-:Y:S01]  /*1f30*/  LOP3.LUT R27, R21, 0x80000, RZ, 0xfc, !PT ;  /* 0x00080000151b7812 */ /* 0x000fe200078efcff */
[----:B------:R-:W-:-:S07]  /*1f40*/  IMAD.MOV.U32 R26, RZ, RZ, R20 ;  /* 0x000000ffff1a7224 */ /* 0x000fce00078e0014 */
.L_x_80:
[----:B------:R-:W-:Y:S05]  /*1f50*/  BSYNC.RECONVERGENT B2 ;  /* 0x0000000000027941 */ /* 0x000fea0003800200 */
.L_x_78:
[----:B------:R-:W-:Y:S02]  /*1f60*/  IMAD.MOV.U32 R19, RZ, RZ, 0x0 ;  /* 0x00000000ff137424 */ /* 0x000fe400078e00ff */
[----:B------:R-:W-:Y:S02]  /*1f70*/  IMAD.MOV.U32 R10, RZ, RZ, R26 ;  /* 0x000000ffff0a7224 */ /* 0x000fe400078e001a */
[----:B------:R-:W-:Y:S01]  /*1f80*/  IMAD.MOV.U32 R11, RZ, RZ, R27 ;  /* 0x000000ffff0b7224 */ /* 0x000fe200078e001b */
[----:B------:R-:W-:Y:S06]  /*1f90*/  RET.REL.NODEC R18 `(_Z25gpuTemplateStgHomoTurb3D2IdEvPT_S1_S1_S1_S1_S1_S1_S0_ii) ;  /* 0xffffffe012187950 */ /* 0x000fec0003c3ffff */
        .type           $_Z25gpuTemplateStgHomoTurb3D2IdEvPT_S1_S1_S1_S1_S1_S1_S0_ii$__internal_trig_reduction_slowpathd,@function
        .size           $_Z25gpuTemplateStgHomoTurb3D2IdEvPT_S1_S1_S1_S1_S1_S1_S0_ii$__internal_trig_reduction_slowpathd,(.L_x_619 - $_Z25gpuTemplateStgHomoTurb3D2IdEvPT_S1_S1_S1_S1_S1_S1_S0_ii$__internal_trig_reduction_slowpathd)
$_Z25gpuTemplateStgHomoTurb3D2IdEvPT_S1_S1_S1_S1_S1_S1_S0_ii$__internal_trig_reduction_slowpathd:
[--C-:B------:R-:W-:Y:S01]  /*1fa0*/  SHF.R.U32.HI R20, RZ, 0x14, R15.reuse ;  /* 0x00000014ff147819 */ /* 0x100fe2000001160f */
[----:B------:R-:W-:Y:S02]  /*1fb0*/  IMAD.MOV.U32 R52, RZ, RZ, R14 ;  /* 0x000000ffff347224 */ /* 0x000fe400078e000e */
[----:B------:R-:W-:Y:S01]  /*1fc0*/  IMAD.MOV.U32 R53, RZ, RZ, R15 ;  /* 0x000000ffff357224 */ /* 0x000fe200078e000f */
[----:B------:R-:W-:Y:S01]  /*1fd0*/  LOP3.LUT R13, R20, 0x7ff, RZ, 0xc0, !PT ;  /* 0x000007ff140d7812 */ /* 0x000fe200078ec0ff */
[----:B------:R-:W-:-:S03]  /*1fe0*/  IMAD.MOV.U32 R12, RZ, RZ, RZ ;  /* 0x000000ffff0c7224 */ /* 0x000fc600078e00ff */
[----:B------:R-:W-:-:S13]  /*1ff0*/  ISETP.NE.AND P0, PT, R13, 0x7ff, PT ;  /* 0x000007ff0d00780c */ /* 0x000fda0003f05270 */
[----:B------:R-:W-:Y:S05]  /*2000*/  @!P0 BRA `(.L_x_83) ;  /* 0x00000008006c8947 */ /* 0x000fea0003800000 */
[----:B------:R-:W-:Y:S01]  /*2010*/  VIADD R12, R13, 0xfffffc00 ;  /* 0xfffffc000d0c7836 */ /* 0x000fe20000000000 */
[----:B------:R-:W-:Y:S01]  /*2020*/  BSSY.RECONVERGENT B3, `(.L_x_84) ;  /* 0x0000035000037945 */ /* 0x000fe20003800200 */
[----:B------:R-:W-:Y:S01]  /*2030*/  IMAD.MOV.U32 R23, RZ, RZ, R15 ;  /* 0x000000ffff177224 */ /* 0x000fe200078e000f */
[----:B------:R-:W-:Y:S02]  /*2040*/  CS2R R16, SRZ ;  /* 0x0000000000107805 */ /* 0x000fe4000001ff00 */
[----:B------:R-:W-:Y:S02]  /*2050*/  SHF.R.U32.HI R18, RZ, 0x6, R12 ;  /* 0x00000006ff127819 */ /* 0x000fe4000001160c */
[----:B------:R-:W-:Y:S02]  /*2060*/  ISETP.GE.U32.AND P0, PT, R12, 0x80, PT ;  /* 0x000000800c00780c */ /* 0x000fe40003f06070 */
[C---:B------:R-:W-:Y:S02]  /*2070*/  IADD3 R12, PT, PT, -R18.reuse, 0x13, RZ ;  /* 0x00000013120c7810 */ /* 0x040fe40007ffe1ff */
[----:B------:R-:W-:-:S02]  /*2080*/  IADD3 R19, PT, PT, -R18, 0xf, RZ ;  /* 0x0000000f12137810 */ /* 0x000fc40007ffe1ff */
[----:B------:R-:W-:-:S04]  /*2090*/  SEL R14, R12, 0x12, P0 ;  /* 0x000000120c0e7807 */ /* 0x000fc80000000000 */
[----:B------:R-:W-:-:S13]  /*20a0*/  ISETP.GE.AND P0, PT, R19, R14, PT ;  /* 0x0000000e1300720c */ /* 0x000fda0003f06270 */
[----:B------:R-:W-:Y:S05]  /*20b0*/  @P0 BRA `(.L_x_85) ;  /* 0x0000000000ac0947 */ /* 0x000fea0003800000 */
[----:B------:R-:W0:Y:S01]  /*20c0*/  LDC.64 R12, c[0x0][0x358] ;  /* 0x0000d600ff0c7b82 */ /* 0x000e220000000a00 */
[C---:B------:R-:W-:Y:S01]  /*20d0*/  SHF.L.U64.HI R53, R52.reuse, 0xb, R53 ;  /* 0x0000000b34357819 */ /* 0x040fe20000010235 */
[----:B------:R-:W-:Y:S01]  /*20e0*/  BSSY.RECONVERGENT B4, `(.L_x_86) ;  /* 0x0000022000047945 */ /* 0x000fe20003800200 */
[----:B------:R-:W-:Y:S01]  /*20f0*/  IMAD.SHL.U32 R21, R52, 0x800, RZ ;  /* 0x0000080034157824 */ /* 0x000fe200078e00ff */
[----:B------:R-:W-:Y:S01]  /*2100*/  IADD3 R18, PT, PT, RZ, -R18, -R14 ;  /* 0x80000012ff127210 */ /* 0x000fe20007ffe80e */
[----:B------:R-:W-:Y:S01]  /*2110*/  IMAD.MOV.U32 R52, RZ, RZ, RZ ;  /* 0x000000ffff347224 */ /* 0x000fe200078e00ff */
[----:B------:R-:W-:Y:S02]  /*2120*/  CS2R R16, SRZ ;  /* 0x0000000000107805 */ /* 0x000fe4000001ff00 */
[----:B------:R-:W-:-:S07]  /*2130*/  LOP3.LUT R53, R53, 0x80000000, RZ, 0xfc, !PT ;  /* 0x8000000035357812 */ /* 0x000fce00078efcff */
.L_x_87:
[----:B------:R-:W1:Y:S01]  /*2140*/  LDC.64 R14, c[0x4][0x8] ;  /* 0x01000200ff0e7b82 */ /* 0x000e620000000a00 */
[----:B0-----:R-:W-:Y:S02]  /*2150*/  R2UR UR4, R12 ;  /* 0x000000000c0472ca */ /* 0x001fe400000e0000 */
[----:B------:R-:W-:Y:S01]  /*2160*/  R2UR UR5, R13 ;  /* 0x000000000d0572ca */ /* 0x000fe200000e0000 */
[----:B-1----:R-:W-:-:S12]  /*2170*/  IMAD.WIDE R14, R19, 0x8, R14 ;  /* 0x00000008130e7825 */ /* 0x002fd800078e020e */
[----:B------:R-:W2:Y:S01]  /*2180*/  LDG.E.64.CONSTANT R14, desc[UR4][R14.64] ;  /* 0x000000040e0e7981 */ /* 0x000ea2000c1e9b00 */
[----:B------:R-:W-:Y:S02]  /*2190*/  VIADD R18, R18, 0x1 ;  /* 0x0000000112127836 */ /* 0x000fe40000000000 */
[----:B------:R-:W-:Y:S02]  /*21a0*/  VIADD R19, R19, 0x1 ;  /* 0x0000000113137836 */ /* 0x000fe40000000000 */
[----:B--2---:R-:W-:-:S04]  /*21b0*/  IMAD.WIDE.U32 R16, P2, R14, R21, R16 ;  /* 0x000000150e107225 */ /* 0x004fc80007840010 */
[----:B------:R-:W-:Y:S02]  /*21c0*/  IMAD R55, R14, R53, RZ ;  /* 0x000000350e377224 */ /* 0x000fe400078e02ff */
[CC--:B------:R-:W-:Y:S02]  /*21d0*/  IMAD R54, R15.reuse, R21.reuse, RZ ;  /* 0x000000150f367224 */ /* 0x0c0fe400078e02ff */
[----:B------:R-:W-:Y:S01]  /*21e0*/  IMAD.HI.U32 R57, R15, R21, RZ ;  /* 0x000000150f397227 */ /* 0x000fe200078e00ff */
[----:B------:R-:W-:Y:S02]  /*21f0*/  IADD3 R17, P0, PT, R55, R17, RZ ;  /* 0x0000001137117210 */ /* 0x000fe40007f1e0ff */
[C---:B------:R-:W-:Y:S01]  /*2200*/  LEA R55, R52.reuse, R1, 0x3 ;  /* 0x0000000134377211 */ /* 0x040fe200078e18ff */
[----:B------:R-:W-:Y:S01]  /*2210*/  VIADD R52, R52, 0x1 ;  /* 0x0000000134347836 */ /* 0x000fe20000000000 */
[----:B------:R-:W-:Y:S01]  /*2220*/  IADD3 R17, P1, PT, R54, R17, RZ ;  /* 0x0000001136117210 */ /* 0x000fe20007f3e0ff */
[----:B------:R-:W-:-:S04]  /*2230*/  IMAD.HI.U32 R54, R14, R53, RZ ;  /* 0x000000350e367227 */ /* 0x000fc800078e00ff */
[----:B------:R-:W-:Y:S01]  /*2240*/  IMAD.X R14, RZ, RZ, R54, P2 ;  /* 0x000000ffff0e7224 */ /* 0x000fe200010e0636 */
[----:B------:R0:W-:Y:S01]  /*2250*/  STL.64 [R55], R16 ;  /* 0x0000001037007387 */ /* 0x0001e20000100a00 */
[----:B------:R-:W-:-:S03]  /*2260*/  IMAD.HI.U32 R54, R15, R53, RZ ;  /* 0x000000350f367227 */ /* 0x000fc600078e00ff */
[----:B------:R-:W-:Y:S01]  /*2270*/  IADD3.X R14, P0, PT, R57, R14, RZ, P0, !PT ;  /* 0x0000000e390e7210 */ /* 0x000fe2000071e4ff */
[----:B------:R-:W-:-:S05]  /*2280*/  IMAD R15, R15, R53, RZ ;  /* 0x000000350f0f7224 */ /* 0x000fca00078e02ff */
[----:B------:R-:W-:Y:S01]  /*2290*/  IADD3.X R15, P1, PT, R15, R14, RZ, P1, !PT ;  /* 0x0000000e0f0f7210 */ /* 0x000fe20000f3e4ff */
[----:B------:R-:W-:Y:S01]  /*22a0*/  IMAD.X R14, RZ, RZ, R54, P0 ;  /* 0x000000ffff0e7224 */ /* 0x000fe200000e0636 */
[----:B------:R-:W-:-:S03]  /*22b0*/  ISETP.NE.AND P0, PT, R18, -0xf, PT ;  /* 0xfffffff11200780c */ /* 0x000fc60003f05270 */
[----:B------:R-:W-:Y:S02]  /*22c0*/  IMAD.X R14, RZ, RZ, R14, P1 ;  /* 0x000000ffff0e7224 */ /* 0x000fe400008e060e */
[----:B0-----:R-:W-:Y:S02]  /*22d0*/  IMAD.MOV.U32 R16, RZ, RZ, R15 ;  /* 0x000000ffff107224 */ /* 0x001fe400078e000f */
[----:B------:R-:W-:-:S06]  /*22e0*/  IMAD.MOV.U32 R17, RZ, RZ, R14 ;  /* 0x000000ffff117224 */ /* 0x000fcc00078e000e */
[----:B------:R-:W-:Y:S05]  /*22f0*/  @P0 BRA `(.L_x_87) ;  /* 0xfffffffc00900947 */ /* 0x000fea000383ffff */
[----:B------:R-:W-:Y:S05]  /*2300*/  BSYNC.RECONVERGENT B4 ;  /* 0x0000000000047941 */ /* 0x000fea0003800200 */
.L_x_86:
[----:B------:R-:W-:-:S05]  /*2310*/  LOP3.LUT R12, R20, 0x7ff, RZ, 0xc0, !PT ;  /* 0x000007ff140c7812 */ /* 0x000fca00078ec0ff */
[----:B------:R-:W-:-:S05]  /*2320*/  VIADD R12, R12, 0xfffffc00 ;  /* 0xfffffc000c0c7836 */ /* 0x000fca0000000000 */
[----:B------:R-:W-:Y:S02]  /*2330*/  SHF.R.U32.HI R13, RZ, 0x6, R12 ;  /* 0x00000006ff0d7819 */ /* 0x000fe4000001160c */
[----:B------:R-:W-:Y:S02]  /*2340*/  ISETP.GE.U32.AND P0, PT, R12, 0x80, PT ;  /* 0x000000800c00780c */ /* 0x000fe40003f06070 */
[----:B------:R-:W-:-:S04]  /*2350*/  IADD3 R13, PT, PT, -R13, 0x13, RZ ;  /* 0x000000130d0d7810 */ /* 0x000fc80007ffe1ff */
[----:B------:R-:W-:-:S07]  /*2360*/  SEL R19, R13, 0x12, P0 ;  /* 0x000000120d137807 */ /* 0x000fce0000000000 */
.L_x_85:
[----:B------:R-:W-:Y:S05]  /*2370*/  BSYNC.RECONVERGENT B3 ;  /* 0x0000000000037941 */ /* 0x000fea0003800200 */
.L_x_84:
[C---:B------:R-:W-:Y:S02]  /*2380*/  LOP3.LUT R12, R20.reuse, 0x7ff, RZ, 0xc0, !PT ;  /* 0x000007ff140c7812 */ /* 0x040fe400078ec0ff */
[----:B------:R-:W-:-:S03]  /*2390*/  LOP3.LUT P0, R59, R20, 0x3f, RZ, 0xc0, !PT ;  /* 0x0000003f143b7812 */ /* 0x000fc6000780c0ff */
[----:B------:R-:W-:-:S05]  /*23a0*/  VIADD R12, R12, 0xfffffc00 ;  /* 0xfffffc000c0c7836 */ /* 0x000fca0000000000 */
[----:B------:R-:W-:-:S05]  /*23b0*/  SHF.R.U32.HI R12, RZ, 0x6, R12 ;  /* 0x00000006ff0c7819 */ /* 0x000fca000001160c */
[----:B------:R-:W-:-:S04]  /*23c0*/  IMAD.IADD R12, R12, 0x1, R19 ;  /* 0x000000010c0c7824 */ /* 0x000fc800078e0213 */
[----:B------:R-:W-:-:S05]  /*23d0*/  IMAD.U32 R61, R12, 0x8, R1 ;  /* 0x000000080c3d7824 */ /* 0x000fca00078e0001 */
[----:B------:R0:W-:Y:S04]  /*23e0*/  STL.64 [R61+-0x78], R16 ;  /* 0xffff88103d007387 */ /* 0x0001e80000100a00 */
[----:B------:R-:W2:Y:S04]  /*23f0*/  @P0 LDL.64 R20, [R1+0x8] ;  /* 0x0000080001140983 */ /* 0x000ea80000100a00 */
[----:B------:R-:W3:Y:S04]  /*2400*/  LDL.64 R14, [R1+0x10] ;  /* 0x00001000010e7983 */ /* 0x000ee80000100a00 */
[----:B------:R-:W4:Y:S01]  /*2410*/  LDL.64 R12, [R1+0x18] ;  /* 0x00001800010c7983 */ /* 0x000f220000100a00 */
[----:B------:R-:W-:Y:S01]  /*2420*/  @P0 LOP3.LUT R18, R59, 0x3f, RZ, 0x3c, !PT ;  /* 0x0000003f3b120812 */ /* 0x000fe200078e3cff */
[----:B------:R-:W-:Y:S01]  /*2430*/  BSSY.RECONVERGENT B3, `(.L_x_88) ;  /* 0x0000034000037945 */ /* 0x000fe20003800200 */
[----:B--2---:R-:W-:-:S02]  /*2440*/  @P0 SHF.R.U64 R19, R20, 0x1, R21 ;  /* 0x0000000114130819 */ /* 0x004fc40000001215 */
[----:B------:R-:W-:Y:S02]  /*2450*/  @P0 SHF.R.U32.HI R21, RZ, 0x1, R21 ;  /* 0x00000001ff150819 */ /* 0x000fe40000011615 */
[CC--:B---3--:R-:W-:Y:S02]  /*2460*/  @P0 SHF.L.U32 R53, R14.reuse, R59.reuse, RZ ;  /* 0x0000003b0e350219 */ /* 0x0c8fe400000006ff */
[----:B0-----:R-:W-:Y:S02]  /*2470*/  @P0 SHF.R.U64 R16, R19, R18, R21 ;  /* 0x0000001213100219 */ /* 0x001fe40000001215 */
[--C-:B------:R-:W-:Y:S02]  /*2480*/  @P0 SHF.R.U32.HI R57, RZ, 0x1, R15.reuse ;  /* 0x00000001ff390819 */ /* 0x100fe4000001160f */
[C-C-:B------:R-:W-:Y:S02]  /*2490*/  @P0 SHF.R.U64 R55, R14.reuse, 0x1, R15.reuse ;  /* 0x000000010e370819 */ /* 0x140fe4000000120f */
[----:B------:R-:W-:-:S02]  /*24a0*/  @P0 SHF.L.U64.HI R20, R14, R59, R15 ;  /* 0x0000003b0e140219 */ /* 0x000fc4000001020f */
[----:B------:R-:W-:Y:S02]  /*24b0*/  @P0 SHF.R.U32.HI R17, RZ, R18, R21 ;  /* 0x00000012ff110219 */ /* 0x000fe40000011615 */
[----:B------:R-:W-:Y:S02]  /*24c0*/  @P0 LOP3.LUT R14, R53, R16, RZ, 0xfc, !PT ;  /* 0x00000010350e0212 */ /* 0x000fe400078efcff */
[----:B----4-:R-:W-:Y:S02]  /*24d0*/  @P0 SHF.L.U32 R19, R12, R59, RZ ;  /* 0x0000003b0c130219 */ /* 0x010fe400000006ff */
[----:B------:R-:W-:Y:S01]  /*24e0*/  @P0 SHF.R.U64 R52, R55, R18, R57 ;  /* 0x0000001237340219 */ /* 0x000fe20000001239 */
[----:B------:R-:W-:Y:S01]  /*24f0*/  IMAD.SHL.U32 R16, R14, 0x4, RZ ;  /* 0x000000040e107824 */ /* 0x000fe200078e00ff */
[----:B------:R-:W-:Y:S02]  /*2500*/  @P0 LOP3.LUT R15, R20, R17, RZ, 0xfc, !PT ;  /* 0x00000011140f0212 */ /* 0x000fe400078efcff */
[----:B------:R-:W-:-:S02]  /*2510*/  @P0 SHF.L.U64.HI R59, R12, R59, R13 ;  /* 0x0000003b0c3b0219 */ /* 0x000fc4000001020d */
[----:B------:R-:W-:Y:S02]  /*2520*/  @P0 SHF.R.U32.HI R18, RZ, R18, R57 ;  /* 0x00000012ff120219 */ /* 0x000fe40000011639 */
[----:B------:R-:W-:Y:S02]  /*2530*/  @P0 LOP3.LUT R12, R19, R52, RZ, 0xfc, !PT ;  /* 0x00000034130c0212 */ /* 0x000fe400078efcff */
[----:B------:R-:W-:Y:S02]  /*2540*/  SHF.L.U64.HI R14, R14, 0x2, R15 ;  /* 0x000000020e0e7819 */ /* 0x000fe4000001020f */
[----:B------:R-:W-:Y:S02]  /*2550*/  @P0 LOP3.LUT R13, R59, R18, RZ, 0xfc, !PT ;  /* 0x000000123b0d0212 */ /* 0x000fe400078efcff */
[----:B------:R-:W-:Y:S02]  /*2560*/  SHF.L.W.U32.HI R15, R15, 0x2, R12 ;  /* 0x000000020f0f7819 */ /* 0x000fe40000010e0c */
[----:B------:R-:W-:-:S02]  /*2570*/  IADD3 RZ, P0, PT, RZ, -R16, RZ ;  /* 0x80000010ffff7210 */ /* 0x000fc40007f1e0ff */
[----:B------:R-:W-:Y:S02]  /*2580*/  LOP3.LUT R17, RZ, R14, RZ, 0x33, !PT ;  /* 0x0000000eff117212 */ /* 0x000fe400078e33ff */
[----:B------:R-:W-:Y:S02]  /*2590*/  SHF.L.W.U32.HI R12, R12, 0x2, R13 ;  /* 0x000000020c0c7819 */ /* 0x000fe40000010e0d */
[----:B------:R-:W-:Y:S02]  /*25a0*/  LOP3.LUT R18, RZ, R15, RZ, 0x33, !PT ;  /* 0x0000000fff127212 */ /* 0x000fe400078e33ff */
[----:B------:R-:W-:Y:S02]  /*25b0*/  IADD3.X R17, P0, PT, RZ, R17, RZ, P0, !PT ;  /* 0x00000011ff117210 */ /* 0x000fe4000071e4ff */
[----:B------:R-:W-:Y:S02]  /*25c0*/  LOP3.LUT R19, RZ, R12, RZ, 0x33, !PT ;  /* 0x0000000cff137212 */ /* 0x000fe400078e33ff */
[----:B------:R-:W-:-:S02]  /*25d0*/  ISETP.GT.U32.AND P2, PT, R15, -0x1, PT ;  /* 0xffffffff0f00780c */ /* 0x000fc40003f44070 */
[----:B------:R-:W-:Y:S02]  /*25e0*/  IADD3.X R18, P1, PT, RZ, R18, RZ, P0, !PT ;  /* 0x00000012ff127210 */ /* 0x000fe4000073e4ff */
[C---:B------:R-:W-:Y:S02]  /*25f0*/  ISETP.GT.AND.EX P0, PT, R12.reuse, -0x1, PT, P2 ;  /* 0xffffffff0c00780c */ /* 0x040fe40003f04320 */
[----:B------:R-:W-:Y:S02]  /*2600*/  IADD3.X R19, PT, PT, RZ, R19, RZ, P1, !PT ;  /* 0x00000013ff137210 */ /* 0x000fe40000ffe4ff */
[----:B------:R-:W-:Y:S02]  /*2610*/  SEL R20, R15, R18, P0 ;  /* 0x000000120f147207 */ /* 0x000fe40000000000 */
[----:B------:R-:W-:-:S04]  /*2620*/  SEL R19, R12, R19, P0 ;  /* 0x000000130c137207 */ /* 0x000fc80000000000 */
[----:B------:R-:W-:-:S03]  /*2630*/  ISETP.NE.U32.AND P1, PT, R19, RZ, PT ;  /* 0x000000ff1300720c */ /* 0x000fc60003f25070 */
[----:B------:R-:W-:Y:S01]  /*2640*/  @!P0 IMAD.MOV R16, RZ, RZ, -R16 ;  /* 0x000000ffff108224 */ /* 0x000fe200078e0a10 */
[----:B------:R-:W-:-:S06]  /*2650*/  SEL R15, R20, R19, !P1 ;  /* 0x00000013140f7207 */ /* 0x000fcc0004800000 */
[----:B------:R-:W0:Y:S02]  /*2660*/  FLO.U32 R15, R15 ;  /* 0x0000000f000f7300 */ /* 0x000e2400000e0000 */
[C---:B0-----:R-:W-:Y:S02]  /*2670*/  IADD3 R21, PT, PT, -R15.reuse, 0x1f, RZ ;  /* 0x0000001f0f157810 */ /* 0x041fe40007ffe1ff */
[----:B------:R-:W-:-:S03]  /*2680*/  IADD3 R18, PT, PT, -R15, 0x3f, RZ ;  /* 0x0000003f0f127810 */ /* 0x000fc60007ffe1ff */
[----:B------:R-:W-:Y:S01]  /*2690*/  @P1 IMAD.MOV R18, RZ, RZ, R21 ;  /* 0x000000ffff121224 */ /* 0x000fe200078e0215 */
[----:B------:R-:W-:-:S04]  /*26a0*/  SEL R21, R14, R17, P0 ;  /* 0x000000110e157207 */ /* 0x000fc80000000000 */
[----:B------:R-:W-:-:S13]  /*26b0*/  ISETP.NE.AND P1, PT, R18, RZ, PT ;  /* 0x000000ff1200720c */ /* 0x000fda0003f25270 */
[----:B------:R-:W-:Y:S05]  /*26c0*/  @!P1 BRA `(.L_x_89) ;  /* 0x0000000000289947 */ /* 0x000fea0003800000 */
[----:B------:R-:W-:Y:S02]  /*26d0*/  LOP3.LUT R15, R18, 0x3f, RZ, 0xc0, !PT ;  /* 0x0000003f120f7812 */ /* 0x000fe400078ec0ff */
[--C-:B------:R-:W-:Y:S02]  /*26e0*/  SHF.R.U64 R17, R16, 0x1, R21.reuse ;  /* 0x0000000110117819 */ /* 0x100fe40000001215 */
[----:B------:R-:W-:Y:S02]  /*26f0*/  SHF.R.U32.HI R21, RZ, 0x1, R21 ;  /* 0x00000001ff157819 */ /* 0x000fe40000011615 */
[----:B------:R-:W-:Y:S02]  /*2700*/  LOP3.LUT R14, R18, 0x3f, RZ, 0xc, !PT ;  /* 0x0000003f120e7812 */ /* 0x000fe400078e0cff */
[CC--:B------:R-:W-:Y:S02]  /*2710*/  SHF.L.U64.HI R19, R20.reuse, R15.reuse, R19 ;  /* 0x0000000f14137219 */ /* 0x0c0fe40000010213 */
[----:B------:R-:W-:-:S02]  /*2720*/  SHF.L.U32 R15, R20, R15, RZ ;  /* 0x0000000f140f7219 */ /* 0x000fc400000006ff */
[-CC-:B------:R-:W-:Y:S02]  /*2730*/  SHF.R.U64 R20, R17, R14.reuse, R21.reuse ;  /* 0x0000000e11147219 */ /* 0x180fe40000001215 */
[----:B------:R-:W-:Y:S02]  /*2740*/  SHF.R.U32.HI R14, RZ, R14, R21 ;  /* 0x0000000eff0e7219 */ /* 0x000fe40000011615 */
[----:B------:R-:W-:Y:S02]  /*2750*/  LOP3.LUT R20, R15, R20, RZ, 0xfc, !PT ;  /* 0x000000140f147212 */ /* 0x000fe400078efcff */
[----:B------:R-:W-:-:S07]  /*2760*/  LOP3.LUT R19, R19, R14, RZ, 0xfc, !PT ;  /* 0x0000000e13137212 */ /* 0x000fce00078efcff */
.L_x_89:
[----:B------:R-:W-:Y:S05]  /*2770*/  BSYNC.RECONVERGENT B3 ;  /* 0x0000000000037941 */ /* 0x000fea0003800200 */
.L_x_88:
[----:B------:R-:W-:-:S04]  /*2780*/  IMAD.WIDE.U32 R16, R20, 0x2168c235, RZ ;  /* 0x2168c23514107825 */ /* 0x000fc800078e00ff */
[----:B------:R-:W-:Y:S01]  /*2790*/  IMAD.MOV.U32 R14, RZ, RZ, R17 ;  /* 0x000000ffff0e7224 */ /* 0x000fe200078e0011 */
[----:B------:R-:W-:Y:S01]  /*27a0*/  IADD3 RZ, P1, PT, R16, R16, RZ ;  /* 0x0000001010ff7210 */ /* 0x000fe20007f3e0ff */
[----:B------:R-:W-:Y:S02]  /*27b0*/  IMAD.MOV.U32 R15, RZ, RZ, RZ ;  /* 0x000000ffff0f7224 */ /* 0x000fe400078e00ff */
[----:B------:R-:W-:-:S04]  /*27c0*/  IMAD.HI.U32 R17, R19, -0x36f0255e, RZ ;  /* 0xc90fdaa213117827 */ /* 0x000fc800078e00ff */
[----:B------:R-:W-:-:S04]  /*27d0*/  IMAD.WIDE.U32 R14, R20, -0x36f0255e, R14 ;  /* 0xc90fdaa2140e7825 */ /* 0x000fc800078e000e */
[----:B------:R-:W-:-:S04]  /*27e0*/  IMAD.WIDE.U32 R14, P2, R19, 0x2168c235, R14 ;  /* 0x2168c235130e7825 */ /* 0x000fc8000784000e */
[----:B------:R-:W-:Y:S01]  /*27f0*/  IMAD R19, R19, -0x36f0255e, RZ ;  /* 0xc90fdaa213137824 */ /* 0x000fe200078e02ff */
[----:B------:R-:W-:Y:S01]  /*2800*/  IADD3.X RZ, P1, PT, R14, R14, RZ, P1, !PT ;  /* 0x0000000e0eff7210 */ /* 0x000fe20000f3e4ff */
[----:B------:R-:W-:-:S03]  /*2810*/  IMAD.X R16, RZ, RZ, R17, P2 ;  /* 0x000000ffff107224 */ /* 0x000fc600010e0611 */
[----:B------:R-:W-:-:S04]  /*2820*/  IADD3 R15, P2, PT, R19, R15, RZ ;  /* 0x0000000f130f7210 */ /* 0x000fc80007f5e0ff */
[C---:B------:R-:W-:Y:S01]  /*2830*/  ISETP.GT.U32.AND P3, PT, R15.reuse, RZ, PT ;  /* 0x000000ff0f00720c */ /* 0x040fe20003f64070 */
[----:B------:R-:W-:Y:S01]  /*2840*/  IMAD.X R16, RZ, RZ, R16, P2 ;  /* 0x000000ffff107224 */ /* 0x000fe200010e0610 */
[----:B------:R-:W-:-:S04]  /*2850*/  IADD3.X R14, P2, PT, R15, R15, RZ, P1, !PT ;  /* 0x0000000f0f0e7210 */ /* 0x000fc80000f5e4ff */
[C---:B------:R-:W-:Y:S01]  /*2860*/  ISETP.GT.AND.EX P1, PT, R16.reuse, RZ, PT, P3 ;  /* 0x000000ff1000720c */ /* 0x040fe20003f24330 */
[----:B------:R-:W-:-:S03]  /*2870*/  IMAD.X R17, R16, 0x1, R16, P2 ;  /* 0x0000000110117824 */ /* 0x000fc600010e0610 */
[----:B------:R-:W-:Y:S02]  /*2880*/  SEL R14, R14, R15, P1 ;  /* 0x0000000f0e0e7207 */ /* 0x000fe40000800000 */
[----:B------:R-:W-:Y:S02]  /*2890*/  SEL R15, R17, R16, P1 ;  /* 0x00000010110f7207 */ /* 0x000fe40000800000 */
[----:B------:R-:W-:Y:S02]  /*28a0*/  IADD3 R52, P2, PT, R14, 0x1, RZ ;  /* 0x000000010e347810 */ /* 0x000fe40007f5e0ff */
[----:B------:R-:W-:Y:S02]  /*28b0*/  SEL R17, RZ, 0xffffffff, !P1 ;  /* 0xffffffffff117807 */ /* 0x000fe40004800000 */
[----:B------:R-:W-:Y:S01]  /*28c0*/  LOP3.LUT P1, R23, R23, 0x80000000, RZ, 0xc0, !PT ;  /* 0x8000000017177812 */ /* 0x000fe2000782c0ff */
[----:B------:R-:W-:Y:S02]  /*28d0*/  IMAD.X R15, RZ, RZ, R15, P2 ;  /* 0x000000ffff0f7224 */ /* 0x000fe400010e060f */
[----:B------:R-:W-:Y:S01]  /*28e0*/  IMAD.IADD R14, R17, 0x1, -R18 ;  /* 0x00000001110e7824 */ /* 0x000fe200078e0a12 */
[----:B------:R-:W-:-:S02]  /*28f0*/  SHF.R.U32.HI R17, RZ, 0x1e, R13 ;  /* 0x0000001eff117819 */ /* 0x000fc4000001160d */
[----:B------:R-:W-:Y:S01]  /*2900*/  SHF.R.U64 R52, R52, 0xa, R15 ;  /* 0x0000000a34347819 */ /* 0x000fe2000000120f */
[----:B------:R-:W-:Y:S01]  /*2910*/  IMAD.SHL.U32 R14, R14, 0x100000, RZ ;  /* 0x001000000e0e7824 */ /* 0x000fe200078e00ff */
[----:B------:R-:W-:Y:S02]  /*2920*/  LEA.HI R12, R12, R17, RZ, 0x1 ;  /* 0x000000110c0c7211 */ /* 0x000fe400078f08ff */
[----:B------:R-:W-:Y:S02]  /*2930*/  IADD3 R52, P2, PT, R52, 0x1, RZ ;  /* 0x0000000134347810 */ /* 0x000fe40007f5e0ff */
[----:B------:R-:W-:Y:S01]  /*2940*/  @!P0 LOP3.LUT R23, R23, 0x80000000, RZ, 0x3c, !PT ;  /* 0x8000000017178812 */ /* 0x000fe200078e3cff */
[----:B------:R-:W-:Y:S01]  /*2950*/  @P1 IMAD.MOV R12, RZ, RZ, -R12 ;  /* 0x000000ffff0c1224 */ /* 0x000fe200078e0a0c */
[----:B------:R-:W-:-:S04]  /*2960*/  LEA.HI.X R15, R15, RZ, RZ, 0x16, P2 ;  /* 0x000000ff0f0f7211 */ /* 0x000fc800010fb4ff */
[--C-:B------:R-:W-:Y:S02]  /*2970*/  SHF.R.U64 R52, R52, 0x1, R15.reuse ;  /* 0x0000000134347819 */ /* 0x100fe4000000120f */
[----:B------:R-:W-:Y:S02]  /*2980*/  SHF.R.U32.HI R13, RZ, 0x1, R15 ;  /* 0x00000001ff0d7819 */ /* 0x000fe4000001160f */
[----:B------:R-:W-:-:S04]  /*2990*/  IADD3 R52, P2, P3, RZ, RZ, R52 ;  /* 0x000000ffff347210 */ /* 0x000fc80007b5e034 */
[----:B------:R-:W-:-:S04]  /*29a0*/  IADD3.X R14, PT, PT, R14, 0x3fe00000, R13, P2, P3 ;  /* 0x3fe000000e0e7810 */ /* 0x000fc800017e640d */
[----:B------:R-:W-:-:S07]  /*29b0*/  LOP3.LUT R53, R14, R23, RZ, 0xfc, !PT ;  /* 0x000000170e357212 */ /* 0x000fce00078efcff */
.L_x_83:
[----:B------:R-:W-:-:S04]  /*29c0*/  IMAD.MOV.U32 R23, RZ, RZ, 0x0 ;  /* 0x00000000ff177424 */ /* 0x000fc800078e00ff */
[----:B------:R-:W-:Y:S05]  /*29d0*/  RET.REL.NODEC R22 `(_Z25gpuTemplateStgHomoTurb3D2IdEvPT_S1_S1_S1_S1_S1_S1_S0_ii) ;  /* 0xffffffd416887950 */ /* 0x000fea0003c3ffff */
.L_x_90:
        /* <DEDUP_REMOVED lines=10> */
.L_x_619:


//--------------------- .text._Z25gpuTemplateStgHomoTurb2D2IdEvPT_S1_S1_S1_S1_S1_S1_S0_ii --------------------------
	.section	.text._Z25gpuTemplateStgHomoTurb2D2IdEvPT_S1_S1_S1_S1_S1_S1_S0_ii,"ax",@progbits
	.align	128
        .global         _Z25gpuTemplateStgHomoTurb2D2IdEvPT_S1_S1_S1_S1_S1_S1_S0_ii
        .type           _Z25gpuTemplateStgHomoTurb2D2IdEvPT_S1_S1_S1_S1_S1_S1_S0_ii,@function
        .size           _Z25gpuTemplateStgHomoTurb2D2IdEvPT_S1_S1_S1_S1_S1_S1_S0_ii,(.L_x_621 - _Z25gpuTemplateStgHomoTurb2D2IdEvPT_S1_S1_S1_S1_S1_S1_S0_ii)
        .other          _Z25gpuTemplateStgHomoTurb2D2IdEvPT_S1_S1_S1_S1_S1_S1_S0_ii,@"STO_CUDA_ENTRY STV_DEFAULT"
_Z25gpuTemplateStgHomoTurb2D2IdEvPT_S1_S1_S1_S1_S1_S1_S0_ii:
.text._Z25gpuTemplateStgHomoTurb2D2IdEvPT_S1_S1_S1_S1_S1_S1_S0_ii:
        /* <DEDUP_REMOVED lines=28> */
[----:B------:R-:W-:Y:S02]  /*01c0*/  IMAD.U32 R4, RZ, RZ, UR6 ;  /* 0x00000006ff047e24 */ /* 0x000fe4000f8e00ff */
[----:B------:R-:W-:Y:S02]  /*01d0*/  IMAD.U32 R7, RZ, RZ, UR7 ;  /* 0x00000007ff077e24 */ /* 0x000fe4000f8e00ff */
[----:B------:R-:W-:Y:S01]  /*01e0*/  IMAD.MOV.U32 R18, RZ, RZ, R8 ;  /* 0x000000ffff127224 */ /* 0x000fe200078e0008 */
[----:B------:R-:W-:Y:S01]  /*01f0*/  MOV R8, 0x260 ;  /* 0x0000026000087802 */ /* 0x000fe20000000f00 */
[----:B------:R-:W-:Y:S02]  /*0200*/  IMAD.U32 R5, RZ, RZ, UR7 ;  /* 0x00000007ff057e24 */ /* 0x000fe4000f8e00ff */
[----:B------:R-:W-:Y:S02]  /*0210*/  IMAD.U32 R6, RZ, RZ, UR6 ;  /* 0x00000006ff067e24 */ /* 0x000fe4000f8e00ff */
[----:B------:R-:W-:-:S02]  /*0220*/  IMAD.MOV.U32 R19, RZ, RZ, R9 ;  /* 0x000000ffff137224 */ /* 0x000fc400078e0009 */
[----:B------:R-:W-:Y:S02]  /*0230*/  IMAD.MOV.U32 R14, RZ, RZ, R4 ;  /* 0x000000ffff0e7224 */ /* 0x000fe400078e0004 */
[----:B------:R-:W-:-:S07]  /*0240*/  IMAD.MOV.U32 R15, RZ, RZ, R7 ;  /* 0x000000ffff0f7224 */ /* 0x000fce00078e0007 */
[----:B-----5:R-:W-:Y:S05]  /*0250*/  CALL.REL.NOINC `($__internal_3_$__cuda_sm20_div_rn_f64_full) ;  /* 0x0000001c00a47944 */ /* 0x020fea0003c00000 */
[----:B------:R-:W-:Y:S02]  /*0260*/  IMAD.MOV.U32 R6, RZ, RZ, R22 ;  /* 0x000000ffff067224 */ /* 0x000fe400078e0016 */
[----:B------:R-:W-:-:S07]  /*0270*/  IMAD.MOV.U32 R7, RZ, RZ, R23 ;  /* 0x000000ffff077224 */ /* 0x000fce00078e0017 */
.L_x_91:
[----:B------:R-:W0:Y:S02]  /*0280*/  LDC.64 R8, c[0x0][0x398] ;  /* 0x0000e600ff087b82 */ /* 0x000e240000000a00 */
[----:B0-----:R-:W2:Y:S01]  /*0290*/  LDG.E.64 R8, desc[UR10][R8.64+0x10] ;  /* 0x0000100a08087981 */ /* 0x001ea2000c1e1b00 */
[----:B------:R-:W0:Y:S01]  /*02a0*/  MUFU.RCP64H R5, UR7 ;  /* 0x0000000700057d08 */ /* 0x000e220008001800 */
[----:B------:R-:W-:Y:S01]  /*02b0*/  MOV R10, UR6 ;  /* 0x00000006000a7c02 */ /* 0x000fe20008000f00 */
        /* <DEDUP_REMOVED lines=28> */
.L_x_92:
[----:B------:R-:W0:Y:S01]  /*0480*/  LDC.64 R10, c[0x0][0x398] ;  /* 0x0000e600ff0a7b82 */ /* 0x000e220000000a00 */
[----:B------:R-:W1:Y:S01]  /*0490*/  S2R R39, SR_TID.X ;  /* 0x0000000000277919 */ /* 0x000e620000002100 */
[----:B------:R-:W2:Y:S01]  /*04a0*/  LDCU UR4, c[0x0][0x360] ;  /* 0x00006c00ff0477ac */ /* 0x000ea20008000800 */
[----:B------:R-:W3:Y:S01]  /*04b0*/  LDCU UR8, c[0x0][0x3c0] ;  /* 0x00007800ff0877ac */ /* 0x000ee20008000800 */
[----:B0-----:R-:W5:Y:S04]  /*04c0*/  LDG.E.64 R10, desc[UR10][R10.64+0x18] ;  /* 0x0000180a0a0a7981 */ /* 0x001f68000c1e1b00 */
[----:B------:R-:W1:Y:S01]  /*04d0*/  S2UR UR5, SR_CTAID.X ;  /* 0x00000000000579c3 */ /* 0x000e620000002500 */
[----:B------:R-:W-:Y:S01]  /*04e0*/  MOV R18, UR6 ;  /* 0x0000000600127c02 */ /* 0x000fe20008000f00 */
[----:B------:R-:W-:-:S06]  /*04f0*/  IMAD.U32 R19, RZ, RZ, UR7 ;  /* 0x00000007ff137e24 */ /* 0x000fcc000f8e00ff */
[----:B------:R-:W1:Y:S02]  /*0500*/  LDC R0, c[0x0][0x360] ;  /* 0x0000d800ff007b82 */ /* 0x000e640000000800 */
[----:B-1----:R-:W-:-:S05]  /*0510*/  IMAD R39, R0, UR5, R39 ;  /* 0x0000000500277c24 */ /* 0x002fca000f8e0227 */
[----:B---3--:R-:W-:-:S13]  /*0520*/  ISETP.GE.AND P0, PT, R39, UR8, PT ;  /* 0x0000000827007c0c */ /* 0x008fda000bf06270 */
[----:B--2---:R-:W-:Y:S05]  /*0530*/  @P0 EXIT ;  /* 0x000000000000094d */ /* 0x004fea0003800000 */
[----:B-----5:R-:W-:Y:S01]  /*0540*/  DADD R8, R2, -1 ;  /* 0xbff0000002087429 */ /* 0x020fe20000000000 */
[----:B------:R-:W-:Y:S01]  /*0550*/  IMAD.MOV.U32 R14, RZ, RZ, 0x1 ;  /* 0x00000001ff0e7424 */ /* 0x000fe200078e00ff */
[----:B------:R-:W-:Y:S01]  /*0560*/  DMUL R2, R4, R4 ;  /* 0x0000000404027228 */ /* 0x000fe20000000000 */
[----:B------:R-:W0:Y:S01]  /*0570*/  LDCU UR5, c[0x0][0x3c4] ;  /* 0x00007880ff0577ac */ /* 0x000e220008000800 */
[----:B------:R-:W-:Y:S02]  /*0580*/  BSSY.RECONVERGENT B0, `(.L_x_93) ;  /* 0x000001b000007945 */ /* 0x000fe40003800200 */
[----:B------:R-:W1:Y:S04]  /*0590*/  MUFU.RCP64H R15, R9 ;  /* 0x00000009000f7308 */ /* 0x000e680000001800 */
        /* <DEDUP_REMOVED lines=17> */
[----:B------:R-:W-:Y:S02]  /*06b0*/  IMAD.MOV.U32 R18, RZ, RZ, R14 ;  /* 0x000000ffff127224 */ /* 0x000fe400078e000e */
[----:B------:R-:W-:Y:S02]  /*06c0*/  IMAD.MOV.U32 R19, RZ, RZ, R15 ;  /* 0x000000ffff137224 */ /* 0x000fe400078e000f */
[----:B------:R-:W-:Y:S01]  /*06d0*/  IMAD.MOV.U32 R14, RZ, RZ, R8 ;  /* 0x000000ffff0e7224 */ /* 0x000fe200078e0008 */
[----:B------:R-:W-:Y:S01]  /*06e0*/  MOV R8, 0x710 ;  /* 0x0000071000087802 */ /* 0x000fe20000000f00 */
[----:B------:R-:W-:-:S07]  /*06f0*/  IMAD.MOV.U32 R15, RZ, RZ, R9 ;  /* 0x000000ffff0f7224 */ /* 0x000fce00078e0009 */
[----:B------:R-:W-:Y:S05]  /*0700*/  CALL.REL.NOINC `($__internal_3_$__cuda_sm20_div_rn_f64_full) ;  /* 0x0000001800787944 */ /* 0x000fea0003c00000 */
[----:B------:R-:W-:Y:S02]  /*0710*/  IMAD.MOV.U32 R2, RZ, RZ, R22 ;  /* 0x000000ffff027224 */ /* 0x000fe400078e0016 */
[----:B------:R-:W-:-:S07]  /*0720*/  IMAD.MOV.U32 R3, RZ, RZ, R23 ;  /* 0x000000ffff037224 */ /* 0x000fce00078e0017 */
.L_x_94:
[----:B------:R-:W-:Y:S05]  /*0730*/  BSYNC.RECONVERGENT B0 ;  /* 0x0000000000007941 */ /* 0x000fea0003800200 */
.L_x_93:
[----:B------:R-:W0:Y:S01]  /*0740*/  LDC R0, c[0x0][0x3c0] ;  /* 0x0000f000ff007b82 */ /* 0x000e220000000800 */
[----:B------:R-:W1:Y:S01]  /*0750*/  LDCU UR5, c[0x0][0x370] ;  /* 0x00006e00ff0577ac */ /* 0x000e620008000800 */
[----:B------:R-:W-:Y:S02]  /*0760*/  IMAD.U32 R26, RZ, RZ, UR6 ;  /* 0x00000006ff1a7e24 */ /* 0x000fe4000f8e00ff */
[----:B------:R-:W-:-:S04]  /*0770*/  IMAD.U32 R27, RZ, RZ, UR7 ;  /* 0x00000007ff1b7e24 */ /* 0x000fc8000f8e00ff */
[----:B------:R-:W2:Y:S02]  /*0780*/  LDC.64 R10, c[0x0][0x380] ;  /* 0x0000e000ff0a7b82 */ /* 0x000ea40000000a00 */
[----:B------:R-:W-:Y:S01]  /*0790*/  DADD R26, R26, UR6 ;  /* 0x000000061a1a7e29 */ /* 0x000fe20008000000 */
[----:B-1----:R-:W-:Y:S01]  /*07a0*/  UIMAD UR4, UR4, UR5, URZ ;  /* 0x00000005040472a4 */ /* 0x002fe2000f8e02ff */
[----:B------:R-:W-:Y:S11]  /*07b0*/  BRA.U UP0, `(.L_x_95) ;  /* 0x0000000100cc7547 */ /* 0x000ff6000b800000 */
.L_x_98:
[----:B-1----:R-:W1:Y:S02]  /*07c0*/  LDC.64 R12, c[0x0][0x3a8] ;  /* 0x0000ea00ff0c7b82 */ /* 0x002e640000000a00 */
[----:B-1----:R-:W3:Y:S01]  /*07d0*/  LDG.E.64 R12, desc[UR10][R12.64] ;  /* 0x0000000a0c0c7981 */ /* 0x002ee2000c1e1b00 */
[----:B------:R-:W1:Y:S01]  /*07e0*/  MUFU.RCP64H R9, R7 ;  /* 0x0000000700097308 */ /* 0x000e620000001800 */
[----:B------:R-:W-:Y:S01]  /*07f0*/  IMAD.MOV.U32 R8, RZ, RZ, 0x1 ;  /* 0x00000001ff087424 */ /* 0x000fe200078e00ff */
[----:B------:R-:W-:Y:S05]  /*0800*/  BSSY.RECONVERGENT B0, `(.L_x_96) ;  /* 0x0000017000007945 */ /* 0x000fea0003800200 */
[----:B-1----:R-:W-:-:S08]  /*0810*/  DFMA R14, R8, -R6, 1 ;  /* 0x3ff00000080e742b */ /* 0x002fd00000000806 */
[----:B------:R-:W-:-:S08]  /*0820*/  DFMA R14, R14, R14, R14 ;  /* 0x0000000e0e0e722b */ /* 0x000fd0000000000e */
[----:B------:R-:W-:-:S08]  /*0830*/  DFMA R16, R8, R14, R8 ;  /* 0x0000000e0810722b */ /* 0x000fd00000000008 */
[----:B------:R-:W-:-:S08]  /*0840*/  DFMA R18, R16, -R6, 1 ;  /* 0x3ff000001012742b */ /* 0x000fd00000000806 */
[----:B------:R-:W-:Y:S02]  /*0850*/  DFMA R18, R16, R18, R16 ;  /* 0x000000121012722b */ /* 0x000fe40000000010 */
[----:B---3--:R-:W-:-:S08]  /*0860*/  DMUL R8, R12, R26 ;  /* 0x0000001a0c087228 */ /* 0x008fd00000000000 */
        /* <DEDUP_REMOVED lines=10> */
[----:B------:R-:W-:Y:S01]  /*0910*/  IMAD.MOV.U32 R19, RZ, RZ, R15 ;  /* 0x000000ffff137224 */ /* 0x000fe200078e000f */
[----:B------:R-:W-:Y:S01]  /*0920*/  MOV R15, R7 ;  /* 0x00000007000f7202 */ /* 0x000fe20000000f00 */
[----:B------:R-:W-:-:S07]  /*0930*/  IMAD.MOV.U32 R14, RZ, RZ, R6 ;  /* 0x000000ffff0e7224 */ /* 0x000fce00078e0006 */
[----:B0-2---:R-:W-:Y:S05]  /*0940*/  CALL.REL.NOINC `($__internal_3_$__cuda_sm20_div_rn_f64_full) ;  /* 0x0000001400e87944 */ /* 0x005fea0003c00000 */
[----:B------:R-:W-:Y:S02]  /*0950*/  IMAD.MOV.U32 R8, RZ, RZ, R22 ;  /* 0x000000ffff087224 */ /* 0x000fe400078e0016 */
[----:B------:R-:W-:-:S07]  /*0960*/  IMAD.MOV.U32 R9, RZ, RZ, R23 ;  /* 0x000000ffff097224 */ /* 0x000fce00078e0017 */
.L_x_97:
[----:B------:R-:W-:Y:S05]  /*0970*/  BSYNC.RECONVERGENT B0 ;  /* 0x0000000000007941 */ /* 0x000fea0003800200 */
.L_x_96:
[----:B------:R-:W1:Y:S02]  /*0980*/  LDC.64 R28, c[0x0][0x3a8] ;  /* 0x0000ea00ff1c7b82 */ /* 0x000e640000000a00 */
[----:B-1----:R-:W3:Y:S01]  /*0990*/  LDG.E.64 R14, desc[UR10][R28.64+0x8] ;  /* 0x0000080a1c0e7981 */ /* 0x002ee2000c1e1b00 */
[----:B------:R-:W-:Y:S01]  /*09a0*/  DADD R8, -R8, UR6 ;  /* 0x0000000608087e29 */ /* 0x000fe20008000100 */
[----:B--2---:R-:W-:Y:S01]  /*09b0*/  IMAD.WIDE R16, R39, 0x8, R10 ;  /* 0x0000000827107825 */ /* 0x004fe200078e020a */
[----:B------:R-:W-:-:S03]  /*09c0*/  DFMA R12, RZ, R12, R6 ;  /* 0x0000000cff0c722b */ /* 0x000fc60000000006 */
[----:B------:R-:W-:Y:S02]  /*09d0*/  VIADD R39, R39, UR4 ;  /* 0x0000000427277c36 */ /* 0x000fe40008000000 */
[----:B0-----:R-:W-:Y:S01]  /*09e0*/  IMAD.WIDE R18, R0, 0x8, R16 ;  /* 0x0000000800127825 */ /* 0x001fe200078e0210 */
[----:B------:R-:W-:Y:S01]  /*09f0*/  DMUL R22, R8, 0.5 ;  /* 0x3fe0000008167828 */ /* 0x000fe20000000000 */
[----:B------:R1:W-:Y:S01]  /*0a00*/  STG.E.64 desc[UR10][R16.64], R8 ;  /* 0x0000000810007986 */ /* 0x0003e2000c101b0a */
[----:B------:R-:W-:Y:S01]  /*0a10*/  ISETP.GE.AND P0, PT, R39, R0, PT ;  /* 0x000000002700720c */ /* 0x000fe20003f06270 */
[----:B---3--:R-:W-:-:S08]  /*0a20*/  DFMA R14, RZ, R14, R4 ;  /* 0x0000000eff0e722b */ /* 0x008fd00000000004 */
[-C--:B------:R-:W-:Y:S02]  /*0a30*/  DMUL R20, R14, R14.reuse ;  /* 0x0000000e0e147228 */ /* 0x080fe40000000000 */
[----:B------:R-:W-:-:S06]  /*0a40*/  DMUL R14, R8, R14 ;  /* 0x0000000e080e7228 */ /* 0x000fcc0000000000 */
[-C--:B------:R-:W-:Y:S01]  /*0a50*/  DFMA R24, R12, R12.reuse, R20 ;  /* 0x0000000c0c18722b */ /* 0x080fe20000000014 */
[----:B------:R-:W-:Y:S01]  /*0a60*/  IMAD.WIDE R20, R0, 0x8, R18 ;  /* 0x0000000800147825 */ /* 0x000fe200078e0212 */
[----:B------:R-:W-:-:S06]  /*0a70*/  DMUL R12, R8, R12 ;  /* 0x0000000c080c7228 */ /* 0x000fcc0000000000 */
[----:B------:R-:W-:Y:S01]  /*0a80*/  DFMA R22, R22, R24, R2 ;  /* 0x000000181616722b */ /* 0x000fe20000000002 */
[----:B------:R-:W-:Y:S01]  /*0a90*/  IMAD.WIDE R24, R0, 0x8, R20 ;  /* 0x0000000800187825 */ /* 0x000fe200078e0214 */
[----:B------:R1:W-:Y:S04]  /*0aa0*/  STG.E.64 desc[UR10][R18.64], R12 ;  /* 0x0000000c12007986 */ /* 0x0003e8000c101b0a */
[----:B------:R1:W-:Y:S04]  /*0ab0*/  STG.E.64 desc[UR10][R20.64], R14 ;  /* 0x0000000e14007986 */ /* 0x0003e8000c101b0a */
[----:B------:R1:W-:Y:S01]  /*0ac0*/  STG.E.64 desc[UR10][R24.64], R22 ;  /* 0x0000001618007986 */ /* 0x0003e2000c101b0a */
[----:B------:R-:W-:Y:S05]  /*0ad0*/  @!P0 BRA `(.L_x_98) ;  /* 0xfffffffc00388947 */ /* 0x000fea000383ffff */
[----:B------:R-:W-:Y:S05]  /*0ae0*/  EXIT ;  /* 0x000000000000794d */ /* 0x000fea0003800000 */
.L_x_95:
[----:B------:R-:W1:Y:S01]  /*0af0*/  LDCU UR5, c[0x0][0x3c4] ;  /* 0x00007880ff0577ac */ /* 0x000e620008000800 */
[----:B------:R-:W3:Y:S01]  /*0b00*/  LDCU.64 UR18, c[0x0][0x3b8] ;  /* 0x00007700ff1277ac */ /* 0x000ee20008000a00 */
[----:B------:R-:W4:Y:S01]  /*0b10*/  LDCU.64 UR16, c[0x4][0x10] ;  /* 0x01000200ff1077ac */ /* 0x000f220008000a00 */
[----:B-1----:R-:W-:Y:S02]  /*0b20*/  ULOP3.LUT UR8, UR5, 0x7ffffffe, URZ, 0xc0, !UPT ;  /* 0x7ffffffe05087892 */ /* 0x002fe4000f8ec0ff */
[----:B------:R-:W-:Y:S02]  /*0b30*/  USHF.L.U32 UR5, UR5, 0x1, URZ ;  /* 0x0000000105057899 */ /* 0x000fe400080006ff */
[----:B---34-:R-:W-:-:S12]  /*0b40*/  UIADD3 UR12, UPT, UPT, -UR8, URZ, URZ ;  /* 0x000000ff080c7290 */ /* 0x018fd8000fffe1ff */
.L_x_119:
[----:B-1----:R-:W1:Y:S01]  /*0b50*/  LDC.64 R8, c[0x0][0x388] ;  /* 0x0000e200ff087b82 */ /* 0x002e620000000a00 */
[----:B------:R-:W3:Y:S07]  /*0b60*/  LDCU.64 UR14, c[0x0][0x3b8] ;  /* 0x00007700ff0e77ac */ /* 0x000eee0008000a00 */
[----:B------:R-:W4:Y:S08]  /*0b70*/  LDC.64 R18, c[0x0][0x3c0] ;  /* 0x0000f000ff127b82 */ /* 0x000f300000000a00 */
[----:B--2---:R-:W2:Y:S01]  /*0b80*/  LDC.64 R10, c[0x0][0x3a0] ;  /* 0x0000e800ff0a7b82 */ /* 0x004ea20000000a00 */
[----:B-1----:R-:W-:-:S05]  /*0b90*/  IMAD.WIDE R8, R39, 0x8, R8 ;  /* 0x0000000827087825 */ /* 0x002fca00078e0208 */
[----:B------:R-:W3:Y:S01]  /*0ba0*/  LDG.E.64 R24, desc[UR10][R8.64] ;  /* 0x0000000a08187981 */ /* 0x000ee2000c1e1b00 */
[----:B----4-:R-:W-:-:S06]  /*0bb0*/  IMAD.WIDE R14, R18, 0x8, R8 ;  /* 0x00000008120e7825 */ /* 0x010fcc00078e0208 */
[----:B------:R-:W4:Y:S04]  /*0bc0*/  LDG.E.64 R14, desc[UR10][R14.64] ;  /* 0x0000000a0e0e7981 */ /* 0x000f28000c1e1b00 */
[----:B--2---:R-:W3:Y:S04]  /*0bd0*/  LDG.E.64 R12, desc[UR10][R10.64] ;  /* 0x0000000a0a0c7981 */ /* 0x004ee8000c1e1b00 */
[----:B------:R-:W4:Y:S01]  /*0be0*/  LDG.E.64 R22, desc[UR10][R10.64+0x8] ;  /* 0x0000080a0a167981 */ /* 0x000f22000c1e1b00 */
[----:B------:R-:W-:Y:S01]  /*0bf0*/  ISETP.NE.AND P0, PT, R19, 0x1, PT ;  /* 0x000000011300780c */ /* 0x000fe20003f05270 */
[----:B------:R-:W-:Y:S01]  /*0c00*/  IMAD.MOV.U32 R17, RZ, RZ, RZ ;  /* 0x000000ffff117224 */ /* 0x000fe200078e00ff */
[----:B------:R-:W-:-:S02]  /*0c10*/  CS2R R42, SRZ ;  /* 0x00000000002a7805 */ /* 0x000fc4000001ff00 */
[----:B------:R-:W-:Y:S01]  /*0c20*/  CS2R R40, SRZ ;  /* 0x0000000000287805 */ /* 0x000fe2000001ff00 */
[----:B---3--:R-:W-:Y:S02]  /*0c30*/  DFMA R24, -R12, UR14, R24 ;  /* 0x0000000e0c187c2b */ /* 0x008fe40008000118 */
[----:B----4-:R-:W-:-:S06]  /*0c40*/  DFMA R22, -R22, UR14, R14 ;  /* 0x0000000e16167c2b */ /* 0x010fcc000800010e */
[----:B------:R-:W-:Y:S05]  /*0c50*/  @!P0 BRA `(.L_x_99) ;  /* 0x0000000800d08947 */ /* 0x000fea0003800000 */
[----:B------:R-:W1:Y:S01]  /*0c60*/  LDCU.64 UR14, c[0x0][0x390] ;  /* 0x00007200ff0e77ac */ /* 0x000e620008000a00 */
[C---:B------:R-:W-:Y:S01]  /*0c70*/  IMAD.SHL.U32 R38, R19.reuse, 0x4, RZ ;  /* 0x0000000413267824 */ /* 0x040fe200078e00ff */
[----:B------:R-:W-:Y:S01]  /*0c80*/  CS2R R42, SRZ ;  /* 0x00000000002a7805 */ /* 0x000fe2000001ff00 */
[C---:B------:R-:W-:Y:S02]  /*0c90*/  IMAD R37, R19.reuse, 0x6, RZ ;  /* 0x0000000613257824 */ /* 0x040fe400078e02ff */
[C---:B------:R-:W-:Y:S02]  /*0ca0*/  IMAD R36, R19.reuse, 0x3, RZ ;  /* 0x0000000313247824 */ /* 0x040fe400078e02ff */
[C---:B------:R-:W-:Y:S02]  /*0cb0*/  IMAD R35, R19.reuse, 0x7, RZ ;  /* 0x0000000713237824 */ /* 0x040fe400078e02ff */
[----:B------:R-:W-:Y:S02]  /*0cc0*/  IMAD R34, R19, 0x9, RZ ;  /* 0x0000000913227824 */ /* 0x000fe400078e02ff */
[----:B0-----:R-:W-:-:S02]  /*0cd0*/  IMAD.U32 R0, RZ, RZ, UR12 ;  /* 0x0000000cff007e24 */ /* 0x001fc4000f8e00ff */
[----:B-1----:R-:W-:Y:S02]  /*0ce0*/  IMAD.U32 R20, RZ, RZ, UR14 ;  /* 0x0000000eff147e24 */ /* 0x002fe4000f8e00ff */
[----:B------:R-:W-:-:S07]  /*0cf0*/  IMAD.U32 R21, RZ, RZ, UR15 ;  /* 0x0000000fff157e24 */ /* 0x000fce000f8e00ff */
.L_x_110:
[----:B------:R-:W0:Y:S01]  /*0d00*/  LDC.64 R32, c[0x0][0x390] ;  /* 0x0000e400ff207b82 */ /* 0x000e220000000a00 */
[----:B------:R-:W-:Y:S01]  /*0d10*/  IMAD.U32 R53, RZ, RZ, UR5 ;  /* 0x00000005ff357e24 */ /* 0x000fe2000f8e00ff */
[----:B------:R-:W2:Y:S03]  /*0d20*/  LDG.E.64 R14, desc[UR10][R20.64] ;  /* 0x0000000a140e7981 */ /* 0x000ea6000c1e1b00 */
[----:B------:R-:W-:-:S03]  /*0d30*/  IMAD.WIDE.U32 R52, R53, 0x8, R20 ;  /* 0x0000000835347825 */ /* 0x000fc600078e0014 */
[----:B------:R-:W1:Y:S02]  /*0d40*/  LDC R57, c[0x0][0x3c4] ;  /* 0x0000f100ff397b82 */ /* 0x000e640000000800 */
[----:B------:R-:W2:Y:S01]  /*0d50*/  LDG.E.64 R16, desc[UR10][R52.64] ;  /* 0x0000000a34107981 */ /* 0x000ea2000c1e1b00 */
[----:B0-----:R-:W-:-:S05]  /*0d60*/  IMAD.WIDE.U32 R28, R38, 0x8, R32 ;  /* 0x00000008261c7825 */ /* 0x001fca00078e0020 */
[----:B------:R-:W3:Y:S01]  /*0d70*/  LDG.E.64 R12, desc[UR10][R28.64] ;  /* 0x0000000a1c0c7981 */ /* 0x000ee2000c1e1b00 */
[----:B------:R-:W-:-:S05]  /*0d80*/  IMAD.WIDE.U32 R50, R36, 0x8, R32 ;  /* 0x0000000824327825 */ /* 0x000fca00078e0020 */
[----:B------:R-:W4:Y:S01]  /*0d90*/  LDG.E.64 R10, desc[UR10][R50.64] ;  /* 0x0000000a320a7981 */ /* 0x000f22000c1e1b00 */
[----:B------:R-:W-:-:S05]  /*0da0*/  IMAD.WIDE.U32 R54, R34, 0x8, R32 ;  /* 0x0000000822367825 */ /* 0x000fca00078e0020 */
[----:B------:R-:W2:Y:S01]  /*0db0*/  LDG.E.64 R8, desc[UR10][R54.64] ;  /* 0x0000000a36087981 */ /* 0x000ea2000c1e1b00 */
[----:B------:R-:W-:-:S04]  /*0dc0*/  IMAD.WIDE.U32 R30, R37, 0x8, R32 ;  /* 0x00000008251e7825 */ /* 0x000fc800078e0020 */
[----:B------:R-:W-:Y:S01]  /*0dd0*/  IMAD.WIDE.U32 R32, R35, 0x8, R32 ;  /* 0x0000000823207825 */ /* 0x000fe200078e0020 */
[----:B------:R0:W5:Y:S03]  /*0de0*/  LDG.E.64 R44, desc[UR10][R30.64] ;  /* 0x0000000a1e2c7981 */ /* 0x000166000c1e1b00 */
[----:B-1----:R-:W-:Y:S01]  /*0df0*/  IMAD.WIDE.U32 R56, R57, 0x8, R20 ;  /* 0x0000000839387825 */ /* 0x002fe200078e0014 */
[----:B------:R0:W5:Y:S04]  /*0e00*/  LDG.E.64 R46, desc[UR10][R32.64] ;  /* 0x0000000a202e7981 */ /* 0x000168000c1e1b00 */
[----:B------:R0:W5:Y:S01]  /*0e10*/  LDG.E.64 R48, desc[UR10][R56.64] ;  /* 0x0000000a38307981 */ /* 0x000162000c1e1b00 */
[----:B------:R-:W-:Y:S01]  /*0e20*/  BSSY.RECONVERGENT B0, `(.L_x_100) ;  /* 0x0000023000007945 */ /* 0x000fe20003800200 */
[----:B---3--:R-:W-:-:S08]  /*0e30*/  DMUL R12, R22, R12 ;  /* 0x0000000c160c7228 */ /* 0x008fd00000000000 */
[----:B----4-:R-:W-:-:S08]  /*0e40*/  DFMA R10, R24, R10, R12 ;  /* 0x0000000a180a722b */ /* 0x010fd0000000000c */
[----:B--2---:R-:W-:-:S08]  /*0e50*/  DFMA R10, R14, R10, R16 ;  /* 0x0000000a0e0a722b */ /* 0x004fd00000000010 */
[----:B------:R-:W-:-:S08]  /*0e60*/  DFMA R12, R8, UR18, R10 ;  /* 0x00000012080c7c2b */ /* 0x000fd0000800000a */
[----:B------:R-:W-:-:S14]  /*0e70*/  DSETP.NEU.AND P0, PT, |R12|, +INF , PT ;  /* 0x7ff000000c00742a */ /* 0x000fdc0003f0d200 */
[----:B0-----:R-:W-:Y:S05]  /*0e80*/  @!P0 BRA `(.L_x_101) ;  /* 0x0000000000688947 */ /* 0x001fea0003800000 */
        /* <DEDUP_REMOVED lines=17> */
[----:B------:R-:W-:Y:S01]  /*0fa0*/  IMAD.MOV.U32 R10, RZ, RZ, R12 ;  /* 0x000000ffff0a7224 */ /* 0x000fe200078e000c */
[----:B------:R-:W-:Y:S01]  /*0fb0*/  MOV R58, 0xfe0 ;  /* 0x00000fe0003a7802 */ /* 0x000fe20000000f00 */
[----:B------:R-:W-:-:S07]  /*0fc0*/  IMAD.MOV.U32 R59, RZ, RZ, R13 ;  /* 0x000000ffff3b7224 */ /* 0x000fce00078e000d */
[----:B-----5:R-:W-:Y:S05]  /*0fd0*/  CALL.REL.NOINC `($_Z25gpuTemplateStgHomoTurb2D2IdEvPT_S1_S1_S1_S1_S1_S1_S0_ii$__internal_trig_reduction_slowpathd) ;  /* 0x0000001400b07944 */ /* 0x020fea0003c00000 */
[----:B------:R-:W-:Y:S02]  /*0fe0*/  IMAD.MOV.U32 R58, RZ, RZ, R10 ;  /* 0x000000ffff3a7224 */ /* 0x000fe400078e000a */
[----:B------:R-:W-:-:S07]  /*0ff0*/  IMAD.MOV.U32 R59, RZ, RZ, R11 ;  /* 0x000000ffff3b7224 */ /* 0x000fce00078e000b */
.L_x_103:
[----:B------:R-:W-:Y:S05]  /*1000*/  BSYNC.RECONVERGENT B1 ;  /* 0x0000000000017941 */ /* 0x000fea0003800200 */
.L_x_102:
[----:B------:R-:W-:Y:S01]  /*1010*/  VIADD R62, R8, 0x1 ;  /* 0x00000001083e7836 */ /* 0x000fe20000000000 */
[----:B------:R-:W-:Y:S06]  /*1020*/  BRA `(.L_x_104) ;  /* 0x0000000000087947 */ /* 0x000fec0003800000 */
.L_x_101:
[----:B------:R-:W-:Y:S01]  /*1030*/  DMUL R58, RZ, R12 ;  /* 0x0000000cff3a7228 */ /* 0x000fe20000000000 */
[----:B------:R-:W-:-:S10]  /*1040*/  MOV R62, 0x1 ;  /* 0x00000001003e7802 */ /* 0x000fd40000000f00 */
.L_x_104:
[----:B------:R-:W-:Y:S05]  /*1050*/  BSYNC.RECONVERGENT B0 ;  /* 0x0000000000007941 */ /* 0x000fea0003800200 */
.L_x_100:
[C---:B------:R-:W-:Y:S01]  /*1060*/  IMAD.SHL.U32 R8, R62.reuse, 0x40, RZ ;  /* 0x000000403e087824 */ /* 0x040fe200078e00ff */
[----:B------:R-:W-:Y:S01]  /*1070*/  LOP3.LUT R60, R62, 0x1, RZ, 0xc0, !PT ;  /* 0x000000013e3c7812 */ /* 0x000fe200078ec0ff */
[----:B------:R-:W-:Y:S02]  /*1080*/  IMAD.MOV.U32 R66, RZ, RZ, 0x20fd8164 ;  /* 0x20fd8164ff427424 */ /* 0x000fe400078e00ff */
[----:B------:R-:W-:Y:S01]  /*1090*/  IMAD.MOV.U32 R63, RZ, RZ, 0x3da8ff83 ;  /* 0x3da8ff83ff3f7424 */ /* 0x000fe200078e00ff */
[----:B------:R-:W-:Y:S01]  /*10a0*/  LOP3.LUT R8, R8, 0x40, RZ, 0xc0, !PT ;  /* 0x0000004008087812 */ /* 0x000fe200078ec0ff */
[----:B------:R-:W-:Y:S01]  /*10b0*/  DMUL R64, R58, R58 ;  /* 0x0000003a3a407228 */ /* 0x000fe20000000000 */
[----:B------:R-:W2:Y:S02]  /*10c0*/  LDG.E.64 R50, desc[UR10][R50.64+0x8] ;  /* 0x0000080a32327981 */ /* 0x000ea4000c1e1b00 */
[----:B------:R-:W-:Y:S02]  /*10d0*/  IADD3 R68, P0, PT, R8, UR16, RZ ;  /* 0x0000001008447c10 */ /* 0x000fe4000ff1e0ff */
[----:B------:R-:W3:Y:S03]  /*10e0*/  LDG.E.64 R52, desc[UR10][R52.64+0x8] ;  /* 0x0000080a34347981 */ /* 0x000ee6000c1e1b00 */
[----:B------:R-:W-:Y:S01]  /*10f0*/  IMAD.X R69, RZ, RZ, UR17, P0 ;  /* 0x00000011ff457e24 */ /* 0x000fe200080e06ff */
[----:B------:R-:W4:Y:S04]  /*1100*/  LDG.E.64 R54, desc[UR10][R54.64+0x8] ;  /* 0x0000080a36367981 */ /* 0x000f28000c1e1b00 */
[----:B------:R-:W2:Y:S04]  /*1110*/  LDG.E.128.CONSTANT R8, desc[UR10][R68.64] ;  /* 0x0000000a44087981 */ /* 0x000ea8000c1e9d00 */
[----:B------:R-:W3:Y:S04]  /*1120*/  LDG.E.128.CONSTANT R12, desc[UR10][R68.64+0x10] ;  /* 0x0000100a440c7981 */ /* 0x000ee8000c1e9d00 */
[----:B------:R-:W4:Y:S01]  /*1130*/  LDG.E.128.CONSTANT R16, desc[UR10][R68.64+0x20] ;  /* 0x0000200a44107981 */ /* 0x000f22000c1e9d00 */
[----:B------:R-:W-:-:S03]  /*1140*/  ISETP.NE.U32.AND P0, PT, R60, 0x1, PT ;  /* 0x000000013c00780c */ /* 0x000fc60003f05070 */
[----:B------:R-:W4:Y:S01]  /*1150*/  LDG.E.64 R60, desc[UR10][R28.64+0x8] ;  /* 0x0000080a1c3c7981 */ /* 0x000f22000c1e1b00 */
[----:B------:R-:W-:Y:S02]  /*1160*/  FSEL R66, R66, -8.06006814911005101289e+34, !P0 ;  /* 0xf9785eba42427808 */ /* 0x000fe40004000000 */
[----:B------:R-:W-:Y:S01]  /*1170*/  FSEL R67, -R63, 0.11223486810922622681, !P0 ;  /* 0x3de5db653f437808 */ /* 0x000fe20004000100 */
[----:B------:R-:W5:Y:S04]  /*1180*/  LDG.E.64 R30, desc[UR10][R30.64+0x8] ;  /* 0x0000080a1e1e7981 */ /* 0x000f68000c1e1b00 */
[----:B------:R-:W5:Y:S04]  /*1190*/  LDG.E.64 R32, desc[UR10][R32.64+0x8] ;  /* 0x0000080a20207981 */ /* 0x000f68000c1e1b00 */
[----:B------:R0:W5:Y:S01]  /*11a0*/  LDG.E.64 R28, desc[UR10][R56.64+0x8] ;  /* 0x0000080a381c7981 */ /* 0x000162000c1e1b00 */
[----:B--2---:R-:W-:-:S03]  /*11b0*/  DFMA R8, R64, R66, R8 ;  /* 0x000000424008722b */ /* 0x004fc60000000008 */
[----:B------:R-:W2:Y:S05]  /*11c0*/  LDG.E.64 R66, desc[UR10][R20.64+0x8] ;  /* 0x0000080a14427981 */ /* 0x000eaa000c1e1b00 */
[----:B------:R-:W-:-:S08]  /*11d0*/  DFMA R8, R64, R8, R10 ;  /* 0x000000084008722b */ /* 0x000fd0000000000a */
[----:B---3--:R-:W-:-:S08]  /*11e0*/  DFMA R8, R64, R8, R12 ;  /* 0x000000084008722b */ /* 0x008fd0000000000c */
[----:B------:R-:W-:-:S08]  /*11f0*/  DFMA R8, R64, R8, R14 ;  /* 0x000000084008722b */ /* 0x000fd0000000000e */
[----:B----4-:R-:W-:Y:S02]  /*1200*/  DFMA R8, R64, R8, R16 ;  /* 0x000000084008722b */ /* 0x010fe40000000010 */
[----:B------:R-:W-:-:S06]  /*1210*/  DMUL R60, R22, R60 ;  /* 0x0000003c163c7228 */ /* 0x000fcc0000000000 */
[----:B------:R-:W-:Y:S02]  /*1220*/  DFMA R8, R64, R8, R18 ;  /* 0x000000084008722b */ /* 0x000fe40000000012 */
[----:B------:R-:W-:-:S06]  /*1230*/  DFMA R50, R24, R50, R60 ;  /* 0x000000321832722b */ /* 0x000fcc000000003c */
[----:B------:R-:W-:Y:S02]  /*1240*/  DFMA R58, R8, R58, R58 ;  /* 0x0000003a083a722b */ /* 0x000fe4000000003a */
[----:B------:R-:W-:-:S10]  /*1250*/  DFMA R8, R64, R8, 1 ;  /* 0x3ff000004008742b */ /* 0x000fd40000000008 */
[----:B------:R-:W-:Y:S02]  /*1260*/  FSEL R10, R8, R58, !P0 ;  /* 0x0000003a080a7208 */ /* 0x000fe40004000000 */
[----:B------:R-:W-:Y:S02]  /*1270*/  FSEL R11, R9, R59, !P0 ;  /* 0x0000003b090b7208 */ /* 0x000fe40004000000 */
[----:B------:R-:W-:-:S04]  /*1280*/  LOP3.LUT P0, RZ, R62, 0x2, RZ, 0xc0, !PT ;  /* 0x000000023eff7812 */ /* 0x000fc8000780c0ff */
[----:B------:R-:W-:-:S10]  /*1290*/  DADD R8, RZ, -R10 ;  /* 0x00000000ff087229 */ /* 0x000fd4000000080a */
[----:B------:R-:W-:Y:S02]  /*12a0*/  FSEL R8, R10, R8, !P0 ;  /* 0x000000080a087208 */ /* 0x000fe40004000000 */
[----:B------:R-:W-:-:S06]  /*12b0*/  FSEL R9, R11, R9, !P0 ;  /* 0x000000090b097208 */ /* 0x000fcc0004000000 */
[----:B-----5:R-:W-:Y:S01]  /*12c0*/  DMUL R48, R48, R8 ;  /* 0x0000000830307228 */ /* 0x020fe20000000000 */
[----:B------:R-:W-:Y:S07]  /*12d0*/  BSSY.RECONVERGENT B0, `(.L_x_105) ;  /* 0x0000022000007945 */ /* 0x000fee0003800200 */
[-C--:B------:R-:W-:Y:S02]  /*12e0*/  DFMA R40, R44, R48.reuse, R40 ;  /* 0x000000302c28722b */ /* 0x080fe40000000028 */
[----:B------:R-:W-:-:S02]  /*12f0*/  DFMA R42, R46, R48, R42 ;  /* 0x000000302e2a722b */ /* 0x000fc4000000002a */
        /* <DEDUP_REMOVED lines=22> */
[----:B------:R-:W-:-:S07]  /*1460*/  MOV R58, 0x1480 ;  /* 0x00001480003a7802 */ /* 0x000fce0000000f00 */
[----:B------:R-:W-:Y:S05]  /*1470*/  CALL.REL.NOINC `($_Z25gpuTemplateStgHomoTurb2D2IdEvPT_S1_S1_S1_S1_S1_S1_S0_ii$__internal_trig_reduction_slowpathd) ;  /* 0x0000001000887944 */ /* 0x000fea0003c00000 */
[----:B------:R-:W-:Y:S02]  /*1480*/  IMAD.MOV.U32 R44, RZ, RZ, R10 ;  /* 0x000000ffff2c7224 */ /* 0x000fe400078e000a */
[----:B------:R-:W-:-:S07]  /*1490*/  IMAD.MOV.U32 R45, RZ, RZ, R11 ;  /* 0x000000ffff2d7224 */ /* 0x000fce00078e000b */
.L_x_108:
[----:B------:R-:W-:Y:S05]  /*14a0*/  BSYNC.RECONVERGENT B1 ;  /* 0x0000000000017941 */ /* 0x000fea0003800200 */
.L_x_107:
[----:B------:R-:W-:Y:S01]  /*14b0*/  VIADD R48, R8, 0x1 ;  /* 0x0000000108307836 */ /* 0x000fe20000000000 */
[----:B------:R-:W-:Y:S06]  /*14c0*/  BRA `(.L_x_109) ;  /* 0x0000000000087947 */ /* 0x000fec0003800000 */
.L_x_106:
[----:B------:R-:W-:Y:S01]  /*14d0*/  DMUL R44, RZ, R58 ;  /* 0x0000003aff2c7228 */ /* 0x000fe20000000000 */
[----:B------:R-:W-:-:S10]  /*14e0*/  IMAD.MOV.U32 R48, RZ, RZ, 0x1 ;  /* 0x00000001ff307424 */ /* 0x000fd400078e00ff */
.L_x_109:
[----:B------:R-:W-:Y:S05]  /*14f0*/  BSYNC.RECONVERGENT B0 ;  /* 0x0000000000007941 */ /* 0x000fea0003800200 */
.L_x_105:
        /* <DEDUP_REMOVED lines=8> */
[----:B------:R-:W-:-:S02]  /*1580*/  IMAD.MOV.U32 R52, RZ, RZ, 0x20fd8164 ;  /* 0x20fd8164ff347424 */ /* 0x000fc400078e00ff */
[----:B------:R-:W-:Y:S01]  /*1590*/  IMAD.MOV.U32 R49, RZ, RZ, 0x3da8ff83 ;  /* 0x3da8ff83ff317424 */ /* 0x000fe200078e00ff */
[----:B------:R-:W-:Y:S01]  /*15a0*/  ISETP.NE.U32.AND P0, PT, R46, 0x1, PT ;  /* 0x000000012e00780c */ /* 0x000fe20003f05070 */
[----:B------:R-:W-:Y:S01]  /*15b0*/  DMUL R46, R44, R44 ;  /* 0x0000002c2c2e7228 */ /* 0x000fe20000000000 */
[----:B------:R-:W-:Y:S02]  /*15c0*/  VIADD R0, R0, 0x2 ;  /* 0x0000000200007836 */ /* 0x000fe40000000000 */
[----:B------:R-:W-:Y:S01]  /*15d0*/  FSEL R52, R52, -8.06006814911005101289e+34, !P0 ;  /* 0xf9785eba34347808 */ /* 0x000fe20004000000 */
[----:B------:R-:W-:Y:S01]  /*15e0*/  VIADD R36, R36, 0x2 ;  /* 0x0000000224247836 */ /* 0x000fe20000000000 */
[----:B------:R-:W-:Y:S01]  /*15f0*/  FSEL R53, -R49, 0.11223486810922622681, !P0 ;  /* 0x3de5db6531357808 */ /* 0x000fe20004000100 */
[----:B------:R-:W-:Y:S02]  /*1600*/  VIADD R38, R38, 0x2 ;  /* 0x0000000226267836 */ /* 0x000fe40000000000 */
[----:B------:R-:W-:-:S02]  /*1610*/  VIADD R37, R37, 0x2 ;  /* 0x0000000225257836 */ /* 0x000fc40000000000 */
        /* <DEDUP_REMOVED lines=17> */
[----:B------:R-:W-:Y:S01]  /*1730*/  IADD3.X R21, PT, PT, RZ, R21, RZ, P0, !PT ;  /* 0x00000015ff157210 */ /* 0x000fe200007fe4ff */
[----:B------:R-:W-:Y:S01]  /*1740*/  DMUL R28, R28, R8 ;  /* 0x000000081c1c7228 */ /* 0x000fe20000000000 */
[----:B------:R-:W-:-:S07]  /*1750*/  ISETP.NE.AND P0, PT, R0, RZ, PT ;  /* 0x000000ff0000720c */ /* 0x000fce0003f05270 */
[-C--:B------:R-:W-:Y:S02]  /*1760*/  DFMA R40, R30, R28.reuse, R40 ;  /* 0x0000001c1e28722b */ /* 0x080fe40000000028 */
[----:B------:R-:W-:-:S04]  /*1770*/  DFMA R42, R32, R28, R42 ;  /* 0x0000001c202a722b */ /* 0x000fc8000000002a */
[----:B------:R-:W-:Y:S07]  /*1780*/  @P0 BRA `(.L_x_110) ;  /* 0xfffffff4005c0947 */ /* 0x000fee000383ffff */
[----:B------:R-:W-:-:S07]  /*1790*/  IMAD.U32 R17, RZ, RZ, UR8 ;  /* 0x00000008ff117e24 */ /* 0x000fce000f8e00ff */
.L_x_99:
[----:B------:R-:W1:Y:S02]  /*17a0*/  LDCU UR13, c[0x0][0x3c4] ;  /* 0x00007880ff0d77ac */ /* 0x000e640008000800 */
[----:B-1----:R-:W-:-:S04]  /*17b0*/  ULOP3.LUT UR9, UR13, 0x1, URZ, 0xc0, !UPT ;  /* 0x000000010d097892 */ /* 0x002fc8000f8ec0ff */
[----:B------:R-:W-:-:S09]  /*17c0*/  UISETP.NE.U32.AND UP0, UPT, UR9, 0x1, UPT ;  /* 0x000000010900788c */ /* 0x000fd2000bf05070 */
[----:B------:R-:W-:Y:S05]  /*17d0*/  BRA.U UP0, `(.L_x_111) ;  /* 0x0000000500707547 */ /* 0x000fea000b800000 */
[----:B------:R-:W1:Y:S01]  /*17e0*/  LDC.64 R20, c[0x0][0x390] ;  /* 0x0000e400ff147b82 */ /* 0x000e620000000a00 */
[----:B------:R-:W-:Y:S01]  /*17f0*/  VIADD R31, R17, UR13 ;  /* 0x0000000d111f7c36 */ /* 0x000fe20008000000 */
[----:B------:R-:W2:Y:S03]  /*1800*/  LDCU.64 UR14, c[0x0][0x3b8] ;  /* 0x00007700ff0e77ac */ /* 0x000ea60008000a00 */
[----:B------:R-:W-:-:S04]  /*1810*/  VIADD R11, R31, UR13 ;  /* 0x0000000d1f0b7c36 */ /* 0x000fc80008000000 */
[----:B------:R-:W-:-:S04]  /*1820*/  VIADD R13, R11, UR13 ;  /* 0x0000000d0b0d7c36 */ /* 0x000fc80008000000 */
[----:B------:R-:W-:-:S04]  /*1830*/  VIADD R9, R13, UR13 ;  /* 0x0000000d0d097c36 */ /* 0x000fc80008000000 */
[----:B-1----:R-:W-:-:S04]  /*1840*/  IMAD.WIDE.U32 R14, R9, 0x8, R20 ;  /* 0x00000008090e7825 */ /* 0x002fc800078e0014 */
[--C-:B------:R-:W-:Y:S02]  /*1850*/  IMAD.WIDE.U32 R12, R13, 0x8, R20.reuse ;  /* 0x000000080d0c7825 */ /* 0x100fe400078e0014 */
[----:B------:R-:W3:Y:S02]  /*1860*/  LDG.E.64 R14, desc[UR10][R14.64] ;  /* 0x0000000a0e0e7981 */ /* 0x000ee4000c1e1b00 */
[----:B------:R-:W-:Y:S02]  /*1870*/  VIADD R29, R9, UR5 ;  /* 0x00000005091d7c36 */ /* 0x000fe40008000000 */
[----:B------:R-:W4:Y:S01]  /*1880*/  LDG.E.64 R12, desc[UR10][R12.64] ;  /* 0x0000000a0c0c7981 */ /* 0x000f22000c1e1b00 */
[----:B------:R-:W-:-:S04]  /*1890*/  IMAD.WIDE.U32 R8, R17, 0x8, R20 ;  /* 0x0000000811087825 */ /* 0x000fc800078e0014 */
[----:B------:R-:W-:Y:S02]  /*18a0*/  VIADD R19, R29, UR13 ;  /* 0x0000000d1d137c36 */ /* 0x000fe40008000000 */
[--C-:B------:R-:W-:Y:S01]  /*18b0*/  IMAD.WIDE.U32 R10, R11, 0x8, R20.reuse ;  /* 0x000000080b0a7825 */ /* 0x100fe200078e0014 */
[----:B------:R-:W2:Y:S03]  /*18c0*/  LDG.E.64 R8, desc[UR10][R8.64] ;  /* 0x0000000a08087981 */ /* 0x000ea6000c1e1b00 */
[----:B------:R-:W-:Y:S02]  /*18d0*/  VIADD R17, R19, UR5 ;  /* 0x0000000513117c36 */ /* 0x000fe40008000000 */
[----:B------:R-:W2:Y:S02]  /*18e0*/  LDG.E.64 R10, desc[UR10][R10.64] ;  /* 0x0000000a0a0a7981 */ /* 0x000ea4000c1e1b00 */
[----:B------:R-:W-:-:S06]  /*18f0*/  IMAD.WIDE.U32 R16, R17, 0x8, R20 ;  /* 0x0000000811107825 */ /* 0x000fcc00078e0014 */
[----:B------:R-:W2:Y:S01]  /*1900*/  LDG.E.64 R16, desc[UR10][R16.64] ;  /* 0x0000000a10107981 */ /* 0x000ea2000c1e1b00 */
[----:B------:R-:W-:-:S04]  /*1910*/  IMAD.WIDE.U32 R30, R31, 0x8, R20 ;  /* 0x000000081f1e7825 */ /* 0x000fc800078e0014 */
[--C-:B------:R-:W-:Y:S02]  /*1920*/  IMAD.WIDE.U32 R28, R29, 0x8, R20.reuse ;  /* 0x000000081d1c7825 */ /* 0x100fe400078e0014 */
[----:B------:R-:W5:Y:S02]  /*1930*/  LDG.E.64 R30, desc[UR10][R30.64] ;  /* 0x0000000a1e1e7981 */ /* 0x000f64000c1e1b00 */
[----:B------:R-:W-:Y:S02]  /*1940*/  IMAD.WIDE.U32 R20, R19, 0x8, R20 ;  /* 0x0000000813147825 */ /* 0x000fe400078e0014 */
[----:B------:R-:W5:Y:S04]  /*1950*/  LDG.E.64 R28, desc[UR10][R28.64] ;  /* 0x0000000a1c1c7981 */ /* 0x000f68000c1e1b00 */
[----:B------:R-:W5:Y:S01]  /*1960*/  LDG.E.64 R20, desc[UR10][R20.64] ;  /* 0x0000000a14147981 */ /* 0x000f62000c1e1b00 */
[----:B------:R-:W-:Y:S01]  /*1970*/  BSSY.RECONVERGENT B0, `(.L_x_112) ;  /* 0x0000022000007945 */ /* 0x000fe20003800200 */
[----:B---3--:R-:W-:-:S08]  /*1980*/  DMUL R14, R22, R14 ;  /* 0x0000000e160e7228 */ /* 0x008fd00000000000 */
[----:B----4-:R-:W-:-:S08]  /*1990*/  DFMA R12, R24, R12, R14 ;  /* 0x0000000c180c722b */ /* 0x010fd0000000000e */
[----:B--2---:R-:W-:-:S08]  /*19a0*/  DFMA R8, R8, R12, R10 ;  /* 0x0000000c0808722b */ /* 0x004fd0000000000a */
        /* <DEDUP_REMOVED lines=10> */
[----:B------:R-:W1:Y:S08]  /*1a50*/  F2I.F64 R8, R8 ;  /* 0x0000000800087311 */ /* 0x000e700000301100 */
[----:B-1----:R-:W1:Y:S02]  /*1a60*/  I2F.F64 R10, R8 ;  /* 0x00000008000a7312 */ /* 0x002e640000201c00 */
[----:B-1----:R-:W-:Y:S01]  /*1a70*/  DFMA R12, R10, -UR14, R58 ;  /* 0x8000000e0a0c7c2b */ /* 0x002fe2000800003a */
        /* <DEDUP_REMOVED lines=9> */
[----:B0----5:R-:W-:Y:S05]  /*1b10*/  CALL.REL.NOINC `($_Z25gpuTemplateStgHomoTurb2D2IdEvPT_S1_S1_S1_S1_S1_S1_S0_ii$__internal_trig_reduction_slowpathd) ;  /* 0x0000000800e07944 */ /* 0x021fea0003c00000 */
[----:B------:R-:W-:Y:S01]  /*1b20*/  MOV R22, R10 ;  /* 0x0000000a00167202 */ /* 0x000fe20000000f00 */
[----:B------:R-:W-:-:S07]  /*1b30*/  IMAD.MOV.U32 R23, RZ, RZ, R11 ;  /* 0x000000ffff177224 */ /* 0x000fce00078e000b */
.L_x_115:
[----:B------:R-:W-:Y:S05]  /*1b40*/  BSYNC.RECONVERGENT B1 ;  /* 0x0000000000017941 */ /* 0x000fea0003800200 */
.L_x_114:
[----:B0-----:R-:W-:Y:S01]  /*1b50*/  VIADD R0, R8, 0x1 ;  /* 0x0000000108007836 */ /* 0x001fe20000000000 */
[----:B------:R-:W-:Y:S06]  /*1b60*/  BRA `(.L_x_116) ;  /* 0x0000000000087947 */ /* 0x000fec0003800000 */
.L_x_113:
[----:B------:R-:W-:Y:S01]  /*1b70*/  DMUL R22, RZ, R58 ;  /* 0x0000003aff167228 */ /* 0x000fe20000000000 */
[----:B0-----:R-:W-:-:S10]  /*1b80*/  IMAD.MOV.U32 R0, RZ, RZ, 0x1 ;  /* 0x00000001ff007424 */ /* 0x001fd400078e00ff */
.L_x_116:
[----:B------:R-:W-:Y:S05]  /*1b90*/  BSYNC.RECONVERGENT B0 ;  /* 0x0000000000007941 */ /* 0x000fea0003800200 */
.L_x_112:
[----:B------:R-:W0:Y:S01]  /*1ba0*/  LDCU.64 UR14, c[0x4][0x10] ;  /* 0x01000200ff0e77ac */ /* 0x000e220008000a00 */
[----:B------:R-:W-:-:S05]  /*1bb0*/  IMAD.SHL.U32 R8, R0, 0x40, RZ ;  /* 0x0000004000087824 */ /* 0x000fca00078e00ff */
[----:B------:R-:W-:-:S04]  /*1bc0*/  LOP3.LUT R8, R8, 0x40, RZ, 0xc0, !PT ;  /* 0x0000004008087812 */ /* 0x000fc800078ec0ff */
[----:B0-----:R-:W-:-:S05]  /*1bd0*/  IADD3 R24, P0, PT, R8, UR14, RZ ;  /* 0x0000000e08187c10 */ /* 0x001fca000ff1e0ff */
        /* <DEDUP_REMOVED lines=8> */
[----:B------:R-:W-:-:S03]  /*1c60*/  DMUL R32, R22, R22 ;  /* 0x0000001616207228 */ /* 0x000fc60000000000 */
[----:B------:R-:W-:Y:S02]  /*1c70*/  FSEL R34, R34, -8.06006814911005101289e+34, !P0 ;  /* 0xf9785eba22227808 */ /* 0x000fe40004000000 */
[----:B------:R-:W-:-:S06]  /*1c80*/  FSEL R35, -R35, 0.11223486810922622681, !P0 ;  /* 0x3de5db6523237808 */ /* 0x000fcc0004000100 */
        /* <DEDUP_REMOVED lines=14> */
[----:B-----5:R-:W-:-:S08]  /*1d70*/  DMUL R30, R30, R8 ;  /* 0x000000081e1e7228 */ /* 0x020fd00000000000 */
[-C--:B------:R-:W-:Y:S02]  /*1d80*/  DFMA R40, R28, R30.reuse, R40 ;  /* 0x0000001e1c28722b */ /* 0x080fe40000000028 */
[----:B------:R-:W-:-:S11]  /*1d90*/  DFMA R42, R20, R30, R42 ;  /* 0x0000001e142a722b */ /* 0x000fd6000000002a */
.L_x_111:
[----:B------:R-:W1:Y:S02]  /*1da0*/  LDC.64 R10, c[0x0][0x3a8] ;  /* 0x0000ea00ff0a7b82 */ /* 0x000e640000000a00 */
[----:B-1----:R-:W2:Y:S01]  /*1db0*/  LDG.E.64 R10, desc[UR10][R10.64] ;  /* 0x0000000a0a0a7981 */ /* 0x002ea2000c1e1b00 */
        /* <DEDUP_REMOVED lines=14> */
[----:B0-----:R-:W-:-:S05]  /*1ea0*/  FFMA R0, RZ, R7, R9 ;  /* 0x00000007ff007223 */ /* 0x001fca0000000009 */
[----:B------:R-:W-:-:S13]  /*1eb0*/  FSETP.GT.AND P0, PT, |R0|, 1.469367938527859385e-39, PT ;  /* 0x001000000000780b */ /* 0x000fda0003f04200 */
[----:B------:R-:W-:Y:S05]  /*1ec0*/  @P0 BRA P1, `(.L_x_118) ;  /* 0x0000000000200947 */ /* 0x000fea0000800000 */
[----:B------:R-:W-:Y:S01]  /*1ed0*/  IMAD.MOV.U32 R18, RZ, RZ, R14 ;  /* 0x000000ffff127224 */ /* 0x000fe200078e000e */
[----:B------:R-:W-:Y:S01]  /*1ee0*/  MOV R8, 0x1f30 ;  /* 0x00001f3000087802 */ /* 0x000fe20000000f00 */
[----:B------:R-:W-:Y:S02]  /*1ef0*/  IMAD.MOV.U32 R19, RZ, RZ, R15 ;  /* 0x000000ffff137224 */ /* 0x000fe400078e000f */
[----:B------:R-:W-:Y:S02]  /*1f00*/  IMAD.MOV.U32 R14, RZ, RZ, R6 ;  /* 0x000000ffff0e7224 */ /* 0x000fe400078e0006 */
[----:B------:R-:W-:-:S07]  /*1f10*/  IMAD.MOV.U32 R15, RZ, RZ, R7 ;  /* 0x000000ffff0f7224 */ /* 0x000fce00078e0007 */
[----:B------:R-:W-:Y:S05]  /*1f20*/  CALL.REL.NOINC `($__internal_3_$__cuda_sm20_div_rn_f64_full) ;  /* 0x0000000000707944 */ /* 0x000fea0003c00000 */
[----:B------:R-:W-:Y:S01]  /*1f30*/  IMAD.MOV.U32 R8, RZ, RZ, R22 ;  /* 0x000000ffff087224 */ /* 0x000fe200078e0016 */
[----:B------:R-:W-:-:S07]  /*1f40*/  MOV R9, R23 ;  /* 0x0000001700097202 */ /* 0x000fce0000000f00 */
.L_x_118:
[----:B------:R-:W-:Y:S05]  /*1f50*/  BSYNC.RECONVERGENT B0 ;  /* 0x0000000000007941 */ /* 0x000fea0003800200 */
.L_x_117:
[----:B------:R-:W0:Y:S08]  /*1f60*/  LDC.64 R24, c[0x0][0x3a8] ;  /* 0x0000ea00ff187b82 */ /* 0x000e300000000a00 */
[----:B------:R-:W1:Y:S08]  /*1f70*/  LDC.64 R14, c[0x0][0x380] ;  /* 0x0000e000ff0e7b82 */ /* 0x000e700000000a00 */
[----:B------:R-:W2:Y:S01]  /*1f80*/  LDC R29, c[0x0][0x3c0] ;  /* 0x0000f000ff1d7b82 */ /* 0x000ea20000000800 */
[----:B0-----:R-:W3:Y:S01]  /*1f90*/  LDG.E.64 R12, desc[UR10][R24.64+0x8] ;  /* 0x0000080a180c7981 */ /* 0x001ee2000c1e1b00 */
[----:B------:R-:W-:-:S02]  /*1fa0*/  DADD R8, -R8, UR6 ;  /* 0x0000000608087e29 */ /* 0x000fc40008000100 */
[----:B------:R-:W-:Y:S01]  /*1fb0*/  DFMA R10, R10, R40, R6 ;  /* 0x000000280a0a722b */ /* 0x000fe20000000006 */
[----:B-1----:R-:W-:-:S05]  /*1fc0*/  IMAD.WIDE R14, R39, 0x8, R14 ;  /* 0x00000008270e7825 */ /* 0x002fca00078e020e */
[----:B------:R-:W-:Y:S01]  /*1fd0*/  DMUL R20, R8, 0.5 ;  /* 0x3fe0000008147828 */ /* 0x000fe20000000000 */
[----:B------:R-:W-:Y:S01]  /*1fe0*/  VIADD R39, R39, UR4 ;  /* 0x0000000427277c36 */ /* 0x000fe20008000000 */
[----:B------:R1:W-:Y:S01]  /*1ff0*/  STG.E.64 desc[UR10][R14.64], R8 ;  /* 0x000000080e007986 */ /* 0x0003e2000c101b0a */
[----:B--2---:R-:W-:-:S03]  /*2000*/  IMAD.WIDE R16, R29, 0x8, R14 ;  /* 0x000000081d107825 */ /* 0x004fc600078e020e */
[----:B------:R-:W-:Y:S01]  /*2010*/  ISETP.GE.AND P0, PT, R39, R29, PT ;  /* 0x0000001d2700720c */ /* 0x000fe20003f06270 */
[----:B---3--:R-:W-:-:S08]  /*2020*/  DFMA R12, R12, R42, R4 ;  /* 0x0000002a0c0c722b */ /* 0x008fd00000000004 */
        /* <DEDUP_REMOVED lines=12> */
        .weak           $__internal_3_$__cuda_sm20_div_rn_f64_full
        .type           $__internal_3_$__cuda_sm20_div_rn_f64_full,@function
        .size           $__internal_3_$__cuda_sm20_div_rn_f64_full,($_Z25gpuTemplateStgHomoTurb2D2IdEvPT_S1_S1_S1_S1_S1_S1_S0_ii$__internal_trig_reduction_slowpathd - $__internal_3_$__cuda_sm20_div_rn_f64_full)
$__internal_3_$__cuda_sm20_div_rn_f64_full:
[C---:B------:R-:W-:Y:S01]  /*20f0*/  FSETP.GEU.AND P0, PT, |R15|.reuse, 1.469367938527859385e-39, PT ;  /* 0x001000000f00780b */ /* 0x040fe20003f0e200 */
[----:B------:R-:W-:Y:S01]  /*2100*/  IMAD.MOV.U32 R20, RZ, RZ, 0x1 ;  /* 0x00000001ff147424 */ /* 0x000fe200078e00ff */
[----:B------:R-:W-:Y:S01]  /*2110*/  LOP3.LUT R16, R15, 0x800fffff, RZ, 0xc0, !PT ;  /* 0x800fffff0f107812 */ /* 0x000fe200078ec0ff */
[----:B------:R-:W-:Y:S01]  /*2120*/  IMAD.MOV.U32 R31, RZ, RZ, 0x1ca00000 ;  /* 0x1ca00000ff1f7424 */ /* 0x000fe200078e00ff */
[C---:B------:R-:W-:Y:S01]  /*2130*/  FSETP.GEU.AND P2, PT, |R19|.reuse, 1.469367938527859385e-39, PT ;  /* 0x001000001300780b */ /* 0x040fe20003f4e200 */
[----:B------:R-:W-:Y:S01]  /*2140*/  BSSY.RECONVERGENT B1, `(.L_x_120) ;  /* 0x0000053000017945 */ /* 0x000fe20003800200 */
        /* <DEDUP_REMOVED lines=9> */
[----:B------:R-:W-:-:S04]  /*21e0*/  @!P2 ISETP.GE.U32.AND P3, PT, R33, R9, PT ;  /* 0x000000092100a20c */ /* 0x000fc80003f66070 */
[----:B------:R-:W-:-:S04]  /*21f0*/  @!P2 SEL R9, R31, 0x63400000, !P3 ;  /* 0x634000001f09a807 */ /* 0x000fc80005800000 */
[----:B------:R-:W-:Y:S01]  /*2200*/  @!P2 LOP3.LUT R9, R9, 0x80000000, R19, 0xf8, !PT ;  /* 0x800000000909a812 */ /* 0x000fe200078ef813 */
[----:B0-----:R-:W-:-:S08]  /*2210*/  DFMA R22, R20, -R16, 1 ;  /* 0x3ff000001416742b */ /* 0x001fd00000000810 */
[----:B------:R-:W-:-:S08]  /*2220*/  DFMA R22, R22, R22, R22 ;  /* 0x000000161616722b */ /* 0x000fd00000000016 */
[----:B------:R-:W-:Y:S01]  /*2230*/  DFMA R24, R20, R22, R20 ;  /* 0x000000161418722b */ /* 0x000fe20000000014 */
[----:B------:R-:W-:Y:S01]  /*2240*/  SEL R21, R31, 0x63400000, !P1 ;  /* 0x634000001f157807 */ /* 0x000fe20004800000 */
[----:B------:R-:W-:Y:S01]  /*2250*/  IMAD.MOV.U32 R20, RZ, RZ, R18 ;  /* 0x000000ffff147224 */ /* 0x000fe200078e0012 */
[----:B------:R-:W-:Y:S01]  /*2260*/  @!P2 LOP3.LUT R23, R9, 0x100000, RZ, 0xfc, !PT ;  /* 0x001000000917a812 */ /* 0x000fe200078efcff */
[----:B------:R-:W-:Y:S01]  /*2270*/  @!P2 IMAD.MOV.U32 R22, RZ, RZ, RZ ;  /* 0x000000ffff16a224 */ /* 0x000fe200078e00ff */
[----:B------:R-:W-:Y:S01]  /*2280*/  LOP3.LUT R21, R21, 0x800fffff, R19, 0xf8, !PT ;  /* 0x800fffff15157812 */ /* 0x000fe200078ef813 */
[----:B------:R-:W-:Y:S02]  /*2290*/  IMAD.MOV.U32 R9, RZ, RZ, R32 ;  /* 0x000000ffff097224 */ /* 0x000fe400078e0020 */
[----:B------:R-:W-:Y:S01]  /*22a0*/  DFMA R28, R24, -R16, 1 ;  /* 0x3ff00000181c742b */ /* 0x000fe20000000810 */
[----:B------:R-:W-:Y:S02]  /*22b0*/  @!P0 LOP3.LUT R9, R17, 0x7ff00000, RZ, 0xc0, !PT ;  /* 0x7ff0000011098812 */ /* 0x000fe400078ec0ff */
[----:B------:R-:W-:-:S03]  /*22c0*/  @!P2 DFMA R20, R20, 2, -R22 ;  /* 0x400000001414a82b */ /* 0x000fc60000000816 */
[----:B------:R-:W-:Y:S02]  /*22d0*/  VIADD R34, R9, 0xffffffff ;  /* 0xffffffff09227836 */ /* 0x000fe40000000000 */
[----:B------:R-:W-:-:S05]  /*22e0*/  DFMA R28, R24, R28, R24 ;  /* 0x0000001c181c722b */ /* 0x000fca0000000018 */
[----:B------:R-:W-:-:S03]  /*22f0*/  @!P2 LOP3.LUT R30, R21, 0x7ff00000, RZ, 0xc0, !PT ;  /* 0x7ff00000151ea812 */ /* 0x000fc600078ec0ff */
[----:B------:R-:W-:Y:S02]  /*2300*/  DMUL R22, R28, R20 ;  /* 0x000000141c167228 */ /* 0x000fe40000000000 */
[----:B------:R-:W-:-:S05]  /*2310*/  VIADD R32, R30, 0xffffffff ;  /* 0xffffffff1e207836 */ /* 0x000fca0000000000 */
[----:B------:R-:W-:Y:S01]  /*2320*/  ISETP.GT.U32.AND P0, PT, R32, 0x7feffffe, PT ;  /* 0x7feffffe2000780c */ /* 0x000fe20003f04070 */
[----:B------:R-:W-:-:S03]  /*2330*/  DFMA R24, R22, -R16, R20 ;  /* 0x800000101618722b */ /* 0x000fc60000000014 */
[----:B------:R-:W-:-:S05]  /*2340*/  ISETP.GT.U32.OR P0, PT, R34, 0x7feffffe, P0 ;  /* 0x7feffffe2200780c */ /* 0x000fca0000704470 */
[----:B------:R-:W-:-:S08]  /*2350*/  DFMA R24, R28, R24, R22 ;  /* 0x000000181c18722b */ /* 0x000fd00000000016 */
[----:B------:R-:W-:Y:S05]  /*2360*/  @P0 BRA `(.L_x_121) ;  /* 0x00000000006c0947 */ /* 0x000fea0003800000 */
[----:B------:R-:W-:-:S04]  /*2370*/  LOP3.LUT R18, R15, 0x7ff00000, RZ, 0xc0, !PT ;  /* 0x7ff000000f127812 */ /* 0x000fc800078ec0ff */
[CC--:B------:R-:W-:Y:S02]  /*2380*/  VIADDMNMX R9, R33.reuse, -R18.reuse, 0xb9600000, !PT ;  /* 0xb960000021097446 */ /* 0x0c0fe40007800912 */
[----:B------:R-:W-:Y:S01]  /*2390*/  ISETP.GE.U32.AND P0, PT, R33, R18, PT ;  /* 0x000000122100720c */ /* 0x000fe20003f06070 */
[----:B------:R-:W-:Y:S01]  /*23a0*/  IMAD.MOV.U32 R18, RZ, RZ, RZ ;  /* 0x000000ffff127224 */ /* 0x000fe200078e00ff */
[----:B------:R-:W-:Y:S02]  /*23b0*/  VIMNMX R9, PT, PT, R9, 0x46a00000, PT ;  /* 0x46a0000009097848 */ /* 0x000fe40003fe0100 */
[----:B------:R-:W-:-:S05]  /*23c0*/  SEL R28, R31, 0x63400000, !P0 ;  /* 0x634000001f1c7807 */ /* 0x000fca0004000000 */
[----:B------:R-:W-:-:S04]  /*23d0*/  IMAD.IADD R28, R9, 0x1, -R28 ;  /* 0x00000001091c7824 */ /* 0x000fc800078e0a1c */
[----:B------:R-:W-:-:S06]  /*23e0*/  VIADD R19, R28, 0x7fe00000 ;  /* 0x7fe000001c137836 */ /* 0x000fcc0000000000 */
[----:B------:R-:W-:-:S10]  /*23f0*/  DMUL R22, R24, R18 ;  /* 0x0000001218167228 */ /* 0x000fd40000000000 */
[----:B------:R-:W-:-:S13]  /*2400*/  FSETP.GTU.AND P0, PT, |R23|, 1.469367938527859385e-39, PT ;  /* 0x001000001700780b */ /* 0x000fda0003f0c200 */
[----:B------:R-:W-:Y:S05]  /*2410*/  @P0 BRA `(.L_x_122) ;  /* 0x0000000000940947 */ /* 0x000fea0003800000 */
[----:B------:R-:W-:Y:S01]  /*2420*/  DFMA R16, R24, -R16, R20 ;  /* 0x800000101810722b */ /* 0x000fe20000000014 */
[----:B------:R-:W-:-:S09]  /*2430*/  MOV R18, RZ ;  /* 0x000000ff00127202 */ /* 0x000fd20000000f00 */
        /* <DEDUP_REMOVED lines=14> */
.L_x_121:
        /* <DEDUP_REMOVED lines=12> */
[----:B------:R-:W-:Y:S02]  /*25e0*/  @!P0 IMAD.MOV.U32 R22, RZ, RZ, RZ ;  /* 0x000000ffff168224 */ /* 0x000fe400078e00ff */
[----:B------:R-:W-:Y:S02]  /*25f0*/  @P0 IMAD.MOV.U32 R22, RZ, RZ, RZ ;  /* 0x000000ffff160224 */ /* 0x000fe400078e00ff */
[----:B------:R-:W-:Y:S01]  /*2600*/  @P0 IMAD.MOV.U32 R23, RZ, RZ, R9 ;  /* 0x000000ffff170224 */ /* 0x000fe200078e0009 */
[----:B------:R-:W-:Y:S06]  /*2610*/  BRA `(.L_x_122) ;  /* 0x0000000000147947 */ /* 0x000fec0003800000 */
.L_x_124:
[----:B------:R-:W-:Y:S01]  /*2620*/  LOP3.LUT R23, R15, 0x80000, RZ, 0xfc, !PT ;  /* 0x000800000f177812 */ /* 0x000fe200078efcff */
[----:B------:R-:W-:Y:S01]  /*2630*/  IMAD.MOV.U32 R22, RZ, RZ, R14 ;  /* 0x000000ffff167224 */ /* 0x000fe200078e000e */
[----:B------:R-:W-:Y:S06]  /*2640*/  BRA `(.L_x_122) ;  /* 0x0000000000087947 */ /* 0x000fec0003800000 */
.L_x_123:
[----:B------:R-:W-:Y:S01]  /*2650*/  LOP3.LUT R23, R19, 0x80000, RZ, 0xfc, !PT ;  /* 0x0008000013177812 */ /* 0x000fe200078efcff */
[----:B------:R-:W-:-:S07]  /*2660*/  IMAD.MOV.U32 R22, RZ, RZ, R18 ;  /* 0x000000ffff167224 */ /* 0x000fce00078e0012 */
.L_x_122:
[----:B------:R-:W-:Y:S05]  /*2670*/  BSYNC.RECONVERGENT B1 ;  /* 0x0000000000017941 */ /* 0x000fea0003800200 */
.L_x_120:
[----:B------:R-:W-:-:S04]  /*2680*/  IMAD.MOV.U32 R9, RZ, RZ, 0x0 ;  /* 0x00000000ff097424 */ /* 0x000fc800078e00ff */
[----:B------:R-:W-:Y:S05]  /*2690*/  RET.REL.NODEC R8 `(_Z25gpuTemplateStgHomoTurb2D2IdEvPT_S1_S1_S1_S1_S1_S1_S0_ii) ;  /* 0xffffffd808587950 */ /* 0x000fea0003c3ffff */
        .type           $_Z25gpuTemplateStgHomoTurb2D2IdEvPT_S1_S1_S1_S1_S1_S1_S0_ii$__internal_trig_reduction_slowpathd,@function
        .size           $_Z25gpuTemplateStgHomoTurb2D2IdEvPT_S1_S1_S1_S1_S1_S1_S0_ii$__internal_trig_reduction_slowpathd,(.L_x_621 - $_Z25gpuTemplateStgHomoTurb2D2IdEvPT_S1_S1_S1_S1_S1_S1_S0_ii$__internal_trig_reduction_slowpathd)
$_Z25gpuTemplateStgHomoTurb2D2IdEvPT_S1_S1_S1_S1_S1_S1_S0_ii$__internal_trig_reduction_slowpathd:
[----:B------:R-:W-:Y:S01]  /*26a0*/  SHF.R.U32.HI R61, RZ, 0x14, R59 ;  /* 0x00000014ff3d7819 */ /* 0x000fe2000001163b */
[----:B------:R-:W-:-:S03]  /*26b0*/  IMAD.MOV.U32 R8, RZ, RZ, RZ ;  /* 0x000000ffff087224 */ /* 0x000fc600078e00ff */
[----:B------:R-:W-:-:S04]  /*26c0*/  LOP3.LUT R9, R61, 0x7ff, RZ, 0xc0, !PT ;  /* 0x000007ff3d097812 */ /* 0x000fc800078ec0ff */
[----:B------:R-:W-:-:S13]  /*26d0*/  ISETP.NE.AND P0, PT, R9, 0x7ff, PT ;  /* 0x000007ff0900780c */ /* 0x000fda0003f05270 */
[----:B------:R-:W-:Y:S05]  /*26e0*/  @!P0 BRA `(.L_x_125) ;  /* 0x0000000800448947 */ /* 0x000fea0003800000 */
[----:B------:R-:W-:Y:S01]  /*26f0*/  VIADD R9, R9, 0xfffffc00 ;  /* 0xfffffc0009097836 */ /* 0x000fe20000000000 */
[----:B------:R-:W-:Y:S01]  /*2700*/  BSSY.RECONVERGENT B2, `(.L_x_126) ;  /* 0x000002e000027945 */ /* 0x000fe20003800200 */
[----:B------:R-:W-:-:S03]  /*2710*/  CS2R R18, SRZ ;  /* 0x0000000000127805 */ /* 0x000fc6000001ff00 */
[----:B------:R-:W-:Y:S02]  /*2720*/  SHF.R.U32.HI R8, RZ, 0x6, R9 ;  /* 0x00000006ff087819 */ /* 0x000fe40000011609 */
[----:B------:R-:W-:Y:S02]  /*2730*/  ISETP.GE.U32.AND P0, PT, R9, 0x80, PT ;  /* 0x000000800900780c */ /* 0x000fe40003f06070 */
[C---:B------:R-:W-:Y:S02]  /*2740*/  IADD3 R11, PT, PT, -R8.reuse, 0x13, RZ ;  /* 0x00000013080b7810 */ /* 0x040fe40007ffe1ff */
[----:B------:R-:W-:Y:S02]  /*2750*/  IADD3 R9, PT, PT, -R8, 0xf, RZ ;  /* 0x0000000f08097810 */ /* 0x000fe40007ffe1ff */
[----:B------:R-:W-:-:S04]  /*2760*/  SEL R11, R11, 0x12, P0 ;  /* 0x000000120b0b7807 */ /* 0x000fc80000000000 */
[----:B------:R-:W-:-:S13]  /*2770*/  ISETP.GE.AND P0, PT, R9, R11, PT ;  /* 0x0000000b0900720c */ /* 0x000fda0003f06270 */
[----:B------:R-:W-:Y:S05]  /*2780*/  @P0 BRA `(.L_x_127) ;  /* 0x0000000000940947 */ /* 0x000fea0003800000 */
[----:B------:R-:W0:Y:S01]  /*2790*/  LDC.64 R62, c[0x0][0x358] ;  /* 0x0000d600ff3e7b82 */ /* 0x000e220000000a00 */
[C---:B------:R-:W-:Y:S01]  /*27a0*/  SHF.L.U64.HI R14, R10.reuse, 0xb, R59 ;  /* 0x0000000b0a0e7819 */ /* 0x040fe2000001023b */
[----:B------:R-:W-:Y:S01]  /*27b0*/  BSSY.RECONVERGENT B3, `(.L_x_128) ;  /* 0x0000021000037945 */ /* 0x000fe20003800200 */
[----:B------:R-:W-:Y:S01]  /*27c0*/  IMAD.SHL.U32 R10, R10, 0x800, RZ ;  /* 0x000008000a0a7824 */ /* 0x000fe200078e00ff */
[----:B------:R-:W-:Y:S02]  /*27d0*/  IADD3 R12, PT, PT, RZ, -R8, -R11 ;  /* 0x80000008ff0c7210 */ /* 0x000fe40007ffe80b */
[----:B------:R-:W-:Y:S02]  /*27e0*/  CS2R R18, SRZ ;  /* 0x0000000000127805 */ /* 0x000fe4000001ff00 */
[----:B------:R-:W-:Y:S02]  /*27f0*/  MOV R13, RZ ;  /* 0x000000ff000d7202 */ /* 0x000fe40000000f00 */
[----:B------:R-:W-:-:S07]  /*2800*/  LOP3.LUT R14, R14, 0x80000000, RZ, 0xfc, !PT ;  /* 0x800000000e0e7812 */ /* 0x000fce00078efcff */
.L_x_129:
        /* <DEDUP_REMOVED lines=9> */
[C---:B------:R-:W-:Y:S02]  /*28a0*/  IMAD R16, R65.reuse, R10, RZ ;  /* 0x0000000a41107224 */ /* 0x040fe400078e02ff */
[----:B------:R-:W-:Y:S01]  /*28b0*/  IMAD.HI.U32 R17, R65, R14, RZ ;  /* 0x0000000e41117227 */ /* 0x000fe200078e00ff */
[----:B------:R-:W-:-:S03]  /*28c0*/  IADD3 R15, P0, PT, R15, R19, RZ ;  /* 0x000000130f0f7210 */ /* 0x000fc60007f1e0ff */
[----:B------:R-:W-:Y:S01]  /*28d0*/  IMAD.MOV.U32 R66, RZ, RZ, R18 ;  /* 0x000000ffff427224 */ /* 0x000fe200078e0012 */
[----:B------:R-:W-:Y:S01]  /*28e0*/  IADD3 R67, P1, PT, R16, R15, RZ ;  /* 0x0000000f10437210 */ /* 0x000fe20007f3e0ff */
[----:B------:R-:W-:-:S04]  /*28f0*/  IMAD.HI.U32 R16, R64, R14, RZ ;  /* 0x0000000e40107227 */ /* 0x000fc800078e00ff */
[----:B------:R-:W-:-:S04]  /*2900*/  IMAD.HI.U32 R15, R65, R10, RZ ;  /* 0x0000000a410f7227 */ /* 0x000fc800078e00ff */
[----:B------:R-:W-:Y:S02]  /*2910*/  IMAD.X R16, RZ, RZ, R16, P2 ;  /* 0x000000ffff107224 */ /* 0x000fe400010e0610 */
[----:B------:R-:W-:Y:S02]  /*2920*/  IMAD R18, R65, R14, RZ ;  /* 0x0000000e41127224 */ /* 0x000fe400078e02ff */
[----:B------:R-:W-:Y:S01]  /*2930*/  IMAD R19, R13, 0x8, R1 ;  /* 0x000000080d137824 */ /* 0x000fe200078e0201 */
[----:B------:R-:W-:Y:S01]  /*2940*/  IADD3.X R15, P0, PT, R15, R16, RZ, P0, !PT ;  /* 0x000000100f0f7210 */ /* 0x000fe2000071e4ff */
[----:B------:R-:W-:-:S03]  /*2950*/  VIADD R13, R13, 0x1 ;  /* 0x000000010d0d7836 */ /* 0x000fc60000000000 */
[----:B------:R-:W-:Y:S01]  /*2960*/  IADD3.X R18, P1, PT, R18, R15, RZ, P1, !PT ;  /* 0x0000000f12127210 */ /* 0x000fe20000f3e4ff */
[----:B------:R-:W-:Y:S01]  /*2970*/  IMAD.X R17, RZ, RZ, R17, P0 ;  /* 0x000000ffff117224 */ /* 0x000fe200000e0611 */
[----:B------:R-:W-:Y:S01]  /*2980*/  ISETP.NE.AND P0, PT, R12, -0xf, PT ;  /* 0xfffffff10c00780c */ /* 0x000fe20003f05270 */
[----:B------:R0:W-:Y:S02]  /*2990*/  STL.64 [R19], R66 ;  /* 0x0000004213007387 */ /* 0x0001e40000100a00 */
[----:B0-----:R-:W-:-:S10]  /*29a0*/  IMAD.X R19, RZ, RZ, R17, P1 ;  /* 0x000000ffff137224 */ /* 0x001fd400008e0611 */
[----:B------:R-:W-:Y:S05]  /*29b0*/  @P0 BRA `(.L_x_129) ;  /* 0xfffffffc00940947 */ /* 0x000fea000383ffff */
[----:B------:R-:W-:Y:S05]  /*29c0*/  BSYNC.RECONVERGENT B3 ;  /* 0x0000000000037941 */ /* 0x000fea0003800200 */
.L_x_128:
[----:B------:R-:W-:-:S07]  /*29d0*/  IMAD.MOV.U32 R9, RZ, RZ, R11 ;  /* 0x000000ffff097224 */ /* 0x000fce00078e000b */
.L_x_127:
[----:B------:R-:W-:Y:S05]  /*29e0*/  BSYNC.RECONVERGENT B2 ;  /* 0x0000000000027941 */ /* 0x000fea0003800200 */
.L_x_126:
[----:B------:R-:W-:Y:S01]  /*29f0*/  LOP3.LUT P0, R61, R61, 0x3f, RZ, 0xc0, !PT ;  /* 0x0000003f3d3d7812 */ /* 0x000fe2000780c0ff */
[----:B------:R-:W-:-:S04]  /*2a00*/  IMAD.IADD R8, R8, 0x1, R9 ;  /* 0x0000000108087824 */ /* 0x000fc800078e0209 */
[----:B------:R-:W-:-:S05]  /*2a10*/  IMAD.U32 R63, R8, 0x8, R1 ;  /* 0x00000008083f7824 */ /* 0x000fca00078e0001 */
[----:B------:R0:W-:Y:S04]  /*2a20*/  STL.64 [R63+-0x78], R18 ;  /* 0xffff88123f007387 */ /* 0x0001e80000100a00 */
[----:B------:R-:W2:Y:S04]  /*2a30*/  @P0 LDL.64 R12, [R1+0x8] ;  /* 0x00000800010c0983 */ /* 0x000ea80000100a00 */
[----:B------:R-:W3:Y:S04]  /*2a40*/  LDL.64 R10, [R1+0x10] ;  /* 0x00001000010a7983 */ /* 0x000ee80000100a00 */
[----:B------:R-:W4:Y:S01]  /*2a50*/  LDL.64 R8, [R1+0x18] ;  /* 0x0000180001087983 */ /* 0x000f220000100a00 */
[----:B------:R-:W-:Y:S01]  /*2a60*/  BSSY.RECONVERGENT B2, `(.L_x_130) ;  /* 0x0000035000027945 */ /* 0x000fe20003800200 */
[----:B--2---:R-:W-:-:S02]  /*2a70*/  @P0 SHF.R.U64 R17, R12, 0x1, R13 ;  /* 0x000000010c110819 */ /* 0x004fc4000000120d */
[----:B0-----:R-:W-:Y:S02]  /*2a80*/  @P0 SHF.R.U32.HI R19, RZ, 0x1, R13 ;  /* 0x00000001ff130819 */ /* 0x001fe4000001160d */
[----:B------:R-:W-:Y:S02]  /*2a90*/  @P0 LOP3.LUT R12, R61, 0x3f, RZ, 0x3c, !PT ;  /* 0x0000003f3d0c0812 */ /* 0x000fe400078e3cff */
[--C-:B---3--:R-:W-:Y:S02]  /*2aa0*/  @P0 SHF.R.U32.HI R13, RZ, 0x1, R11.reuse ;  /* 0x00000001ff0d0819 */ /* 0x108fe4000001160b */
[C---:B------:R-:W-:Y:S02]  /*2ab0*/  @P0 SHF.R.U64 R14, R10.reuse, 0x1, R11 ;  /* 0x000000010a0e0819 */ /* 0x040fe4000000120b */
[----:B------:R-:W-:Y:S02]  /*2ac0*/  @P0 SHF.L.U32 R16, R10, R61, RZ ;  /* 0x0000003d0a100219 */ /* 0x000fe400000006ff */
[----:B------:R-:W-:-:S02]  /*2ad0*/  @P0 SHF.R.U64 R17, R17, R12, R19 ;  /* 0x0000000c11110219 */ /* 0x000fc40000001213 */
[-C--:B------:R-:W-:Y:S02]  /*2ae0*/  @P0 SHF.L.U64.HI R15, R10, R61.reuse, R11 ;  /* 0x0000003d0a0f0219 */ /* 0x080fe4000001020b */
[-C--:B------:R-:W-:Y:S02]  /*2af0*/  @P0 SHF.R.U32.HI R18, RZ, R12.reuse, R19 ;  /* 0x0000000cff120219 */ /* 0x080fe40000011613 */
[----:B----4-:R-:W-:Y:S02]  /*2b00*/  @P0 SHF.L.U32 R19, R8, R61, RZ ;  /* 0x0000003d08130219 */ /* 0x010fe400000006ff */
[----:B------:R-:W-:Y:S02]  /*2b10*/  @P0 SHF.R.U64 R14, R14, R12, R13 ;  /* 0x0000000c0e0e0219 */ /* 0x000fe4000000120d */
[----:B------:R-:W-:Y:S02]  /*2b20*/  @P0 LOP3.LUT R10, R16, R17, RZ, 0xfc, !PT ;  /* 0x00000011100a0212 */ /* 0x000fe400078efcff */
[----:B------:R-:W-:-:S02]  /*2b30*/  @P0 LOP3.LUT R11, R15, R18, RZ, 0xfc, !PT ;  /* 0x000000120f0b0212 */ /* 0x000fc400078efcff */
[----:B------:R-:W-:Y:S02]  /*2b40*/  @P0 SHF.L.U64.HI R61, R8, R61, R9 ;  /* 0x0000003d083d0219 */ /* 0x000fe40000010209 */
[----:B------:R-:W-:Y:S02]  /*2b50*/  @P0 LOP3.LUT R8, R19, R14, RZ, 0xfc, !PT ;  /* 0x0000000e13080212 */ /* 0x000fe400078efcff */
[----:B------:R-:W-:Y:S01]  /*2b60*/  @P0 SHF.R.U32.HI R14, RZ, R12, R13 ;  /* 0x0000000cff0e0219 */ /* 0x000fe2000001160d */
[C---:B------:R-:W-:Y:S01]  /*2b70*/  IMAD.SHL.U32 R12, R10.reuse, 0x4, RZ ;  /* 0x000000040a0c7824 */ /* 0x040fe200078e00ff */
[----:B------:R-:W-:Y:S02]  /*2b80*/  SHF.L.U64.HI R10, R10, 0x2, R11 ;  /* 0x000000020a0a7819 */ /* 0x000fe4000001020b */
[----:B------:R-:W-:Y:S02]  /*2b90*/  @P0 LOP3.LUT R9, R61, R14, RZ, 0xfc, !PT ;  /* 0x0000000e3d090212 */ /* 0x000fe400078efcff */
[----:B------:R-:W-:-:S02]  /*2ba0*/  SHF.L.W.U32.HI R11, R11, 0x2, R8 ;  /* 0x000000020b0b7819 */ /* 0x000fc40000010e08 */
[----:B------:R-:W-:Y:S02]  /*2bb0*/  IADD3 RZ, P0, PT, RZ, -R12, RZ ;  /* 0x8000000cffff7210 */ /* 0x000fe40007f1e0ff */
[----:B------:R-:W-:Y:S02]  /*2bc0*/  LOP3.LUT R15, RZ, R10, RZ, 0x33, !PT ;  /* 0x0000000aff0f7212 */ /* 0x000fe400078e33ff */
[----:B------:R-:W-:Y:S02]  /*2bd0*/  SHF.L.W.U32.HI R8, R8, 0x2, R9 ;  /* 0x0000000208087819 */ /* 0x000fe40000010e09 */
[----:B------:R-:W-:Y:S02]  /*2be0*/  LOP3.LUT R14, RZ, R11, RZ, 0x33, !PT ;  /* 0x0000000bff0e7212 */ /* 0x000fe400078e33ff */
[----:B------:R-:W-:Y:S02]  /*2bf0*/  IADD3.X R15, P0, PT, RZ, R15, RZ, P0, !PT ;  /* 0x0000000fff0f7210 */ /* 0x000fe4000071e4ff */
[----:B------:R-:W-:-:S02]  /*2c00*/  LOP3.LUT R13, RZ, R8, RZ, 0x33, !PT ;  /* 0x00000008ff0d7212 */ /* 0x000fc400078e33ff */
[----:B------:R-:W-:Y:S02]  /*2c10*/  IADD3.X R14, P1, PT, RZ, R14, RZ, P0, !PT ;  /* 0x0000000eff0e7210 */ /* 0x000fe4000073e4ff */
[----:B------:R-:W-:-:S03]  /*2c20*/  ISETP.GT.U32.AND P2, PT, R11, -0x1, PT ;  /* 0xffffffff0b00780c */ /* 0x000fc60003f44070 */
[----:B------:R-:W-:Y:S01]  /*2c30*/  IMAD.X R13, RZ, RZ, R13, P1 ;  /* 0x000000ffff0d7224 */ /* 0x000fe200008e060d */
[----:B------:R-:W-:-:S04]  /*2c40*/  ISETP.GT.AND.EX P0, PT, R8, -0x1, PT, P2 ;  /* 0xffffffff0800780c */ /* 0x000fc80003f04320 */
[----:B------:R-:W-:Y:S02]  /*2c50*/  SEL R13, R8, R13, P0 ;  /* 0x0000000d080d7207 */ /* 0x000fe40000000000 */
[----:B------:R-:W-:Y:S02]  /*2c60*/  SEL R14, R11, R14, P0 ;  /* 0x0000000e0b0e7207 */ /* 0x000fe40000000000 */
[----:B------:R-:W-:Y:S02]  /*2c70*/  ISETP.NE.U32.AND P1, PT, R13, RZ, PT ;  /* 0x000000ff0d00720c */ /* 0x000fe40003f25070 */
[----:B------:R-:W-:Y:S02]  /*2c80*/  SEL R17, R10, R15, P0 ;  /* 0x0000000f0a117207 */ /* 0x000fe40000000000 */
[----:B------:R-:W-:Y:S01]  /*2c90*/  SEL R18, R14, R13, !P1 ;  /* 0x0000000d0e127207 */ /* 0x000fe20004800000 */
[----:B------:R-:W-:-:S03]  /*2ca0*/  @!P0 IMAD.MOV R12, RZ, RZ, -R12 ;  /* 0x000000ffff0c8224 */ /* 0x000fc600078e0a0c */
[----:B------:R-:W0:Y:S02]  /*2cb0*/  FLO.U32 R11, R18 ;  /* 0x00000012000b7300 */ /* 0x000e2400000e0000 */
[C---:B0-----:R-:W-:Y:S02]  /*2cc0*/  IADD3 R16, PT, PT, -R11.reuse, 0x1f, RZ ;  /* 0x0000001f0b107810 */ /* 0x041fe40007ffe1ff */
[----:B------:R-:W-:Y:S02]  /*2cd0*/  IADD3 R11, PT, PT, -R11, 0x3f, RZ ;  /* 0x0000003f0b0b7810 */ /* 0x000fe40007ffe1ff */
[----:B------:R-:W-:-:S04]  /*2ce0*/  @P1 IADD3 R11, PT, PT, R16, RZ, RZ ;  /* 0x000000ff100b1210 */ /* 0x000fc80007ffe0ff */
[----:B------:R-:W-:-:S13]  /*2cf0*/  ISETP.NE.AND P1, PT, R11, RZ, PT ;  /* 0x000000ff0b00720c */ /* 0x000fda0003f25270 */
[----:B------:R-:W-:Y:S05]  /*2d00*/  @!P1 BRA `(.L_x_131) ;  /* 0x0000000000289947 */ /* 0x000fea0003800000 */
[C---:B------:R-:W-:Y:S02]  /*2d10*/  LOP3.LUT R15, R11.reuse, 0x3f, RZ, 0xc0, !PT ;  /* 0x0000003f0b0f7812 */ /* 0x040fe400078ec0ff */
        /* <DEDUP_REMOVED lines=9> */
.L_x_131:
[----:B------:R-:W-:Y:S05]  /*2db0*/  BSYNC.RECONVERGENT B2 ;  /* 0x0000000000027941 */ /* 0x000fea0003800200 */
.L_x_130:
[----:B------:R-:W-:Y:S01]  /*2dc0*/  IMAD.WIDE.U32 R18, R14, 0x2168c235, RZ ;  /* 0x2168c2350e127825 */ /* 0x000fe200078e00ff */
[----:B------:R-:W-:-:S03]  /*2dd0*/  SHF.R.U32.HI R9, RZ, 0x1e, R9 ;  /* 0x0000001eff097819 */ /* 0x000fc60000011609 */
[----:B------:R-:W-:Y:S01]  /*2de0*/  IMAD.MOV.U32 R16, RZ, RZ, R19 ;  /* 0x000000ffff107224 */ /* 0x000fe200078e0013 */
[----:B------:R-:W-:Y:S01]  /*2df0*/  IADD3 RZ, P1, PT, R18, R18, RZ ;  /* 0x0000001212ff7210 */ /* 0x000fe20007f3e0ff */
[----:B------:R-:W-:Y:S01]  /*2e00*/  IMAD.MOV.U32 R17, RZ, RZ, RZ ;  /* 0x000000ffff117224 */ /* 0x000fe200078e00ff */
[----:B------:R-:W-:Y:S01]  /*2e10*/  LEA.HI R8, R8, R9, RZ, 0x1 ;  /* 0x0000000908087211 */ /* 0x000fe200078f08ff */
[----:B------:R-:W-:-:S04]  /*2e20*/  IMAD.HI.U32 R10, R13, -0x36f0255e, RZ ;  /* 0xc90fdaa20d0a7827 */ /* 0x000fc800078e00ff */
[----:B------:R-:W-:-:S04]  /*2e30*/  IMAD.WIDE.U32 R16, R14, -0x36f0255e, R16 ;  /* 0xc90fdaa20e107825 */ /* 0x000fc800078e0010 */
[C---:B------:R-:W-:Y:S02]  /*2e40*/  IMAD R15, R13.reuse, -0x36f0255e, RZ ;  /* 0xc90fdaa20d0f7824 */ /* 0x040fe400078e02ff */
[----:B------:R-:W-:-:S04]  /*2e50*/  IMAD.WIDE.U32 R16, P2, R13, 0x2168c235, R16 ;  /* 0x2168c2350d107825 */ /* 0x000fc80007840010 */
[----:B------:R-:W-:Y:S01]  /*2e60*/  IMAD.X R10, RZ, RZ, R10, P2 ;  /* 0x000000ffff0a7224 */ /* 0x000fe200010e060a */
[----:B------:R-:W-:Y:S02]  /*2e70*/  IADD3 R15, P2, PT, R15, R17, RZ ;  /* 0x000000110f0f7210 */ /* 0x000fe40007f5e0ff */
[----:B------:R-:W-:Y:S02]  /*2e80*/  IADD3.X RZ, P1, PT, R16, R16, RZ, P1, !PT ;  /* 0x0000001010ff7210 */ /* 0x000fe40000f3e4ff */
        /* <DEDUP_REMOVED lines=12> */
[----:B------:R-:W-:-:S02]  /*2f50*/  @!P0 LOP3.LUT R59, R59, 0x80000000, RZ, 0x3c, !PT ;  /* 0x800000003b3b8812 */ /* 0x000fc400078e3cff */
[----:B------:R-:W-:Y:S01]  /*2f60*/  SHF.R.U64 R10, R10, 0xa, R13 ;  /* 0x0000000a0a0a7819 */ /* 0x000fe2000000120d */
[----:B------:R-:W-:-:S03]  /*2f70*/  IMAD.SHL.U32 R12, R12, 0x100000, RZ ;  /* 0x001000000c0c7824 */ /* 0x000fc600078e00ff */
[----:B------:R-:W-:-:S03]  /*2f80*/  IADD3 R10, P2, PT, R10, 0x1, RZ ;  /* 0x000000010a0a7810 */ /* 0x000fc60007f5e0ff */
[----:B------:R-:W-:Y:S01]  /*2f90*/  @P1 IMAD.MOV R8, RZ, RZ, -R8 ;  /* 0x000000ffff081224 */ /* 0x000fe200078e0a08 */
[----:B------:R-:W-:-:S04]  /*2fa0*/  LEA.HI.X R13, R13, RZ, RZ, 0x16, P2 ;  /* 0x000000ff0d0d7211 */ /* 0x000fc800010fb4ff */
[--C-:B------:R-:W-:Y:S02]  /*2fb0*/  SHF.R.U64 R10, R10, 0x1, R13.reuse ;  /* 0x000000010a0a7819 */ /* 0x100fe4000000120d */
[----:B------:R-:W-:Y:S02]  /*2fc0*/  SHF.R.U32.HI R13, RZ, 0x1, R13 ;  /* 0x00000001ff0d7819 */ /* 0x000fe4000001160d */
[----:B------:R-:W-:-:S04]  /*2fd0*/  IADD3 R10, P2, P3, RZ, RZ, R10 ;  /* 0x000000ffff0a7210 */ /* 0x000fc80007b5e00a */
[----:B------:R-:W-:-:S04]  /*2fe0*/  IADD3.X R12, PT, PT, R12, 0x3fe00000, R13, P2, P3 ;  /* 0x3fe000000c0c7810 */ /* 0x000fc800017e640d */
[----:B------:R-:W-:-:S07]  /*2ff0*/  LOP3.LUT R59, R12, R59, RZ, 0xfc, !PT ;  /* 0x0000003b0c3b7212 */ /* 0x000fce00078efcff */
.L_x_125:
[----:B------:R-:W-:Y:S02]  /*3000*/  IMAD.MOV.U32 R11, RZ, RZ, R59 ;  /* 0x000000ffff0b7224 */ /* 0x000fe400078e003b */
[----:B------:R-:W-:-:S04]  /*3010*/  IMAD.MOV.U32 R59, RZ, RZ, 0x0 ;  /* 0x00000000ff3b7424 */ /* 0x000fc800078e00ff */
[----:B------:R-:W-:Y:S05]  /*3020*/  RET.REL.NODEC R58 `(_Z25gpuTemplateStgHomoTurb2D2IdEvPT_S1_S1_S1_S1_S1_S1_S0_ii) ;  /* 0xffffffcc3af47950 */ /* 0x000fea0003c3ffff */
.L_x_132:
        /* <DEDUP_REMOVED lines=13> */
.L_x_621:


//--------------------- .text._Z24gpuTemplateStgHomoTurb3DIfEvPT_S1_S1_S1_S1_S1_S1_S0_ii --------------------------
	.section	.text._Z24gpuTemplateStgHomoTurb3DIfEvPT_S1_S1_S1_S1_S1_S1_S0_ii,"ax",@progbits
	.align	128
        .global         _Z24gpuTemplateStgHomoTurb3DIfEvPT_S1_S1_S1_S1_S1_S1_S0_ii
        .type           _Z24gpuTemplateStgHomoTurb3DIfEvPT_S1_S1_S1_S1_S1_S1_S0_ii,@function
        .size           _Z24gpuTemplateStgHomoTurb3DIfEvPT_S1_S1_S1_S1_S1_S1_S0_ii,(.L_x_622 - _Z24gpuTemplateStgHomoTurb3DIfEvPT_S1_S1_S1_S1_S1_S1_S0_ii)
        .other          _Z24gpuTemplateStgHomoTurb3DIfEvPT_S1_S1_S1_S1_S1_S1_S0_ii,@"STO_CUDA_ENTRY STV_DEFAULT"
_Z24gpuTemplateStgHomoTurb3DIfEvPT_S1_S1_S1_S1_S1_S1_S0_ii:
.text._Z24gpuTemplateStgHomoTurb3DIfEvPT_S1_S1_S1_S1_S1_S1_S0_ii:
        /* <DEDUP_REMOVED lines=17> */
[----:B-----5:R-:W-:Y:S05]  /*0110*/  CALL.REL.NOINC `($__internal_4_$__cuda_sm3x_div_rn_noftz_f32_slowpath) ;  /* 0x0000001400ec7944 */ /* 0x020fea0003c00000 */
[----:B------:R-:W-:-:S07]  /*0120*/  IMAD.MOV.U32 R6, RZ, RZ, R2 ;  /* 0x000000ffff067224 */ /* 0x000fce00078e0002 */
.L_x_133:
        /* <DEDUP_REMOVED lines=12> */
[----:B-----5:R-:W-:Y:S05]  /*01f0*/  CALL.REL.NOINC `($__internal_4_$__cuda_sm3x_div_rn_noftz_f32_slowpath) ;  /* 0x0000001400b47944 */ /* 0x020fea0003c00000 */
[----:B------:R-:W-:-:S07]  /*0200*/  IMAD.MOV.U32 R0, RZ, RZ, R2 ;  /* 0x000000ffff007224 */ /* 0x000fce00078e0002 */
.L_x_134:
        /* <DEDUP_REMOVED lines=14> */
.L_x_135:
[----:B------:R-:W0:Y:S01]  /*02f0*/  LDC.64 R2, c[0x0][0x398] ;  /* 0x0000e600ff027b82 */ /* 0x000e220000000a00 */
[----:B------:R-:W1:Y:S01]  /*0300*/  S2R R11, SR_TID.X ;  /* 0x00000000000b7919 */ /* 0x000e620000002100 */
[----:B------:R-:W2:Y:S06]  /*0310*/  LDCU UR5, c[0x0][0x3bc] ;  /* 0x00007780ff0577ac */ /* 0x000eac0008000800 */
[----:B------:R-:W1:Y:S08]  /*0320*/  S2UR UR4, SR_CTAID.X ;  /* 0x00000000000479c3 */ /* 0x000e700000002500 */
[----:B------:R-:W1:Y:S01]  /*0330*/  LDC R20, c[0x0][0x360] ;  /* 0x0000d800ff147b82 */ /* 0x000e620000000800 */
[----:B0-----:R0:W5:Y:S01]  /*0340*/  LDG.E R4, desc[UR6][R2.64+0x10] ;  /* 0x0000100602047981 */ /* 0x001162000c1e1900 */
[----:B-1----:R-:W-:-:S05]  /*0350*/  IMAD R11, R20, UR4, R11 ;  /* 0x00000004140b7c24 */ /* 0x002fca000f8e020b */
[----:B--2---:R-:W-:-:S13]  /*0360*/  ISETP.GE.AND P0, PT, R11, UR5, PT ;  /* 0x000000050b007c0c */ /* 0x004fda000bf06270 */
[----:B0-----:R-:W-:Y:S05]  /*0370*/  @P0 EXIT ;  /* 0x000000000000094d */ /* 0x001fea0003800000 */
[----:B------:R-:W0:Y:S01]  /*0380*/  LDC.64 R18, c[0x0][0x3b0] ;  /* 0x0000ec00ff127b82 */ /* 0x000e220000000a00 */
[----:B------:R-:W-:Y:S01]  /*0390*/  FMUL R3, R0, R0 ;  /* 0x0000000000037220 */ /* 0x000fe20000400000 */
[----:B------:R-:W1:Y:S01]  /*03a0*/  F2F.F64.F32 R16, R5 ;  /* 0x0000000500107310 */ /* 0x000e620000201800 */
[----:B-----5:R-:W-:Y:S01]  /*03b0*/  FADD R8, R10, -1 ;  /* 0xbf8000000a087421 */ /* 0x020fe20000000000 */
[----:B------:R-:W2:Y:S01]  /*03c0*/  LDCU UR5, c[0x0][0x3c0] ;  /* 0x00007800ff0577ac */ /* 0x000ea20008000800 */
[----:B0-----:R-:W3:Y:S01]  /*03d0*/  LDG.E R19, desc[UR6][R18.64+0xc] ;  /* 0x00000c0612137981 */ /* 0x001ee2000c1e1900 */
[----:B------:R-:W-:-:S04]  /*03e0*/  FFMA R2, R6, R6, R3 ;  /* 0x0000000606027223 */ /* 0x000fc80000000003 */
[----:B------:R-:W-:Y:S01]  /*03f0*/  F2F.F64.F32 R12, R4 ;  /* 0x00000004000c7310 */ /* 0x000fe20000201800 */
[----:B-1----:R-:W-:Y:S01]  /*0400*/  DMUL R16, R16, 0.5 ;  /* 0x3fe0000010107828 */ /* 0x002fe20000000000 */
[----:B------:R-:W0:Y:S01]  /*0410*/  LDCU UR4, c[0x0][0x370] ;  /* 0x00006e00ff0477ac */ /* 0x000e220008000800 */
[----:B------:R-:W-:Y:S01]  /*0420*/  FFMA R14, R7, R7, R2 ;  /* 0x00000007070e7223 */ /* 0x000fe20000000002 */
[----:B--2---:R-:W-:-:S04]  /*0430*/  UISETP.GT.AND UP0, UPT, UR5, URZ, UPT ;  /* 0x000000ff0500728c */ /* 0x004fc8000bf04270 */
[----:B------:R-:W-:Y:S08]  /*0440*/  F2F.F64.F32 R2, R8 ;  /* 0x0000000800027310 */ /* 0x000ff00000201800 */
[----:B------:R-:W1:Y:S02]  /*0450*/  F2F.F64.F32 R14, R14 ;  /* 0x0000000e000e7310 */ /* 0x000e640000201800 */
[----:B-1----:R-:W-:-:S08]  /*0460*/  DFMA R12, -R16, R14, R12 ;  /* 0x0000000e100c722b */ /* 0x002fd0000000010c */
[----:B------:R-:W-:Y:S01]  /*0470*/  DMUL R2, R2, R12 ;  /* 0x0000000c02027228 */ /* 0x000fe20000000000 */
[----:B0-----:R-:W-:-:S05]  /*0480*/  IMAD R12, R20, UR4, RZ ;  /* 0x00000004140c7c24 */ /* 0x001fca000f8e02ff */
[----:B------:R0:W1:Y:S01]  /*0490*/  F2F.F32.F64 R9, R2 ;  /* 0x0000000200097310 */ /* 0x0000620000301000 */
[----:B---3--:R-:W-:-:S04]  /*04a0*/  FMUL R10, R10, R19 ;  /* 0x000000130a0a7220 */ /* 0x008fc80000400000 */
[----:B------:R-:W-:Y:S01]  /*04b0*/  FMUL R10, R19, R10 ;  /* 0x0000000a130a7220 */ /* 0x000fe20000400000 */
[----:B01----:R-:W-:Y:S06]  /*04c0*/  BRA.U UP0, `(.L_x_136) ;  /* 0x00000005000c7547 */ /* 0x003fec000b800000 */
[----:B------:R-:W0:Y:S01]  /*04d0*/  LDC R22, c[0x0][0x3bc] ;  /* 0x0000ef00ff167b82 */ /* 0x000e220000000800 */
[----:B------:R-:W-:-:S07]  /*04e0*/  FADD R13, R6, R6 ;  /* 0x00000006060d7221 */ /* 0x000fce0000000000 */
[----:B------:R-:W1:Y:S02]  /*04f0*/  LDC.64 R36, c[0x0][0x380] ;  /* 0x0000e000ff247b82 */ /* 0x000e640000000a00 */
.L_x_141:
[----:B--2---:R-:W2:Y:S02]  /*0500*/  LDC.64 R14, c[0x0][0x3a8] ;  /* 0x0000ea00ff0e7b82 */ /* 0x004ea40000000a00 */
[----:B--2---:R-:W2:Y:S01]  /*0510*/  LDG.E R14, desc[UR6][R14.64] ;  /* 0x000000060e0e7981 */ /* 0x004ea2000c1e1900 */
[----:B------:R-:W3:Y:S01]  /*0520*/  MUFU.RCP R19, R10 ;  /* 0x0000000a00137308 */ /* 0x000ee20000001000 */
[----:B------:R-:W-:Y:S01]  /*0530*/  BSSY.RECONVERGENT B0, `(.L_x_137) ;  /* 0x000000e000007945 */ /* 0x000fe20003800200 */
[----:B---3--:R-:W-:-:S04]  /*0540*/  FFMA R2, -R10, R19, 1 ;  /* 0x3f8000000a027423 */ /* 0x008fc80000000113 */
[----:B------:R-:W-:Y:S01]  /*0550*/  FFMA R2, R19, R2, R19 ;  /* 0x0000000213027223 */ /* 0x000fe20000000013 */
[----:B--2---:R-:W-:-:S04]  /*0560*/  FMUL R20, RZ, R14 ;  /* 0x0000000eff147220 */ /* 0x004fc80000400000 */
[----:B------:R-:W-:-:S04]  /*0570*/  FMUL R3, R13, R20 ;  /* 0x000000140d037220 */ /* 0x000fc80000400000 */
[----:B------:R-:W2:Y:S01]  /*0580*/  FCHK P0, R3, R10 ;  /* 0x0000000a03007302 */ /* 0x000ea20000000000 */
[----:B------:R-:W-:-:S04]  /*0590*/  FFMA R19, R3, R2, RZ ;  /* 0x0000000203137223 */ /* 0x000fc800000000ff */
[----:B------:R-:W-:-:S04]  /*05a0*/  FFMA R4, -R10, R19, R3 ;  /* 0x000000130a047223 */ /* 0x000fc80000000103 */
[----:B------:R-:W-:Y:S01]  /*05b0*/  FFMA R4, R2, R4, R19 ;  /* 0x0000000402047223 */ /* 0x000fe20000000013 */
[----:B--2---:R-:W-:Y:S06]  /*05c0*/  @!P0 BRA `(.L_x_138) ;  /* 0x0000000000108947 */ /* 0x004fec0003800000 */
[----:B------:R-:W-:Y:S02]  /*05d0*/  MOV R2, R10 ;  /* 0x0000000a00027202 */ /* 0x000fe40000000f00 */
[----:B------:R-:W-:-:S07]  /*05e0*/  MOV R4, 0x600 ;  /* 0x0000060000047802 */ /* 0x000fce0000000f00 */
[----:B01----:R-:W-:Y:S05]  /*05f0*/  CALL.REL.NOINC `($__internal_4_$__cuda_sm3x_div_rn_noftz_f32_slowpath) ;  /* 0x0000001000b47944 */ /* 0x003fea0003c00000 */
[----:B------:R-:W-:-:S07]  /*0600*/  IMAD.MOV.U32 R4, RZ, RZ, R2 ;  /* 0x000000ffff047224 */ /* 0x000fce00078e0002 */
.L_x_138:
[----:B------:R-:W-:Y:S05]  /*0610*/  BSYNC.RECONVERGENT B0 ;  /* 0x0000000000007941 */ /* 0x000fea0003800200 */
.L_x_137:
[----:B------:R-:W2:Y:S02]  /*0620*/  LDC.64 R28, c[0x0][0x3a8] ;  /* 0x0000ea00ff1c7b82 */ /* 0x000ea40000000a00 */
[----:B--2---:R-:W2:Y:S04]  /*0630*/  LDG.E R15, desc[UR6][R28.64+0x4] ;  /* 0x000004061c0f7981 */ /* 0x004ea8000c1e1900 */
[----:B------:R3:W4:Y:S01]  /*0640*/  LDG.E R14, desc[UR6][R28.64+0x8] ;  /* 0x000008061c0e7981 */ /* 0x000722000c1e1900 */
[----:B-1----:R-:W-:Y:S01]  /*0650*/  IMAD.WIDE R26, R11, 0x4, R36 ;  /* 0x000000040b1a7825 */ /* 0x002fe200078e0224 */
[----:B------:R-:W3:Y:S03]  /*0660*/  MUFU.RCP R33, R8 ;  /* 0x0000000800217308 */ /* 0x000ee60000001000 */
[----:B------:R-:W-:Y:S01]  /*0670*/  FADD R20, R20, R6 ;  /* 0x0000000614147221 */ /* 0x000fe20000000000 */
[----:B------:R-:W-:Y:S01]  /*0680*/  BSSY.RECONVERGENT B0, `(.L_x_139) ;  /* 0x000001a000007945 */ /* 0x000fe20003800200 */
[----:B------:R1:W-:Y:S01]  /*0690*/  STG.E desc[UR6][R26.64], R5 ;  /* 0x000000051a007986 */ /* 0x0003e2000c101906 */
[----:B0-----:R-:W-:-:S04]  /*06a0*/  IMAD.WIDE R24, R22, 0x4, R26 ;  /* 0x0000000416187825 */ /* 0x001fc800078e021a */
[----:B------:R-:W-:Y:S01]  /*06b0*/  FMUL R19, R5, R20 ;  /* 0x0000001405137220 */ /* 0x000fe20000400000 */
[----:B------:R-:W-:-:S04]  /*06c0*/  IMAD.WIDE R2, R22, 0x4, R24 ;  /* 0x0000000416027825 */ /* 0x000fc800078e0218 */
[----:B------:R1:W-:Y:S01]  /*06d0*/  STG.E desc[UR6][R24.64], R19 ;  /* 0x0000001318007986 */ /* 0x0003e2000c101906 */
[----:B------:R-:W-:-:S04]  /*06e0*/  IMAD.WIDE R30, R22, 0x4, R2 ;  /* 0x00000004161e7825 */ /* 0x000fc800078e0202 */
[----:B---3--:R-:W-:-:S04]  /*06f0*/  FFMA R28, -R8, R33, 1 ;  /* 0x3f800000081c7423 */ /* 0x008fc80000000121 */
[----:B------:R-:W-:Y:S01]  /*0700*/  FFMA R28, R33, R28, R33 ;  /* 0x0000001c211c7223 */ /* 0x000fe20000000021 */
[----:B--2---:R-:W-:Y:S01]  /*0710*/  FFMA R18, RZ, R15, R0 ;  /* 0x0000000fff127223 */ /* 0x004fe20000000000 */
[----:B------:R-:W-:Y:S01]  /*0720*/  FADD R15, R9, R4 ;  /* 0x00000004090f7221 */ /* 0x000fe20000000000 */
[----:B----4-:R-:W-:Y:S02]  /*0730*/  FFMA R14, RZ, R14, R7 ;  /* 0x0000000eff0e7223 */ /* 0x010fe40000000007 */
[----:B------:R-:W-:Y:S01]  /*0740*/  FMUL R21, R5, R18 ;  /* 0x0000001205157220 */ /* 0x000fe20000400000 */
[----:B------:R-:W0:Y:S01]  /*0750*/  FCHK P0, R15, R8 ;  /* 0x000000080f007302 */ /* 0x000e220000000000 */
[----:B------:R-:W-:Y:S01]  /*0760*/  FFMA R29, R15, R28, RZ ;  /* 0x0000001c0f1d7223 */ /* 0x000fe200000000ff */
[----:B------:R-:W-:Y:S02]  /*0770*/  FMUL R23, R5, R14 ;  /* 0x0000000e05177220 */ /* 0x000fe40000400000 */
[----:B------:R1:W-:Y:S01]  /*0780*/  STG.E desc[UR6][R2.64], R21 ;  /* 0x0000001502007986 */ /* 0x0003e2000c101906 */
[----:B------:R-:W-:-:S03]  /*0790*/  FFMA R4, -R8, R29, R15 ;  /* 0x0000001d08047223 */ /* 0x000fc6000000010f */
[----:B------:R1:W-:Y:S01]  /*07a0*/  STG.E desc[UR6][R30.64], R23 ;  /* 0x000000171e007986 */ /* 0x0003e2000c101906 */
[----:B------:R-:W-:Y:S01]  /*07b0*/  FFMA R4, R28, R4, R29 ;  /* 0x000000041c047223 */ /* 0x000fe2000000001d */
[----:B0-----:R-:W-:Y:S06]  /*07c0*/  @!P0 BRA `(.L_x_140) ;  /* 0x0000000000148947 */ /* 0x001fec0003800000 */
[----:B-1----:R-:W-:Y:S01]  /*07d0*/  MOV R3, R15 ;  /* 0x0000000f00037202 */ /* 0x002fe20000000f00 */
[----:B------:R-:W-:Y:S01]  /*07e0*/  IMAD.MOV.U32 R2, RZ, RZ, R8 ;  /* 0x000000ffff027224 */ /* 0x000fe200078e0008 */
[----:B------:R-:W-:-:S07]  /*07f0*/  MOV R4, 0x810 ;  /* 0x0000081000047802 */ /* 0x000fce0000000f00 */
[----:B------:R-:W-:Y:S05]  /*0800*/  CALL.REL.NOINC `($__internal_4_$__cuda_sm3x_div_rn_noftz_f32_slowpath) ;  /* 0x0000001000307944 */ /* 0x000fea0003c00000 */
[----:B------:R-:W-:-:S07]  /*0810*/  MOV R4, R2 ;  /* 0x0000000200047202 */ /* 0x000fce0000000f00 */
.L_x_140:
[----:B------:R-:W-:Y:S05]  /*0820*/  BSYNC.RECONVERGENT B0 ;  /* 0x0000000000007941 */ /* 0x000fea0003800200 */
.L_x_139:
[----:B------:R-:W-:Y:S01]  /*0830*/  FMUL R15, R18, R18 ;  /* 0x00000012120f7220 */ /* 0x000fe20000400000 */
[----:B-1----:R-:W-:Y:S01]  /*0840*/  F2F.F64.F32 R2, R4 ;  /* 0x0000000400027310 */ /* 0x002fe20000201800 */
[----:B------:R-:W-:-:S04]  /*0850*/  IMAD.WIDE R30, R22, 0x4, R30 ;  /* 0x00000004161e7825 */ /* 0x000fc800078e021e */
[----:B------:R-:W-:Y:S01]  /*0860*/  FFMA R15, R20, R20, R15 ;  /* 0x00000014140f7223 */ /* 0x000fe2000000000f */
[----:B------:R-:W-:-:S03]  /*0870*/  IMAD.IADD R11, R12, 0x1, R11 ;  /* 0x000000010c0b7824 */ /* 0x000fc600078e020b */
[----:B------:R-:W-:Y:S02]  /*0880*/  FFMA R15, R14, R14, R15 ;  /* 0x0000000e0e0f7223 */ /* 0x000fe4000000000f */
[----:B------:R-:W-:-:S04]  /*0890*/  ISETP.GE.AND P0, PT, R11, R22, PT ;  /* 0x000000160b00720c */ /* 0x000fc80003f06270 */
[----:B------:R-:W0:Y:S02]  /*08a0*/  F2F.F64.F32 R14, R15 ;  /* 0x0000000f000e7310 */ /* 0x000e240000201800 */
[----:B0-----:R-:W-:-:S10]  /*08b0*/  DFMA R2, R16, R14, R2 ;  /* 0x0000000e1002722b */ /* 0x001fd40000000002 */
[----:B------:R-:W0:Y:S02]  /*08c0*/  F2F.F32.F64 R3, R2 ;  /* 0x0000000200037310 */ /* 0x000e240000301000 */
[----:B0-----:R2:W-:Y:S01]  /*08d0*/  STG.E desc[UR6][R30.64], R3 ;  /* 0x000000031e007986 */ /* 0x0015e2000c101906 */
[----:B------:R-:W-:Y:S05]  /*08e0*/  @!P0 BRA `(.L_x_141) ;  /* 0xfffffffc00048947 */ /* 0x000fea000383ffff */
[----:B------:R-:W-:Y:S05]  /*08f0*/  EXIT ;  /* 0x000000000000794d */ /* 0x000fea0003800000 */
.L_x_136:
[----:B0-----:R-:W0:Y:S08]  /*0900*/  LDC.64 R26, c[0x0][0x388] ;  /* 0x0000e200ff1a7b82 */ /* 0x001e300000000a00 */
[----:B------:R-:W1:Y:S08]  /*0910*/  LDC.64 R2, c[0x0][0x3b8] ;  /* 0x0000ee00ff027b82 */ /* 0x000e700000000a00 */
[----:B------:R-:W2:Y:S01]  /*0920*/  LDC.64 R32, c[0x0][0x3a0] ;  /* 0x0000e800ff207b82 */ /* 0x000ea20000000a00 */
[----:B0-----:R-:W-:-:S05]  /*0930*/  IMAD.WIDE R26, R11, 0x4, R26 ;  /* 0x000000040b1a7825 */ /* 0x001fca00078e021a */
[----:B------:R0:W3:Y:S01]  /*0940*/  LDG.E R23, desc[UR6][R26.64] ;  /* 0x000000061a177981 */ /* 0x0000e2000c1e1900 */
[----:B-1----:R-:W-:-:S04]  /*0950*/  IMAD.WIDE R28, R3, 0x4, R26 ;  /* 0x00000004031c7825 */ /* 0x002fc800078e021a */
[----:B------:R-:W-:Y:S01]  /*0960*/  IMAD.WIDE R18, R3, 0x4, R28 ;  /* 0x0000000403127825 */ /* 0x000fe200078e021c */
[----:B--2---:R-:W3:Y:S04]  /*0970*/  LDG.E R4, desc[UR6][R32.64] ;  /* 0x0000000620047981 */ /* 0x004ee8000c1e1900 */
[----:B------:R-:W2:Y:S04]  /*0980*/  LDG.E R24, desc[UR6][R32.64+0x4] ;  /* 0x0000040620187981 */ /* 0x000ea8000c1e1900 */
[----:B------:R-:W2:Y:S04]  /*0990*/  LDG.E R29, desc[UR6][R28.64] ;  /* 0x000000061c1d7981 */ /* 0x000ea8000c1e1900 */
[----:B------:R-:W4:Y:S04]  /*09a0*/  LDG.E R30, desc[UR6][R32.64+0x8] ;  /* 0x00000806201e7981 */ /* 0x000f28000c1e1900 */
[----:B------:R-:W4:Y:S01]  /*09b0*/  LDG.E R19, desc[UR6][R18.64] ;  /* 0x0000000612137981 */ /* 0x000f22000c1e1900 */
[----:B------:R-:W-:Y:S01]  /*09c0*/  MOV R25, RZ ;  /* 0x000000ff00197202 */ /* 0x000fe20000000f00 */
[----:B0-----:R-:W-:-:S02]  /*09d0*/  IMAD.MOV.U32 R26, RZ, RZ, RZ ;  /* 0x000000ffff1a7224 */ /* 0x001fc400078e00ff */
[-C--:B---3--:R-:W-:Y:S01]  /*09e0*/  FFMA R23, -R4, R2.reuse, R23 ;  /* 0x0000000204177223 */ /* 0x088fe20000000117 */
[-C--:B--2---:R-:W-:Y:S01]  /*09f0*/  FFMA R4, -R24, R2.reuse, R29 ;  /* 0x0000000218047223 */ /* 0x084fe2000000011d */
[----:B----4-:R-:W-:Y:S01]  /*0a00*/  FFMA R24, -R30, R2, R19 ;  /* 0x000000021e187223 */ /* 0x010fe20000000113 */
[----:B------:R-:W-:-:S07]  /*0a10*/  CS2R R30, SRZ ;  /* 0x00000000001e7805 */ /* 0x000fce000001ff00 */
.L_x_148:
[----:B------:R-:W0:Y:S01]  /*0a20*/  LDC R28, c[0x0][0x3c0] ;  /* 0x0000f000ff1c7b82 */ /* 0x000e220000000800 */
[----:B------:R-:W1:Y:S07]  /*0a30*/  LDCU UR4, c[0x0][0x3b8] ;  /* 0x00007700ff0477ac */ /* 0x000e6e0008000800 */
[----:B------:R-:W2:Y:S01]  /*0a40*/  LDC.64 R2, c[0x0][0x390] ;  /* 0x0000e400ff027b82 */ /* 0x000ea20000000a00 */
[----:B0-----:R-:W-:-:S04]  /*0a50*/  IADD3 R37, PT, PT, R25, R28, RZ ;  /* 0x0000001c19257210 */ /* 0x001fc80007ffe0ff */
[----:B------:R-:W-:-:S05]  /*0a60*/  IADD3 R33, PT, PT, R37, R28, RZ ;  /* 0x0000001c25217210 */ /* 0x000fca0007ffe0ff */
[----:B------:R-:W-:-:S05]  /*0a70*/  IMAD.IADD R35, R33, 0x1, R28 ;  /* 0x0000000121237824 */ /* 0x000fca00078e021c */
[----:B------:R-:W-:-:S05]  /*0a80*/  IADD3 R27, PT, PT, R35, R28, RZ ;  /* 0x0000001c231b7210 */ /* 0x000fca0007ffe0ff */
[----:B--2---:R-:W-:-:S04]  /*0a90*/  IMAD.WIDE.U32 R18, R27, 0x4, R2 ;  /* 0x000000041b127825 */ /* 0x004fc800078e0002 */
[--C-:B------:R-:W-:Y:S02]  /*0aa0*/  IMAD.WIDE.U32 R34, R35, 0x4, R2.reuse ;  /* 0x0000000423227825 */ /* 0x100fe400078e0002 */
[----:B------:R-:W2:Y:S04]  /*0ab0*/  LDG.E R19, desc[UR6][R18.64] ;  /* 0x0000000612137981 */ /* 0x000ea8000c1e1900 */
[----:B------:R-:W3:Y:S01]  /*0ac0*/  LDG.E R34, desc[UR6][R34.64] ;  /* 0x0000000622227981 */ /* 0x000ee2000c1e1900 */
[----:B------:R-:W-:Y:S01]  /*0ad0*/  IMAD.WIDE.U32 R32, R33, 0x4, R2 ;  /* 0x0000000421207825 */ /* 0x000fe200078e0002 */
[----:B------:R-:W-:-:S03]  /*0ae0*/  IADD3 R27, PT, PT, R27, R28, RZ ;  /* 0x0000001c1b1b7210 */ /* 0x000fc60007ffe0ff */
[----:B--2---:R-:W-:-:S04]  /*0af0*/  FMUL R36, R4, R19 ;  /* 0x0000001304247220 */ /* 0x004fc80000400000 */
[----:B---3--:R-:W-:Y:S02]  /*0b00*/  FFMA R29, R23, R34, R36 ;  /* 0x00000022171d7223 */ /* 0x008fe40000000024 */
[----:B------:R0:W2:Y:S01]  /*0b10*/  LDG.E R36, desc[UR6][R32.64] ;  /* 0x0000000620247981 */ /* 0x0000a2000c1e1900 */
[----:B------:R-:W-:-:S06]  /*0b20*/  IMAD.WIDE.U32 R18, R25, 0x4, R2 ;  /* 0x0000000419127825 */ /* 0x000fcc00078e0002 */
[----:B------:R-:W2:Y:S01]  /*0b30*/  LDG.E R19, desc[UR6][R18.64] ;  /* 0x0000000612137981 */ /* 0x000ea2000c1e1900 */
[----:B0-----:R-:W-:-:S06]  /*0b40*/  IMAD.WIDE.U32 R32, R27, 0x4, R2 ;  /* 0x000000041b207825 */ /* 0x001fcc00078e0002 */
[----:B------:R0:W3:Y:S01]  /*0b50*/  LDG.E R32, desc[UR6][R32.64] ;  /* 0x0000000620207981 */ /* 0x0000e2000c1e1900 */
[----:B------:R-:W-:-:S05]  /*0b60*/  IMAD.IADD R27, R27, 0x1, R28 ;  /* 0x000000011b1b7824 */ /* 0x000fca00078e021c */
[----:B------:R-:W-:-:S04]  /*0b70*/  IADD3 R35, PT, PT, R27, R28, RZ ;  /* 0x0000001c1b237210 */ /* 0x000fc80007ffe0ff */
[----:B0-----:R-:W-:Y:S01]  /*0b80*/  IADD3 R33, PT, PT, R35, R28, RZ ;  /* 0x0000001c23217210 */ /* 0x001fe20007ffe0ff */
[----:B---3--:R-:W-:-:S04]  /*0b90*/  FFMA R29, R24, R32, R29 ;  /* 0x00000020181d7223 */ /* 0x008fc8000000001d */
[----:B--2---:R-:W-:Y:S01]  /*0ba0*/  FFMA R34, R19, R29, R36 ;  /* 0x0000001d13227223 */ /* 0x004fe20000000024 */
[----:B------:R-:W-:-:S04]  /*0bb0*/  IMAD.WIDE.U32 R36, R37, 0x4, R2 ;  /* 0x0000000425247825 */ /* 0x000fc800078e0002 */
[--C-:B------:R-:W-:Y:S02]  /*0bc0*/  IMAD.WIDE.U32 R18, R27, 0x4, R2.reuse ;  /* 0x000000041b127825 */ /* 0x100fe400078e0002 */
[----:B------:R0:W5:Y:S04]  /*0bd0*/  LDG.E R27, desc[UR6][R36.64] ;  /* 0x00000006241b7981 */ /* 0x000168000c1e1900 */
[----:B------:R2:W5:Y:S01]  /*0be0*/  LDG.E R29, desc[UR6][R18.64] ;  /* 0x00000006121d7981 */ /* 0x000562000c1e1900 */
[----:B0-----:R-:W-:-:S04]  /*0bf0*/  IMAD.WIDE.U32 R36, R35, 0x4, R2 ;  /* 0x0000000423247825 */ /* 0x001fc800078e0002 */
[----:B------:R-:W-:Y:S01]  /*0c00*/  IMAD.IADD R35, R33, 0x1, R28 ;  /* 0x0000000121237824 */ /* 0x000fe200078e021c */
[----:B------:R0:W5:Y:S03]  /*0c10*/  LDG.E R32, desc[UR6][R36.64] ;  /* 0x0000000624207981 */ /* 0x000166000c1e1900 */
[----:B--2---:R-:W-:-:S05]  /*0c20*/  IMAD.WIDE.U32 R18, R35, 0x4, R2 ;  /* 0x0000000423127825 */ /* 0x004fca00078e0002 */
[----:B------:R-:W1:Y:S01]  /*0c30*/  LDG.E R35, desc[UR6][R18.64] ;  /* 0x0000000612237981 */ /* 0x000e62000c1e1900 */
[----:B------:R-:W-:-:S05]  /*0c40*/  IMAD.WIDE.U32 R2, R33, 0x4, R2 ;  /* 0x0000000421027825 */ /* 0x000fca00078e0002 */
[----:B------:R2:W5:Y:S01]  /*0c50*/  LDG.E R33, desc[UR6][R2.64] ;  /* 0x0000000602217981 */ /* 0x000562000c1e1900 */
[----:B------:R-:W-:Y:S01]  /*0c60*/  BSSY.RECONVERGENT B0, `(.L_x_142) ;  /* 0x0000069000007945 */ /* 0x000fe20003800200 */
[----:B-1----:R-:W-:-:S04]  /*0c70*/  FFMA R35, R35, UR4, R34 ;  /* 0x0000000423237c23 */ /* 0x002fc80008000022 */
[----:B------:R-:W-:-:S06]  /*0c80*/  FMUL R34, R35, 0.63661974668502807617 ;  /* 0x3f22f98323227820 */ /* 0x000fcc0000400000 */
[----:B------:R-:W0:Y:S01]  /*0c90*/  F2I.NTZ R34, R34 ;  /* 0x0000002200227305 */ /* 0x000e220000203100 */
[----:B------:R-:W-:Y:S02]  /*0ca0*/  FSETP.GE.AND P0, PT, |R35|, 105615, PT ;  /* 0x47ce47802300780b */ /* 0x000fe40003f06200 */
[----:B0-----:R-:W-:-:S05]  /*0cb0*/  I2FP.F32.S32 R36, R34 ;  /* 0x0000002200247245 */ /* 0x001fca0000201400 */
[----:B--2---:R-:W-:-:S04]  /*0cc0*/  FFMA R3, R36, -1.5707962512969970703, R35 ;  /* 0xbfc90fda24037823 */ /* 0x004fc80000000023 */
[----:B------:R-:W-:-:S04]  /*0cd0*/  FFMA R37, R36, -7.5497894158615963534e-08, R3 ;  /* 0xb3a2216824257823 */ /* 0x000fc80000000003 */
[----:B------:R-:W-:Y:S01]  /*0ce0*/  FFMA R36, R36, -5.3903029534742383927e-15, R37 ;  /* 0xa7c234c524247823 */ /* 0x000fe20000000025 */
[----:B------:R-:W-:Y:S06]  /*0cf0*/  @!P0 BRA `(.L_x_143) ;  /* 0x00000004007c8947 */ /* 0x000fec0003800000 */
[----:B------:R-:W-:-:S13]  /*0d00*/  FSETP.NEU.AND P0, PT, |R35|, +INF , PT ;  /* 0x7f8000002300780b */ /* 0x000fda0003f0d200 */
[----:B------:R-:W-:Y:S05]  /*0d10*/  @!P0 BRA `(.L_x_144) ;  /* 0x00000004006c8947 */ /* 0x000fea0003800000 */
[----:B------:R-:W-:Y:S02]  /*0d20*/  SHF.L.U32 R34, R35, 0x8, RZ ;  /* 0x0000000823227819 */ /* 0x000fe400000006ff */
[----:B------:R-:W-:Y:S01]  /*0d30*/  CS2R R36, SRZ ;  /* 0x0000000000247805 */ /* 0x000fe2000001ff00 */
[----:B------:R-:W0:Y:S01]  /*0d40*/  LDCU.64 UR8, c[0x4][URZ] ;  /* 0x01000000ff0877ac */ /* 0x000e220008000a00 */
[----:B------:R-:W-:Y:S01]  /*0d50*/  LOP3.LUT R34, R34, 0x80000000, RZ, 0xfc, !PT ;  /* 0x8000000022227812 */ /* 0x000fe200078efcff */
[----:B------:R-:W-:Y:S01]  /*0d60*/  UMOV UR5, URZ ;  /* 0x000000ff00057c82 */ /* 0x000fe20008000000 */
[----:B------:R-:W-:-:S05]  /*0d70*/  UMOV UR4, URZ ;  /* 0x000000ff00047c82 */ /* 0x000fca0008000000 */
.L_x_145:
        /* <DEDUP_REMOVED lines=15> */
[----:B------:R-:W-:Y:S01]  /*0e70*/  @P2 IMAD.MOV.U32 R15, RZ, RZ, R18 ;  /* 0x000000ffff0f2224 */ /* 0x000fe200078e0012 */
[----:B------:R-:W-:-:S03]  /*0e80*/  ISETP.EQ.AND P0, PT, R36, RZ, PT ;  /* 0x000000ff2400720c */ /* 0x000fc60003f02270 */
[----:B------:R-:W-:Y:S01]  /*0e90*/  @P5 IMAD.MOV.U32 R22, RZ, RZ, R18 ;  /* 0x000000ffff165224 */ /* 0x000fe200078e0012 */
[-C--:B------:R-:W-:Y:S02]  /*0ea0*/  @P1 MOV R14, R18.reuse ;  /* 0x00000012000e1202 */ /* 0x080fe40000000f00 */
[-C--:B------:R-:W-:Y:S02]  /*0eb0*/  @P3 MOV R20, R18.reuse ;  /* 0x0000001200143202 */ /* 0x080fe40000000f00 */
[----:B------:R-:W-:Y:S02]  /*0ec0*/  @P4 MOV R21, R18 ;  /* 0x0000001200154202 */ /* 0x000fe40000000f00 */
[----:B------:R-:W-:-:S03]  /*0ed0*/  IADD3 R36, PT, PT, R36, 0x4, RZ ;  /* 0x0000000424247810 */ /* 0x000fc60007ffe0ff */
        /* <DEDUP_REMOVED lines=32> */
[----:B------:R-:W-:Y:S01]  /*10e0*/  ISETP.EQ.AND P6, PT, R19, 0x8, PT ;  /* 0x000000081300780c */ /* 0x000fe20003fc2270 */
[----:B------:R-:W-:Y:S01]  /*10f0*/  @P2 IMAD.MOV.U32 R19, RZ, RZ, R13 ;  /* 0x000000ffff132224 */ /* 0x000fe200078e000d */
[----:B------:R-:W-:Y:S02]  /*1100*/  @P1 MOV R19, R14 ;  /* 0x0000000e00131202 */ /* 0x000fe40000000f00 */
[----:B------:R-:W-:Y:S01]  /*1110*/  @P0 MOV R19, R15 ;  /* 0x0000000f00130202 */ /* 0x000fe20000000f00 */
[----:B------:R-:W-:Y:S01]  /*1120*/  @P3 IMAD.MOV.U32 R19, RZ, RZ, R20 ;  /* 0x000000ffff133224 */ /* 0x000fe200078e0014 */
[----:B------:R-:W-:Y:S02]  /*1130*/  @P5 MOV R19, R21 ;  /* 0x0000001500135202 */ /* 0x000fe40000000f00 */
[----:B------:R-:W-:Y:S02]  /*1140*/  @P4 MOV R19, R22 ;  /* 0x0000001600134202 */ /* 0x000fe40000000f00 */
[----:B------:R-:W-:-:S03]  /*1150*/  LOP3.LUT R2, R2, 0x1f, RZ, 0xc0, !PT ;  /* 0x0000001f02027812 */ /* 0x000fc600078ec0ff */
[----:B------:R-:W-:Y:S01]  /*1160*/  @P6 IMAD.MOV.U32 R19, RZ, RZ, R37 ;  /* 0x000000ffff136224 */ /* 0x000fe200078e0025 */
[----:B------:R-:W-:-:S04]  /*1170*/  SHF.L.W.U32.HI R3, R18, R2, R3 ;  /* 0x0000000212037219 */ /* 0x000fc80000010e03 */
[----:B------:R-:W-:-:S07]  /*1180*/  SHF.L.W.U32.HI R18, R19, R2, R18 ;  /* 0x0000000213127219 */ /* 0x000fce0000010e12 */
.L_x_147:
[----:B------:R-:W-:Y:S05]  /*1190*/  BSYNC.RECONVERGENT B1 ;  /* 0x0000000000017941 */ /* 0x000fea0003800200 */
.L_x_146:
[C-C-:B------:R-:W-:Y:S01]  /*11a0*/  SHF.L.W.U32.HI R2, R18.reuse, 0x2, R3.reuse ;  /* 0x0000000212027819 */ /* 0x140fe20000010e03 */
[----:B------:R-:W-:Y:S01]  /*11b0*/  UMOV UR4, 0x54442d19 ;  /* 0x54442d1900047882 */ /* 0x000fe20000000000 */
[----:B------:R-:W-:Y:S01]  /*11c0*/  SHF.R.U32.HI R3, RZ, 0x1e, R3 ;  /* 0x0000001eff037819 */ /* 0x000fe20000011603 */
[----:B------:R-:W-:Y:S01]  /*11d0*/  UMOV UR5, 0x3bf921fb ;  /* 0x3bf921fb00057882 */ /* 0x000fe20000000000 */
[----:B------:R-:W-:Y:S02]  /*11e0*/  SHF.R.S32.HI R19, RZ, 0x1f, R2 ;  /* 0x0000001fff137819 */ /* 0x000fe40000011402 */
[----:B------:R-:W-:Y:S02]  /*11f0*/  SHF.L.U32 R18, R18, 0x2, RZ ;  /* 0x0000000212127819 */ /* 0x000fe400000006ff */
[----:B------:R-:W-:Y:S02]  /*1200*/  ISETP.GE.AND P0, PT, R35, RZ, PT ;  /* 0x000000ff2300720c */ /* 0x000fe40003f06270 */
[----:B------:R-:W-:-:S02]  /*1210*/  LEA.HI R34, R2, R3, RZ, 0x1 ;  /* 0x0000000302227211 */ /* 0x000fc400078f08ff */
[----:B------:R-:W-:Y:S02]  /*1220*/  LOP3.LUT R35, R2, R35, RZ, 0x3c, !PT ;  /* 0x0000002302237212 */ /* 0x000fe400078e3cff */
[C---:B------:R-:W-:Y:S02]  /*1230*/  LOP3.LUT R3, R19.reuse, R2, RZ, 0x3c, !PT ;  /* 0x0000000213037212 */ /* 0x040fe400078e3cff */
[----:B------:R-:W-:Y:S02]  /*1240*/  LOP3.LUT R2, R19, R18, RZ, 0x3c, !PT ;  /* 0x0000001213027212 */ /* 0x000fe400078e3cff */
[----:B------:R-:W-:Y:S02]  /*1250*/  ISETP.GE.AND P1, PT, R35, RZ, PT ;  /* 0x000000ff2300720c */ /* 0x000fe40003f26270 */
[----:B------:R-:W-:Y:S02]  /*1260*/  IADD3 R35, PT, PT, -R34, RZ, RZ ;  /* 0x000000ff22237210 */ /* 0x000fe40007ffe1ff */
[----:B------:R-:W0:Y:S03]  /*1270*/  I2F.F64.S64 R2, R2 ;  /* 0x0000000200027312 */ /* 0x000e260000301c00 */
[----:B------:R-:W-:Y:S01]  /*1280*/  @!P0 IMAD.MOV.U32 R34, RZ, RZ, R35 ;  /* 0x000000ffff228224 */ /* 0x000fe200078e0023 */
[----:B0-----:R-:W-:-:S10]  /*1290*/  DMUL R18, R2, UR4 ;  /* 0x0000000402127c28 */ /* 0x001fd40008000000 */
[----:B------:R-:W0:Y:S02]  /*12a0*/  F2F.F32.F64 R18, R18 ;  /* 0x0000001200127310 */ /* 0x000e240000301000 */
[----:B0-----:R-:W-:Y:S01]  /*12b0*/  FSEL R36, -R18, R18, !P1 ;  /* 0x0000001212247208 */ /* 0x001fe20004800100 */
[----:B------:R-:W-:Y:S06]  /*12c0*/  BRA `(.L_x_143) ;  /* 0x0000000000087947 */ /* 0x000fec0003800000 */
.L_x_144:
[----:B------:R-:W-:Y:S01]  /*12d0*/  FMUL R36, RZ, R35 ;  /* 0x00000023ff247220 */ /* 0x000fe20000400000 */
[----:B------:R-:W-:-:S07]  /*12e0*/  MOV R34, RZ ;  /* 0x000000ff00227202 */ /* 0x000fce0000000f00 */
.L_x_143:
[----:B------:R-:W-:Y:S05]  /*12f0*/  BSYNC.RECONVERGENT B0 ;  /* 0x0000000000007941 */ /* 0x000fea0003800200 */
.L_x_142:
[----:B------:R-:W-:Y:S01]  /*1300*/  LOP3.LUT R2, R34, 0x1, RZ, 0xc0, !PT ;  /* 0x0000000122027812 */ /* 0x000fe200078ec0ff */
[----:B------:R-:W-:Y:S01]  /*1310*/  FMUL R3, R36, R36 ;  /* 0x0000002424037220 */ /* 0x000fe20000400000 */
[----:B------:R-:W-:Y:S01]  /*1320*/  IMAD.MOV.U32 R18, RZ, RZ, 0x3c0885e4 ;  /* 0x3c0885e4ff127424 */ /* 0x000fe200078e00ff */
[----:B------:R-:W-:Y:S01]  /*1330*/  IADD3 R34, PT, PT, R34, 0x1, RZ ;  /* 0x0000000122227810 */ /* 0x000fe20007ffe0ff */
[----:B------:R-:W-:Y:S01]  /*1340*/  VIADD R25, R25, 0x1 ;  /* 0x0000000119197836 */ /* 0x000fe20000000000 */
[----:B------:R-:W-:Y:S01]  /*1350*/  ISETP.NE.U32.AND P0, PT, R2, 0x1, PT ;  /* 0x000000010200780c */ /* 0x000fe20003f05070 */
[----:B------:R-:W-:Y:S01]  /*1360*/  HFMA2 R2, -RZ, RZ, 0.487060546875, -0.0625 ;  /* 0x37cbac00ff027431 */ /* 0x000fe200000001ff */
[----:B------:R-:W-:Y:S02]  /*1370*/  LOP3.LUT P1, RZ, R34, 0x2, RZ, 0xc0, !PT ;  /* 0x0000000222ff7812 */ /* 0x000fe4000782c0ff */
[----:B------:R-:W-:Y:S02]  /*1380*/  FSEL R18, R18, 0.041666727513074874878, !P0 ;  /* 0x3d2aaabb12127808 */ /* 0x000fe40004000000 */
[----:B------:R-:W-:-:S04]  /*1390*/  MOV R34, 0x3e2aaaa8 ;  /* 0x3e2aaaa800227802 */ /* 0x000fc80000000f00 */
[----:B------:R-:W-:Y:S01]  /*13a0*/  FSEL R34, -R34, -0.4999999701976776123, !P0 ;  /* 0xbeffffff22227808 */ /* 0x000fe20004000100 */
        /* <DEDUP_REMOVED lines=19> */
[----:B0-----:R-:W-:-:S04]  /*14e0*/  FFMA R18, -R10, R23, 1 ;  /* 0x3f8000000a127423 */ /* 0x001fc80000000117 */
[----:B------:R-:W-:Y:S01]  /*14f0*/  FFMA R18, R23, R18, R23 ;  /* 0x0000001217127223 */ /* 0x000fe20000000017 */
[----:B--2---:R-:W-:-:S04]  /*1500*/  FMUL R19, R26, R3 ;  /* 0x000000031a137220 */ /* 0x004fc80000400000 */
[----:B------:R-:W-:-:S04]  /*1510*/  FMUL R3, R19, R4 ;  /* 0x0000000413037220 */ /* 0x000fc80000400000 */
[----:B------:R-:W0:Y:S01]  /*1520*/  FCHK P0, R3, R10 ;  /* 0x0000000a03007302 */ /* 0x000e220000000000 */
[----:B------:R-:W-:-:S04]  /*1530*/  FFMA R4, R3, R18, RZ ;  /* 0x0000001203047223 */ /* 0x000fc800000000ff */
[----:B------:R-:W-:-:S04]  /*1540*/  FFMA R23, -R10, R4, R3 ;  /* 0x000000040a177223 */ /* 0x000fc80000000103 */
[----:B------:R-:W-:Y:S01]  /*1550*/  FFMA R4, R23, R18, R4 ;  /* 0x0000001217047223 */ /* 0x000fe20000000004 */
[----:B0-----:R-:W-:Y:S06]  /*1560*/  @!P0 BRA `(.L_x_150) ;  /* 0x0000000000108947 */ /* 0x001fec0003800000 */
[----:B------:R-:W-:Y:S02]  /*1570*/  MOV R2, R10 ;  /* 0x0000000a00027202 */ /* 0x000fe40000000f00 */
[----:B------:R-:W-:-:S07]  /*1580*/  MOV R4, 0x15a0 ;  /* 0x000015a000047802 */ /* 0x000fce0000000f00 */
[----:B------:R-:W-:Y:S05]  /*1590*/  CALL.REL.NOINC `($__internal_4_$__cuda_sm3x_div_rn_noftz_f32_slowpath) ;  /* 0x0000000000cc7944 */ /* 0x000fea0003c00000 */
[----:B------:R-:W-:-:S07]  /*15a0*/  MOV R4, R2 ;  /* 0x0000000200047202 */ /* 0x000fce0000000f00 */
.L_x_150:
[----:B------:R-:W-:Y:S05]  /*15b0*/  BSYNC.RECONVERGENT B0 ;  /* 0x0000000000007941 */ /* 0x000fea0003800200 */
.L_x_149:
[----:B------:R-:W0:Y:S08]  /*15c0*/  LDC.64 R34, c[0x0][0x3a8] ;  /* 0x0000ea00ff227b82 */ /* 0x000e300000000a00 */
[----:B------:R-:W1:Y:S08]  /*15d0*/  LDC.64 R24, c[0x0][0x380] ;  /* 0x0000e000ff187b82 */ /* 0x000e700000000a00 */
[----:B------:R-:W2:Y:S01]  /*15e0*/  LDC R23, c[0x0][0x3bc] ;  /* 0x0000ef00ff177b82 */ /* 0x000ea20000000800 */
[----:B0-----:R-:W3:Y:S04]  /*15f0*/  LDG.E R26, desc[UR6][R34.64+0x4] ;  /* 0x00000406221a7981 */ /* 0x001ee8000c1e1900 */
[----:B------:R0:W4:Y:S01]  /*1600*/  LDG.E R18, desc[UR6][R34.64+0x8] ;  /* 0x0000080622127981 */ /* 0x000122000c1e1900 */
[----:B------:R-:W0:Y:S01]  /*1610*/  MUFU.RCP R27, R8 ;  /* 0x00000008001b7308 */ /* 0x000e220000001000 */
[----:B------:R-:W-:Y:S01]  /*1620*/  FADD R28, R19, R6 ;  /* 0x00000006131c7221 */ /* 0x000fe20000000000 */
[----:B------:R-:W-:Y:S01]  /*1630*/  BSSY.RECONVERGENT B0, `(.L_x_151) ;  /* 0x000001b000007945 */ /* 0x000fe20003800200 */
[----:B-1----:R-:W-:-:S04]  /*1640*/  IMAD.WIDE R24, R11, 0x4, R24 ;  /* 0x000000040b187825 */ /* 0x002fc800078e0218 */
[----:B------:R-:W-:Y:S01]  /*1650*/  FMUL R29, R5, R28 ;  /* 0x0000001c051d7220 */ /* 0x000fe20000400000 */
[----:B------:R1:W-:Y:S01]  /*1660*/  STG.E desc[UR6][R24.64], R5 ;  /* 0x0000000518007986 */ /* 0x0003e2000c101906 */
[----:B--2---:R-:W-:-:S05]  /*1670*/  IMAD.WIDE R2, R23, 0x4, R24 ;  /* 0x0000000417027825 */ /* 0x004fca00078e0218 */
[----:B------:R2:W-:Y:S01]  /*1680*/  STG.E desc[UR6][R2.64], R29 ;  /* 0x0000001d02007986 */ /* 0x0005e2000c101906 */
[----:B------:R-:W-:-:S04]  /*1690*/  IMAD.WIDE R32, R23, 0x4, R2 ;  /* 0x0000000417207825 */ /* 0x000fc800078e0202 */
[----:B0-----:R-:W-:-:S04]  /*16a0*/  FFMA R34, -R8, R27, 1 ;  /* 0x3f80000008227423 */ /* 0x001fc8000000011b */
[----:B------:R-:W-:Y:S01]  /*16b0*/  FFMA R34, R27, R34, R27 ;  /* 0x000000221b227223 */ /* 0x000fe2000000001b */
[----:B---3--:R-:W-:Y:S01]  /*16c0*/  FFMA R26, R31, R26, R0 ;  /* 0x0000001a1f1a7223 */ /* 0x008fe20000000000 */
[----:B----4-:R-:W-:-:S03]  /*16d0*/  FFMA R30, R30, R18, R7 ;  /* 0x000000121e1e7223 */ /* 0x010fc60000000007 */
[----:B------:R-:W-:Y:S01]  /*16e0*/  FMUL R31, R5, R26 ;  /* 0x0000001a051f7220 */ /* 0x000fe20000400000 */
[----:B------:R-:W-:-:S04]  /*16f0*/  IMAD.WIDE R18, R23, 0x4, R32 ;  /* 0x0000000417127825 */ /* 0x000fc800078e0220 */
[----:B------:R-:W-:Y:S01]  /*1700*/  FADD R23, R9, R4 ;  /* 0x0000000409177221 */ /* 0x000fe20000000000 */
[----:B------:R-:W-:Y:S01]  /*1710*/  FMUL R35, R5, R30 ;  /* 0x0000001e05237220 */ /* 0x000fe20000400000 */
[----:B------:R2:W-:Y:S02]  /*1720*/  STG.E desc[UR6][R32.64], R31 ;  /* 0x0000001f20007986 */ /* 0x0005e4000c101906 */
[----:B------:R-:W0:Y:S01]  /*1730*/  FCHK P0, R23, R8 ;  /* 0x0000000817007302 */ /* 0x000e220000000000 */
[----:B------:R-:W-:Y:S01]  /*1740*/  FFMA R4, R23, R34, RZ ;  /* 0x0000002217047223 */ /* 0x000fe200000000ff */
[----:B------:R2:W-:Y:S03]  /*1750*/  STG.E desc[UR6][R18.64], R35 ;  /* 0x0000002312007986 */ /* 0x0005e6000c101906 */
[----:B-1----:R-:W-:-:S04]  /*1760*/  FFMA R25, -R8, R4, R23 ;  /* 0x0000000408197223 */ /* 0x002fc80000000117 */
[----:B------:R-:W-:Y:S01]  /*1770*/  FFMA R4, R25, R34, R4 ;  /* 0x0000002219047223 */ /* 0x000fe20000000004 */
[----:B0-2---:R-:W-:Y:S06]  /*1780*/  @!P0 BRA `(.L_x_152) ;  /* 0x0000000000148947 */ /* 0x005fec0003800000 */
[----:B------:R-:W-:Y:S01]  /*1790*/  IMAD.MOV.U32 R3, RZ, RZ, R23 ;  /* 0x000000ffff037224 */ /* 0x000fe200078e0017 */
[----:B------:R-:W-:Y:S02]  /*17a0*/  MOV R2, R8 ;  /* 0x0000000800027202 */ /* 0x000fe40000000f00 */
[----:B------:R-:W-:-:S07]  /*17b0*/  MOV R4, 0x17d0 ;  /* 0x000017d000047802 */ /* 0x000fce0000000f00 */
[----:B------:R-:W-:Y:S05]  /*17c0*/  CALL.REL.NOINC `($__internal_4_$__cuda_sm3x_div_rn_noftz_f32_slowpath) ;  /* 0x0000000000407944 */ /* 0x000fea0003c00000 */
[----:B------:R-:W-:-:S07]  /*17d0*/  MOV R4, R2 ;  /* 0x0000000200047202 */ /* 0x000fce0000000f00 */
.L_x_152:
[----:B------:R-:W-:Y:S05]  /*17e0*/  BSYNC.RECONVERGENT B0 ;  /* 0x0000000000007941 */ /* 0x000fea0003800200 */
.L_x_151:
[----:B------:R-:W-:Y:S01]  /*17f0*/  FMUL R23, R26, R26 ;  /* 0x0000001a1a177220 */ /* 0x000fe20000400000 */
[----:B------:R-:W-:Y:S01]  /*1800*/  F2F.F64.F32 R2, R4 ;  /* 0x0000000400027310 */ /* 0x000fe20000201800 */
[----:B------:R-:W0:Y:S01]  /*1810*/  LDC R26, c[0x0][0x3bc] ;  /* 0x0000ef00ff1a7b82 */ /* 0x000e220000000800 */
[----:B------:R-:W-:Y:S02]  /*1820*/  IMAD.IADD R11, R12, 0x1, R11 ;  /* 0x000000010c0b7824 */ /* 0x000fe400078e020b */
[----:B------:R-:W-:-:S04]  /*1830*/  FFMA R23, R28, R28, R23 ;  /* 0x0000001c1c177223 */ /* 0x000fc80000000017 */
[----:B------:R-:W-:-:S04]  /*1840*/  FFMA R23, R30, R30, R23 ;  /* 0x0000001e1e177223 */ /* 0x000fc80000000017 */
[----:B------:R-:W1:Y:S01]  /*1850*/  F2F.F64.F32 R24, R23 ;  /* 0x0000001700187310 */ /* 0x000e620000201800 */
[----:B0-----:R-:W-:Y:S01]  /*1860*/  IMAD.WIDE R18, R26, 0x4, R18 ;  /* 0x000000041a127825 */ /* 0x001fe200078e0212 */
[----:B-1----:R-:W-:Y:S01]  /*1870*/  DFMA R2, R16, R24, R2 ;  /* 0x000000181002722b */ /* 0x002fe20000000002 */
[----:B------:R-:W-:-:S09]  /*1880*/  ISETP.GE.AND P0, PT, R11, R26, PT ;  /* 0x0000001a0b00720c */ /* 0x000fd20003f06270 */
[----:B------:R-:W0:Y:S02]  /*1890*/  F2F.F32.F64 R3, R2 ;  /* 0x0000000200037310 */ /* 0x000e240000301000 */
[----:B0-----:R0:W-:Y:S02]  /*18a0*/  STG.E desc[UR6][R18.64], R3 ;  /* 0x0000000312007986 */ /* 0x0011e4000c101906 */
[----:B------:R-:W-:Y:S05]  /*18b0*/  @!P0 BRA `(.L_x_136) ;  /* 0xfffffff000108947 */ /* 0x000fea000383ffff */
[----:B------:R-:W-:Y:S05]  /*18c0*/  EXIT ;  /* 0x000000000000794d */ /* 0x000fea0003800000 */
        .weak           $__internal_4_$__cuda_sm3x_div_rn_noftz_f32_slowpath
        .type           $__internal_4_$__cuda_sm3x_div_rn_noftz_f32_slowpath,@function
        .size           $__internal_4_$__cuda_sm3x_div_rn_noftz_f32_slowpath,(.L_x_622 - $__internal_4_$__cuda_sm3x_div_rn_noftz_f32_slowpath)
$__internal_4_$__cuda_sm3x_div_rn_noftz_f32_slowpath:
[----:B------:R-:W-:Y:S01]  /*18d0*/  SHF.R.U32.HI R23, RZ, 0x17, R2 ;  /* 0x00000017ff177819 */ /* 0x000fe20000011602 */
[----:B------:R-:W-:Y:S01]  /*18e0*/  BSSY.RECONVERGENT B1, `(.L_x_153) ;  /* 0x0000062000017945 */ /* 0x000fe20003800200 */
[----:B------:R-:W-:Y:S02]  /*18f0*/  SHF.R.U32.HI R25, RZ, 0x17, R3 ;  /* 0x00000017ff197819 */ /* 0x000fe40000011603 */
[----:B------:R-:W-:Y:S02]  /*1900*/  LOP3.LUT R23, R23, 0xff, RZ, 0xc0, !PT ;  /* 0x000000ff17177812 */ /* 0x000fe400078ec0ff */
[----:B------:R-:W-:Y:S02]  /*1910*/  LOP3.LUT R25, R25, 0xff, RZ, 0xc0, !PT ;  /* 0x000000ff19197812 */ /* 0x000fe400078ec0ff */
[----:B------:R-:W-:Y:S02]  /*1920*/  IADD3 R27, PT, PT, R23, -0x1, RZ ;  /* 0xffffffff171b7810 */ /* 0x000fe40007ffe0ff */
[----:B------:R-:W-:-:S02]  /*1930*/  IADD3 R29, PT, PT, R25, -0x1, RZ ;  /* 0xffffffff191d7810 */ /* 0x000fc40007ffe0ff */
        /* <DEDUP_REMOVED lines=27> */
.L_x_154:
[----:B------:R-:W-:Y:S01]  /*1af0*/  LEA R29, R23, 0xc0800000, 0x17 ;  /* 0xc0800000171d7811 */ /* 0x000fe200078eb8ff */
[----:B------:R-:W-:Y:S01]  /*1b00*/  BSSY.RECONVERGENT B2, `(.L_x_159) ;  /* 0x0000036000027945 */ /* 0x000fe20003800200 */
[----:B------:R-:W-:Y:S02]  /*1b10*/  IADD3 R34, PT, PT, R25, -0x7f, RZ ;  /* 0xffffff8119227810 */ /* 0x000fe40007ffe0ff */
[----:B------:R-:W-:Y:S02]  /*1b20*/  IADD3 R29, PT, PT, -R29, R2, RZ ;  /* 0x000000021d1d7210 */ /* 0x000fe40007ffe1ff */
[C---:B------:R-:W-:Y:S01]  /*1b30*/  IADD3 R23, PT, PT, R34.reuse, 0x7f, -R23 ;  /* 0x0000007f22177810 */ /* 0x040fe20007ffe817 */
[----:B------:R-:W-:Y:S01]  /*1b40*/  IMAD R2, R34, -0x800000, R3 ;  /* 0xff80000022027824 */ /* 0x000fe200078e0203 */
[----:B------:R-:W0:Y:S01]  /*1b50*/  MUFU.RCP R32, R29 ;  /* 0x0000001d00207308 */ /* 0x000e220000001000 */
[----:B------:R-:W-:Y:S02]  /*1b60*/  FADD.FTZ R27, -R29, -RZ ;  /* 0x800000ff1d1b7221 */ /* 0x000fe40000010100 */
[----:B------:R-:W-:-:S02]  /*1b70*/  IMAD.IADD R23, R23, 0x1, R24 ;  /* 0x0000000117177824 */ /* 0x000fc400078e0218 */
        /* <DEDUP_REMOVED lines=23> */
[C---:B------:R-:W-:Y:S01]  /*1cf0*/  VIADD R25, R3.reuse, 0x20 ;  /* 0x0000002003197836 */ /* 0x040fe20000000000 */
[----:B------:R-:W-:Y:S02]  /*1d00*/  ISETP.NE.AND P2, PT, R3, RZ, PT ;  /* 0x000000ff0300720c */ /* 0x000fe40003f45270 */
[----:B------:R-:W-:Y:S02]  /*1d10*/  LOP3.LUT R23, R23, 0x7fffff, RZ, 0xc0, !PT ;  /* 0x007fffff17177812 */ /* 0x000fe400078ec0ff */
[----:B------:R-:W-:Y:S02]  /*1d20*/  ISETP.NE.AND P1, PT, R3, RZ, PT ;  /* 0x000000ff0300720c */ /* 0x000fe40003f25270 */
[----:B------:R-:W-:-:S02]  /*1d30*/  LOP3.LUT R32, R23, 0x800000, RZ, 0xfc, !PT ;  /* 0x0080000017207812 */ /* 0x000fc400078efcff */
[----:B------:R-:W-:Y:S02]  /*1d40*/  IADD3 R3, PT, PT, -R3, RZ, RZ ;  /* 0x000000ff03037210 */ /* 0x000fe40007ffe1ff */
[----:B------:R-:W-:Y:S02]  /*1d50*/  SHF.L.U32 R25, R32, R25, RZ ;  /* 0x0000001920197219 */ /* 0x000fe400000006ff */
[----:B------:R-:W-:Y:S02]  /*1d60*/  FSETP.NEU.FTZ.AND P0, PT, R24, R27, PT ;  /* 0x0000001b1800720b */ /* 0x000fe40003f1d000 */
[----:B------:R-:W-:Y:S02]  /*1d70*/  SEL R3, R3, RZ, P2 ;  /* 0x000000ff03037207 */ /* 0x000fe40001000000 */
[----:B------:R-:W-:Y:S02]  /*1d80*/  ISETP.NE.AND P1, PT, R25, RZ, P1 ;  /* 0x000000ff1900720c */ /* 0x000fe40000f25270 */
[----:B------:R-:W-:-:S02]  /*1d90*/  SHF.R.U32.HI R32, RZ, R3, R32 ;  /* 0x00000003ff207219 */ /* 0x000fc40000011620 */
[----:B------:R-:W-:Y:S02]  /*1da0*/  PLOP3.LUT P0, PT, P0, P1, PT, 0xf8, 0x8f ;  /* 0x00000000008f781c */ /* 0x000fe40000703f70 */
[----:B------:R-:W-:Y:S02]  /*1db0*/  SHF.R.U32.HI R23, RZ, 0x1, R32 ;  /* 0x00000001ff177819 */ /* 0x000fe40000011620 */
[----:B------:R-:W-:-:S04]  /*1dc0*/  SEL R24, RZ, 0x1, !P0 ;  /* 0x00000001ff187807 */ /* 0x000fc80004000000 */
[----:B------:R-:W-:-:S04]  /*1dd0*/  LOP3.LUT R3, R24, 0x1, R23, 0xf8, !PT ;  /* 0x0000000118037812 */ /* 0x000fc800078ef817 */
[----:B------:R-:W-:-:S04]  /*1de0*/  LOP3.LUT R32, R3, R32, RZ, 0xc0, !PT ;  /* 0x0000002003207212 */ /* 0x000fc800078ec0ff */
[----:B------:R-:W-:-:S04]  /*1df0*/  IADD3 R23, PT, PT, R23, R32, RZ ;  /* 0x0000002017177210 */ /* 0x000fc80007ffe0ff */
[----:B------:R-:W-:Y:S01]  /*1e00*/  LOP3.LUT R2, R23, R2, RZ, 0xfc, !PT ;  /* 0x0000000217027212 */ /* 0x000fe200078efcff */
[----:B------:R-:W-:Y:S06]  /*1e10*/  BRA `(.L_x_162) ;  /* 0x0000000000107947 */ /* 0x000fec0003800000 */
.L_x_161:
[----:B------:R-:W-:-:S04]  /*1e20*/  LOP3.LUT R2, R2, 0x80000000, RZ, 0xc0, !PT ;  /* 0x8000000002027812 */ /* 0x000fc800078ec0ff */
[----:B------:R-:W-:Y:S01]  /*1e30*/  LOP3.LUT R2, R2, 0x7f800000, RZ, 0xfc, !PT ;  /* 0x7f80000002027812 */ /* 0x000fe200078efcff */
[----:B------:R-:W-:Y:S06]  /*1e40*/  BRA `(.L_x_162) ;  /* 0x0000000000047947 */ /* 0x000fec0003800000 */
.L_x_160:
[----:B------:R-:W-:-:S07]  /*1e50*/  IMAD R2, R23, 0x800000, R2 ;  /* 0x0080000017027824 */ /* 0x000fce00078e0202 */
.L_x_162:
[----:B------:R-:W-:Y:S05]  /*1e60*/  BSYNC.RECONVERGENT B2 ;  /* 0x0000000000027941 */ /* 0x000fea0003800200 */
.L_x_159:
[----:B------:R-:W-:Y:S05]  /*1e70*/  BRA `(.L_x_163) ;  /* 0x0000000000207947 */ /* 0x000fea0003800000 */
.L_x_158:
[----:B------:R-:W-:-:S04]  /*1e80*/  LOP3.LUT R2, R2, 0x80000000, R3, 0x48, !PT ;  /* 0x8000000002027812 */ /* 0x000fc800078e4803 */
[----:B------:R-:W-:Y:S01]  /*1e90*/  LOP3.LUT R2, R2, 0x7f800000, RZ, 0xfc, !PT ;  /* 0x7f80000002027812 */ /* 0x000fe200078efcff */
[----:B------:R-:W-:Y:S06]  /*1ea0*/  BRA `(.L_x_163) ;  /* 0x0000000000147947 */ /* 0x000fec0003800000 */
.L_x_157:
[----:B------:R-:W-:Y:S01]  /*1eb0*/  LOP3.LUT R2, R2, 0x80000000, R3, 0x48, !PT ;  /* 0x8000000002027812 */ /* 0x000fe200078e4803 */
[----:B------:R-:W-:Y:S06]  /*1ec0*/  BRA `(.L_x_163) ;  /* 0x00000000000c7947 */ /* 0x000fec0003800000 */
.L_x_156:
[----:B------:R-:W0:Y:S01]  /*1ed0*/  MUFU.RSQ R2, -QNAN ;  /* 0xffc0000000027908 */ /* 0x000e220000001400 */
[----:B------:R-:W-:Y:S05]  /*1ee0*/  BRA `(.L_x_163) ;  /* 0x0000000000047947 */ /* 0x000fea0003800000 */
.L_x_155:
[----:B------:R-:W-:-:S07]  /*1ef0*/  FADD.FTZ R2, R3, R2 ;  /* 0x0000000203027221 */ /* 0x000fce0000010000 */
.L_x_163:
[----:B------:R-:W-:Y:S05]  /*1f00*/  BSYNC.RECONVERGENT B1 ;  /* 0x0000000000017941 */ /* 0x000fea0003800200 */
.L_x_153:
[----:B------:R-:W-:Y:S01]  /*1f10*/  HFMA2 R25, -RZ, RZ, 0, 0 ;  /* 0x00000000ff197431 */ /* 0x000fe200000001ff */
[----:B------:R-:W-:-:S04]  /*1f20*/  MOV R24, R4 ;  /* 0x0000000400187202 */ /* 0x000fc80000000f00 */
[----:B0-----:R-:W-:Y:S05]  /*1f30*/  RET.REL.NODEC R24 `(_Z24gpuTemplateStgHomoTurb3DIfEvPT_S1_S1_S1_S1_S1_S1_S0_ii) ;  /* 0xffffffe018307950 */ /* 0x001fea0003c3ffff */
.L_x_164:
        /* <DEDUP_REMOVED lines=12> */
.L_x_622:


//--------------------- .text._Z24gpuTemplateStgHomoTurb2DIfEvPT_S1_S1_S1_S1_S1_S1_S0_ii --------------------------
	.section	.text._Z24gpuTemplateStgHomoTurb2DIfEvPT_S1_S1_S1_S1_S1_S1_S0_ii,"ax",@progbits
	.align	128
        .global         _Z24gpuTemplateStgHomoTurb2DIfEvPT_S1_S1_S1_S1_S1_S1_S0_ii
        .type           _Z24gpuTemplateStgHomoTurb2DIfEvPT_S1_S1_S1_S1_S1_S1_S0_ii,@function
        .size           _Z24gpuTemplateStgHomoTurb2DIfEvPT_S1_S1_S1_S1_S1_S1_S0_ii,(.L_x_623 - _Z24gpuTemplateStgHomoTurb2DIfEvPT_S1_S1_S1_S1_S1_S1_S0_ii)
        .other          _Z24gpuTemplateStgHomoTurb2DIfEvPT_S1_S1_S1_S1_S1_S1_S0_ii,@"STO_CUDA_ENTRY STV_DEFAULT"
_Z24gpuTemplateStgHomoTurb2DIfEvPT_S1_S1_S1_S1_S1_S1_S0_ii:
.text._Z24gpuTemplateStgHomoTurb2DIfEvPT_S1_S1_S1_S1_S1_S1_S0_ii:
[----:B------:R-:W-:Y:S08]  /*0000*/  LDC R1, c[0x0][0x37c] ;  /* 0x0000df00ff017b82 */ /* 0x000ff00000000800 */
[----:B------:R-:W0:Y:S01]  /*0010*/  LDC.64 R8, c[0x0][0x398] ;  /* 0x0000e600ff087b82 */ /* 0x000e220000000a00 */
[----:B------:R-:W0:Y:S02]  /*0020*/  LDCU.64 UR10, c[0x0][0x358] ;  /* 0x00006b00ff0a77ac */ /* 0x000e240008000a00 */
[----:B0-----:R-:W2:Y:S05]  /*0030*/  LDG.E R0, desc[UR10][R8.64] ;  /* 0x0000000a08007981 */ /* 0x001eaa000c1e1900 */
[----:B------:R-:W0:Y:S01]  /*0040*/  LDC.64 R4, c[0x0][0x3b0] ;  /* 0x0000ec00ff047b82 */ /* 0x000e220000000a00 */
[----:B------:R-:W3:Y:S04]  /*0050*/  LDG.E R3, desc[UR10][R8.64+0x4] ;  /* 0x0000040a08037981 */ /* 0x000ee8000c1e1900 */
[----:B0-----:R0:W5:Y:S01]  /*0060*/  LDG.E R5, desc[UR10][R4.64] ;  /* 0x0000000a04057981 */ /* 0x001162000c1e1900 */
[----:B--2---:R-:W-:-:S13]  /*0070*/  R2UR UR7, R0 ;  /* 0x00000000000772ca */ /* 0x004fda00000e0000 */
[----:B------:R-:W1:Y:S01]  /*0080*/  MUFU.RCP R0, UR7 ;  /* 0x0000000700007d08 */ /* 0x000e620008001000 */
[----:B------:R-:W-:-:S07]  /*0090*/  MOV R7, UR7 ;  /* 0x0000000700077c02 */ /* 0x000fce0008000f00 */
[----:B---3--:R-:W2:Y:S01]  /*00a0*/  FCHK P0, R3, UR7 ;  /* 0x0000000703007d02 */ /* 0x008ea20008000000 */
[----:B-1----:R-:W-:-:S04]  /*00b0*/  FFMA R7, R0, -R7, 1 ;  /* 0x3f80000000077423 */ /* 0x002fc80000000807 */
[----:B------:R-:W-:-:S04]  /*00c0*/  FFMA R0, R0, R7, R0 ;  /* 0x0000000700007223 */ /* 0x000fc80000000000 */
[----:B------:R-:W-:-:S04]  /*00d0*/  FFMA R6, R3, R0, RZ ;  /* 0x0000000003067223 */ /* 0x000fc800000000ff */
[----:B------:R-:W-:-:S04]  /*00e0*/  FFMA R7, R6, -UR7, R3 ;  /* 0x8000000706077c23 */ /* 0x000fc80008000003 */
[----:B------:R-:W-:Y:S01]  /*00f0*/  FFMA R6, R0, R7, R6 ;  /* 0x0000000700067223 */ /* 0x000fe20000000006 */
[----:B0-2---:R-:W-:Y:S06]  /*0100*/  @!P0 BRA `(.L_x_165) ;  /* 0x0000000000108947 */ /* 0x005fec0003800000 */
[----:B------:R-:W-:Y:S01]  /*0110*/  IMAD.U32 R2, RZ, RZ, UR7 ;  /* 0x00000007ff027e24 */ /* 0x000fe2000f8e00ff */
[----:B------:R-:W-:-:S07]  /*0120*/  MOV R4, 0x140 ;  /* 0x0000014000047802 */ /* 0x000fce0000000f00 */
[----:B-----5:R-:W-:Y:S05]  /*0130*/  CALL.REL.NOINC `($__internal_5_$__cuda_sm3x_div_rn_noftz_f32_slowpath) ;  /* 0x0000001400787944 */ /* 0x020fea0003c00000 */
[----:B------:R-:W-:-:S07]  /*0140*/  MOV R6, R2 ;  /* 0x0000000200067202 */ /* 0x000fce0000000f00 */
.L_x_165:
[----:B------:R-:W0:Y:S02]  /*0150*/  LDC.64 R2, c[0x0][0x398] ;  /* 0x0000e600ff027b82 */ /* 0x000e240000000a00 */
[----:B0-----:R-:W2:Y:S01]  /*0160*/  LDG.E R3, desc[UR10][R2.64+0x8] ;  /* 0x0000080a02037981 */ /* 0x001ea2000c1e1900 */
[----:B------:R-:W0:Y:S01]  /*0170*/  MUFU.RCP R0, UR7 ;  /* 0x0000000700007d08 */ /* 0x000e220008001000 */
[----:B------:R-:W-:-:S04]  /*0180*/  IMAD.U32 R7, RZ, RZ, UR7 ;  /* 0x00000007ff077e24 */ /* 0x000fc8000f8e00ff */
[----:B0-----:R-:W-:-:S04]  /*0190*/  FFMA R7, R0, -R7, 1 ;  /* 0x3f80000000077423 */ /* 0x001fc80000000807 */
[----:B------:R-:W-:Y:S01]  /*01a0*/  FFMA R0, R0, R7, R0 ;  /* 0x0000000700007223 */ /* 0x000fe20000000000 */
[----:B--2---:R-:W0:Y:S03]  /*01b0*/  FCHK P0, R3, UR7 ;  /* 0x0000000703007d02 */ /* 0x004e260008000000 */
[----:B------:R-:W-:-:S04]  /*01c0*/  FFMA R4, R0, R3, RZ ;  /* 0x0000000300047223 */ /* 0x000fc800000000ff */
[----:B------:R-:W-:-:S04]  /*01d0*/  FFMA R7, R4, -UR7, R3 ;  /* 0x8000000704077c23 */ /* 0x000fc80008000003 */
[----:B------:R-:W-:Y:S01]  /*01e0*/  FFMA R0, R0, R7, R4 ;  /* 0x0000000700007223 */ /* 0x000fe20000000004 */
[----:B0-----:R-:W-:Y:S06]  /*01f0*/  @!P0 BRA `(.L_x_166) ;  /* 0x0000000000108947 */ /* 0x001fec0003800000 */
[----:B------:R-:W-:Y:S02]  /*0200*/  MOV R2, UR7 ;  /* 0x0000000700027c02 */ /* 0x000fe40008000f00 */
[----:B------:R-:W-:-:S07]  /*0210*/  MOV R4, 0x230 ;  /* 0x0000023000047802 */ /* 0x000fce0000000f00 */
[----:B-----5:R-:W-:Y:S05]  /*0220*/  CALL.REL.NOINC `($__internal_5_$__cuda_sm3x_div_rn_noftz_f32_slowpath) ;  /* 0x00000014003c7944 */ /* 0x020fea0003c00000 */
[----:B------:R-:W-:-:S07]  /*0230*/  IMAD.MOV.U32 R0, RZ, RZ, R2 ;  /* 0x000000ffff007224 */ /* 0x000fce00078e0002 */
.L_x_166:
[----:B------:R-:W0:Y:S01]  /*0240*/  LDC.64 R2, c[0x0][0x398] ;  /* 0x0000e600ff027b82 */ /* 0x000e220000000a00 */
[----:B------:R-:W1:Y:S01]  /*0250*/  S2R R8, SR_TID.X ;  /* 0x0000000000087919 */ /* 0x000e620000002100 */
[----:B------:R-:W2:Y:S01]  /*0260*/  LDCU UR6, c[0x0][0x360] ;  /* 0x00006c00ff0677ac */ /* 0x000ea20008000800 */
[----:B------:R-:W3:Y:S01]  /*0270*/  F2F.F64.F32 R14, UR7 ;  /* 0x00000007000e7d10 */ /* 0x000ee20008201800 */
[----:B------:R-:W4:Y:S04]  /*0280*/  LDCU UR5, c[0x0][0x3bc] ;  /* 0x00007780ff0577ac */ /* 0x000f280008000800 */
[----:B------:R-:W1:Y:S08]  /*0290*/  S2UR UR4, SR_CTAID.X ;  /* 0x00000000000479c3 */ /* 0x000e700000002500 */
[----:B------:R-:W1:Y:S01]  /*02a0*/  LDC R7, c[0x0][0x360] ;  /* 0x0000d800ff077b82 */ /* 0x000e620000000800 */
[----:B0-----:R0:W5:Y:S01]  /*02b0*/  LDG.E R4, desc[UR10][R2.64+0xc] ;  /* 0x00000c0a02047981 */ /* 0x001162000c1e1900 */
[----:B-1----:R-:W-:-:S05]  /*02c0*/  IMAD R8, R7, UR4, R8 ;  /* 0x0000000407087c24 */ /* 0x002fca000f8e0208 */
[----:B----4-:R-:W-:-:S13]  /*02d0*/  ISETP.GE.AND P0, PT, R8, UR5, PT ;  /* 0x0000000508007c0c */ /* 0x010fda000bf06270 */
[----:B0-23--:R-:W-:Y:S05]  /*02e0*/  @P0 EXIT ;  /* 0x000000000000094d */ /* 0x00dfea0003800000 */
[----:B------:R-:W0:Y:S01]  /*02f0*/  LDC.64 R16, c[0x0][0x3b0] ;  /* 0x0000ec00ff107b82 */ /* 0x000e220000000a00 */
[----:B------:R-:W-:Y:S01]  /*0300*/  FMUL R3, R0, R0 ;  /* 0x0000000000037220 */ /* 0x000fe20000400000 */
[----:B-----5:R-:W-:Y:S01]  /*0310*/  F2F.F64.F32 R10, R4 ;  /* 0x00000004000a7310 */ /* 0x020fe20000201800 */
[----:B------:R-:W-:Y:S01]  /*0320*/  FADD R9, R5, -1 ;  /* 0xbf80000005097421 */ /* 0x000fe20000000000 */
[----:B------:R-:W-:Y:S01]  /*0330*/  DMUL R14, R14, 0.5 ;  /* 0x3fe000000e0e7828 */ /* 0x000fe20000000000 */
[----:B------:R-:W1:Y:S01]  /*0340*/  LDCU UR5, c[0x0][0x3c0] ;  /* 0x00007800ff0577ac */ /* 0x000e620008000800 */
[----:B0-----:R-:W2:Y:S01]  /*0350*/  LDG.E R16, desc[UR10][R16.64+0xc] ;  /* 0x00000c0a10107981 */ /* 0x001ea2000c1e1900 */
[----:B------:R-:W-:Y:S01]  /*0360*/  FFMA R12, R6, R6, R3 ;  /* 0x00000006060c7223 */ /* 0x000fe20000000003 */
[----:B------:R-:W0:Y:S02]  /*0370*/  LDCU UR4, c[0x0][0x370] ;  /* 0x00006e00ff0477ac */ /* 0x000e240008000800 */
[----:B------:R-:W-:Y:S01]  /*0380*/  F2F.F64.F32 R2, R9 ;  /* 0x0000000900027310 */ /* 0x000fe20000201800 */
[----:B-1----:R-:W-:-:S07]  /*0390*/  UISETP.GT.AND UP0, UPT, UR5, URZ, UPT ;  /* 0x000000ff0500728c */ /* 0x002fce000bf04270 */
[----:B------:R-:W1:Y:S01]  /*03a0*/  F2F.F64.F32 R12, R12 ;  /* 0x0000000c000c7310 */ /* 0x000e620000201800 */
[----:B0-----:R-:W-:Y:S01]  /*03b0*/  UIMAD UR6, UR6, UR4, URZ ;  /* 0x00000004060672a4 */ /* 0x001fe2000f8e02ff */
[----:B-1----:R-:W-:-:S08]  /*03c0*/  DFMA R10, -R14, R12, R10 ;  /* 0x0000000c0e0a722b */ /* 0x002fd0000000010a */
[----:B------:R-:W-:Y:S01]  /*03d0*/  DMUL R2, R2, R10 ;  /* 0x0000000a02027228 */ /* 0x000fe20000000000 */
[----:B--2---:R-:W-:-:S04]  /*03e0*/  FMUL R7, R5, R16 ;  /* 0x0000001005077220 */ /* 0x004fc80000400000 */
[----:B------:R-:W-:Y:S02]  /*03f0*/  FMUL R16, R16, R7 ;  /* 0x0000000710107220 */ /* 0x000fe40000400000 */
[----:B------:R0:W1:Y:S03]  /*0400*/  F2F.F32.F64 R7, R2 ;  /* 0x0000000200077310 */ /* 0x0000660000301000 */
[----:B------:R-:W-:Y:S01]  /*0410*/  R2UR UR8, R16 ;  /* 0x00000000100872ca */ /* 0x000fe200000e0000 */
[----:B------:R-:W-:-:S14]  /*0420*/  BRA.U UP0, `(.L_x_167) ;  /* 0x0000000100fc7547 */ /* 0x000fdc000b800000 */
[----:B------:R-:W2:Y:S01]  /*0430*/  LDC R13, c[0x0][0x3bc] ;  /* 0x0000ef00ff0d7b82 */ /* 0x000ea20000000800 */
[----:B------:R-:W-:-:S07]  /*0440*/  FADD R11, R6, R6 ;  /* 0x00000006060b7221 */ /* 0x000fce0000000000 */
[----:B------:R-:W3:Y:S02]  /*0450*/  LDC.64 R28, c[0x0][0x380] ;  /* 0x0000e000ff1c7b82 */ /* 0x000ee40000000a00 */
.L_x_172:
[----:B----4-:R-:W4:Y:S02]  /*0460*/  LDC.64 R16, c[0x0][0x3a8] ;  /* 0x0000ea00ff107b82 */ /* 0x010f240000000a00 */
[----:B----4-:R-:W4:Y:S01]  /*0470*/  LDG.E R10, desc[UR10][R16.64] ;  /* 0x0000000a100a7981 */ /* 0x010f22000c1e1900 */
[----:B0-----:R-:W0:Y:S01]  /*0480*/  MUFU.RCP R2, UR8 ;  /* 0x0000000800027d08 */ /* 0x001e220008001000 */
[----:B------:R-:W-:Y:S01]  /*0490*/  MOV R5, UR8 ;  /* 0x0000000800057c02 */ /* 0x000fe20008000f00 */
[----:B------:R-:W-:Y:S04]  /*04a0*/  BSSY.RECONVERGENT B0, `(.L_x_168) ;  /* 0x000000e000007945 */ /* 0x000fe80003800200 */
[----:B0-----:R-:W-:-:S04]  /*04b0*/  FFMA R5, R2, -R5, 1 ;  /* 0x3f80000002057423 */ /* 0x001fc80000000805 */
[----:B------:R-:W-:Y:S01]  /*04c0*/  FFMA R2, R2, R5, R2 ;  /* 0x0000000502027223 */ /* 0x000fe20000000002 */
[----:B----4-:R-:W-:-:S04]  /*04d0*/  FMUL R10, RZ, R10 ;  /* 0x0000000aff0a7220 */ /* 0x010fc80000400000 */
[----:B------:R-:W-:-:S04]  /*04e0*/  FMUL R3, R11, R10 ;  /* 0x0000000a0b037220 */ /* 0x000fc80000400000 */
[----:B------:R-:W0:Y:S01]  /*04f0*/  FCHK P0, R3, UR8 ;  /* 0x0000000803007d02 */ /* 0x000e220008000000 */
[----:B------:R-:W-:-:S04]  /*0500*/  FFMA R4, R3, R2, RZ ;  /* 0x0000000203047223 */ /* 0x000fc800000000ff */
[----:B------:R-:W-:-:S04]  /*0510*/  FFMA R5, R4, -UR8, R3 ;  /* 0x8000000804057c23 */ /* 0x000fc80008000003 */
[----:B------:R-:W-:Y:S01]  /*0520*/  FFMA R4, R2, R5, R4 ;  /* 0x0000000502047223 */ /* 0x000fe20000000004 */
[----:B0-----:R-:W-:Y:S06]  /*0530*/  @!P0 BRA `(.L_x_169) ;  /* 0x0000000000108947 */ /* 0x001fec0003800000 */
[----:B------:R-:W-:Y:S01]  /*0540*/  IMAD.U32 R2, RZ, RZ, UR8 ;  /* 0x00000008ff027e24 */ /* 0x000fe2000f8e00ff */
[----:B------:R-:W-:-:S07]  /*0550*/  MOV R4, 0x570 ;  /* 0x0000057000047802 */ /* 0x000fce0000000f00 */
[----:B-123--:R-:W-:Y:S05]  /*0560*/  CALL.REL.NOINC `($__internal_5_$__cuda_sm3x_div_rn_noftz_f32_slowpath) ;  /* 0x00000010006c7944 */ /* 0x00efea0003c00000 */
[----:B------:R-:W-:-:S07]  /*0570*/  MOV R4, R2 ;  /* 0x0000000200047202 */ /* 0x000fce0000000f00 */
.L_x_169:
[----:B------:R-:W-:Y:S05]  /*0580*/  BSYNC.RECONVERGENT B0 ;  /* 0x0000000000007941 */ /* 0x000fea0003800200 */
.L_x_168:
[----:B------:R-:W0:Y:S02]  /*0590*/  LDC.64 R18, c[0x0][0x3a8] ;  /* 0x0000ea00ff127b82 */ /* 0x000e240000000a00 */
[----:B0-----:R0:W4:Y:S01]  /*05a0*/  LDG.E R5, desc[UR10][R18.64+0x4] ;  /* 0x0000040a12057981 */ /* 0x001122000c1e1900 */
[----:B---3--:R-:W-:Y:S01]  /*05b0*/  IMAD.WIDE R16, R8, 0x4, R28 ;  /* 0x0000000408107825 */ /* 0x008fe200078e021c */
[----:B------:R-:W0:Y:S03]  /*05c0*/  MUFU.RCP R12, R9 ;  /* 0x00000009000c7308 */ /* 0x000e260000001000 */
[----:B------:R-:W-:Y:S01]  /*05d0*/  FADD R10, R10, R6 ;  /* 0x000000060a0a7221 */ /* 0x000fe20000000000 */
[----:B-1----:R-:W-:Y:S01]  /*05e0*/  FADD R4, R7, R4 ;  /* 0x0000000407047221 */ /* 0x002fe20000000000 */
[----:B------:R-:W-:Y:S01]  /*05f0*/  IMAD.U32 R25, RZ, RZ, UR7 ;  /* 0x00000007ff197e24 */ /* 0x000fe2000f8e00ff */
[----:B------:R-:W-:Y:S01]  /*0600*/  BSSY.RECONVERGENT B0, `(.L_x_170) ;  /* 0x0000015000007945 */ /* 0x000fe20003800200 */
[----:B--2---:R-:W-:-:S04]  /*0610*/  IMAD.WIDE R2, R13, 0x4, R16 ;  /* 0x000000040d027825 */ /* 0x004fc800078e0210 */
[----:B------:R-:W-:Y:S01]  /*0620*/  FMUL R21, R10, UR7 ;  /* 0x000000070a157c20 */ /* 0x000fe20008400000 */
[----:B------:R1:W-:Y:S01]  /*0630*/  STG.E desc[UR10][R16.64], R25 ;  /* 0x0000001910007986 */ /* 0x0003e2000c10190a */
[----:B------:R-:W2:Y:S01]  /*0640*/  FCHK P0, R4, R9 ;  /* 0x0000000904007302 */ /* 0x000ea20000000000 */
[----:B------:R-:W-:Y:S02]  /*0650*/  IMAD.WIDE R26, R13, 0x4, R2 ;  /* 0x000000040d1a7825 */ /* 0x000fe400078e0202 */
[----:B------:R1:W-:Y:S02]  /*0660*/  STG.E desc[UR10][R2.64], R21 ;  /* 0x0000001502007986 */ /* 0x0003e4000c10190a */
[----:B0-----:R-:W-:-:S04]  /*0670*/  FFMA R19, -R9, R12, 1 ;  /* 0x3f80000009137423 */ /* 0x001fc8000000010c */
[----:B------:R-:W-:-:S04]  /*0680*/  FFMA R19, R12, R19, R12 ;  /* 0x000000130c137223 */ /* 0x000fc8000000000c */
[----:B------:R-:W-:-:S04]  /*0690*/  FFMA R12, R4, R19, RZ ;  /* 0x00000013040c7223 */ /* 0x000fc800000000ff */
[----:B------:R-:W-:-:S04]  /*06a0*/  FFMA R18, -R9, R12, R4 ;  /* 0x0000000c09127223 */ /* 0x000fc80000000104 */
[----:B------:R-:W-:Y:S01]  /*06b0*/  FFMA R12, R19, R18, R12 ;  /* 0x00000012130c7223 */ /* 0x000fe2000000000c */
[----:B----4-:R-:W-:-:S04]  /*06c0*/  FFMA R5, RZ, R5, R0 ;  /* 0x00000005ff057223 */ /* 0x010fc80000000000 */
[----:B------:R-:W-:-:S05]  /*06d0*/  FMUL R23, R5, UR7 ;  /* 0x0000000705177c20 */ /* 0x000fca0008400000 */
[----:B------:R1:W-:Y:S01]  /*06e0*/  STG.E desc[UR10][R26.64], R23 ;  /* 0x000000171a007986 */ /* 0x0003e2000c10190a */
[----:B--2---:R-:W-:Y:S05]  /*06f0*/  @!P0 BRA `(.L_x_171) ;  /* 0x0000000000148947 */ /* 0x004fea0003800000 */
[----:B-1----:R-:W-:Y:S01]  /*0700*/  MOV R3, R4 ;  /* 0x0000000400037202 */ /* 0x002fe20000000f00 */
[----:B------:R-:W-:Y:S01]  /*0710*/  IMAD.MOV.U32 R2, RZ, RZ, R9 ;  /* 0x000000ffff027224 */ /* 0x000fe200078e0009 */
[----:B------:R-:W-:-:S07]  /*0720*/  MOV R4, 0x740 ;  /* 0x0000074000047802 */ /* 0x000fce0000000f00 */
[----:B------:R-:W-:Y:S05]  /*0730*/  CALL.REL.NOINC `($__internal_5_$__cuda_sm3x_div_rn_noftz_f32_slowpath) ;  /* 0x0000000c00f87944 */ /* 0x000fea0003c00000 */
[----:B------:R-:W-:-:S07]  /*0740*/  MOV R12, R2 ;  /* 0x00000002000c7202 */ /* 0x000fce0000000f00 */
.L_x_171:
[----:B------:R-:W-:Y:S05]  /*0750*/  BSYNC.RECONVERGENT B0 ;  /* 0x0000000000007941 */ /* 0x000fea0003800200 */
.L_x_170:
[----:B------:R-:W-:Y:S01]  /*0760*/  FMUL R5, R5, R5 ;  /* 0x0000000505057220 */ /* 0x000fe20000400000 */
[----:B-1----:R-:W-:Y:S01]  /*0770*/  F2F.F64.F32 R2, R12 ;  /* 0x0000000c00027310 */ /* 0x002fe20000201800 */
[----:B------:R-:W-:-:S04]  /*0780*/  IMAD.WIDE R26, R13, 0x4, R26 ;  /* 0x000000040d1a7825 */ /* 0x000fc800078e021a */
[----:B------:R-:W-:Y:S01]  /*0790*/  FFMA R5, R10, R10, R5 ;  /* 0x0000000a0a057223 */ /* 0x000fe20000000005 */
[----:B------:R-:W-:-:S05]  /*07a0*/  VIADD R8, R8, UR6 ;  /* 0x0000000608087c36 */ /* 0x000fca0008000000 */
[----:B------:R-:W0:Y:S01]  /*07b0*/  F2F.F64.F32 R4, R5 ;  /* 0x0000000500047310 */ /* 0x000e220000201800 */
[----:B------:R-:W-:Y:S01]  /*07c0*/  ISETP.GE.AND P0, PT, R8, R13, PT ;  /* 0x0000000d0800720c */ /* 0x000fe20003f06270 */
[----:B0-----:R-:W-:-:S10]  /*07d0*/  DFMA R2, R14, R4, R2 ;  /* 0x000000040e02722b */ /* 0x001fd40000000002 */
[----:B------:R-:W0:Y:S02]  /*07e0*/  F2F.F32.F64 R3, R2 ;  /* 0x0000000200037310 */ /* 0x000e240000301000 */
[----:B0-----:R4:W-:Y:S01]  /*07f0*/  STG.E desc[UR10][R26.64], R3 ;  /* 0x000000031a007986 */ /* 0x0019e2000c10190a */
[----:B------:R-:W-:Y:S05]  /*0800*/  @!P0 BRA `(.L_x_172) ;  /* 0xfffffffc00148947 */ /* 0x000fea000383ffff */
[----:B------:R-:W-:Y:S05]  /*0810*/  EXIT ;  /* 0x000000000000794d */ /* 0x000fea0003800000 */
.L_x_167:
[----:B--2---:R-:W2:Y:S08]  /*0820*/  LDC.64 R22, c[0x0][0x388] ;  /* 0x0000e200ff167b82 */ /* 0x004eb00000000a00 */
[----:B------:R-:W3:Y:S08]  /*0830*/  LDC.64 R14, c[0x0][0x3b8] ;  /* 0x0000ee00ff0e7b82 */ /* 0x000ef00000000a00 */
[----:B------:R-:W4:Y:S01]  /*0840*/  LDC.64 R18, c[0x0][0x3a0] ;  /* 0x0000e800ff127b82 */ /* 0x000f220000000a00 */
[----:B--2---:R-:W-:-:S04]  /*0850*/  IMAD.WIDE R22, R8, 0x4, R22 ;  /* 0x0000000408167825 */ /* 0x004fc800078e0216 */
[----:B---3--:R-:W-:Y:S02]  /*0860*/  IMAD.WIDE R20, R15, 0x4, R22 ;  /* 0x000000040f147825 */ /* 0x008fe400078e0216 */
[----:B------:R-:W2:Y:S04]  /*0870*/  LDG.E R23, desc[UR10][R22.64] ;  /* 0x0000000a16177981 */ /* 0x000ea8000c1e1900 */
[----:B0-----:R-:W3:Y:S04]  /*0880*/  LDG.E R3, desc[UR10][R20.64] ;  /* 0x0000000a14037981 */ /* 0x001ee8000c1e1900 */
[----:B----4-:R-:W2:Y:S04]  /*0890*/  LDG.E R2, desc[UR10][R18.64] ;  /* 0x0000000a12027981 */ /* 0x010ea8000c1e1900 */
[----:B------:R-:W3:Y:S01]  /*08a0*/  LDG.E R4, desc[UR10][R18.64+0x4] ;  /* 0x0000040a12047981 */ /* 0x000ee2000c1e1900 */
[-C--:B--2---:R-:W-:Y:S01]  /*08b0*/  FFMA R2, -R2, R14.reuse, R23 ;  /* 0x0000000e02027223 */ /* 0x084fe20000000117 */
[----:B---3--:R-:W-:Y:S01]  /*08c0*/  FFMA R3, -R4, R14, R3 ;  /* 0x0000000e04037223 */ /* 0x008fe20000000103 */
[----:B------:R-:W-:-:S02]  /*08d0*/  MOV R4, RZ ;  /* 0x000000ff00047202 */ /* 0x000fc40000000f00 */
[----:B------:R-:W-:-:S07]  /*08e0*/  CS2R R14, SRZ ;  /* 0x00000000000e7805 */ /* 0x000fce000001ff00 */
.L_x_179:
[----:B------:R-:W0:Y:S01]  /*08f0*/  LDC R17, c[0x0][0x3c0] ;  /* 0x0000f000ff117b82 */ /* 0x000e220000000800 */
[----:B------:R-:W2:Y:S07]  /*0900*/  LDCU UR4, c[0x0][0x3b8] ;  /* 0x00007700ff0477ac */ /* 0x000eae0008000800 */
[----:B------:R-:W3:Y:S01]  /*0910*/  LDC.64 R18, c[0x0][0x390] ;  /* 0x0000e400ff127b82 */ /* 0x000ee20000000a00 */
[----:B0-----:R-:W-:-:S05]  /*0920*/  IMAD.IADD R28, R4, 0x1, R17 ;  /* 0x00000001041c7824 */ /* 0x001fca00078e0211 */
[----:B------:R-:W-:-:S05]  /*0930*/  IADD3 R27, PT, PT, R28, R17, RZ ;  /* 0x000000111c1b7210 */ /* 0x000fca0007ffe0ff */
[----:B------:R-:W-:-:S05]  /*0940*/  IMAD.IADD R22, R27, 0x1, R17 ;  /* 0x000000011b167824 */ /* 0x000fca00078e0211 */
[C---:B------:R-:W-:Y:S01]  /*0950*/  IADD3 R24, PT, PT, R22.reuse, R17, RZ ;  /* 0x0000001116187210 */ /* 0x040fe20007ffe0ff */
[----:B---3--:R-:W-:-:S04]  /*0960*/  IMAD.WIDE.U32 R22, R22, 0x4, R18 ;  /* 0x0000000416167825 */ /* 0x008fc800078e0012 */
[--C-:B------:R-:W-:Y:S01]  /*0970*/  IMAD.WIDE.U32 R20, R24, 0x4, R18.reuse ;  /* 0x0000000418147825 */ /* 0x100fe200078e0012 */
[----:B------:R-:W3:Y:S04]  /*0980*/  LDG.E R25, desc[UR10][R22.64] ;  /* 0x0000000a16197981 */ /* 0x000ee8000c1e1900 */
[----:B------:R0:W4:Y:S02]  /*0990*/  LDG.E R26, desc[UR10][R20.64] ;  /* 0x0000000a141a7981 */ /* 0x000124000c1e1900 */
[----:B0-----:R-:W-:-:S05]  /*09a0*/  IMAD.WIDE.U32 R20, R27, 0x4, R18 ;  /* 0x000000041b147825 */ /* 0x001fca00078e0012 */
[----:B------:R0:W2:Y:S02]  /*09b0*/  LDG.E R27, desc[UR10][R20.64] ;  /* 0x0000000a141b7981 */ /* 0x0000a4000c1e1900 */
[----:B0-----:R-:W-:-:S05]  /*09c0*/  IMAD.WIDE.U32 R20, R4, 0x4, R18 ;  /* 0x0000000404147825 */ /* 0x001fca00078e0012 */
[----:B------:R0:W2:Y:S01]  /*09d0*/  LDG.E R29, desc[UR10][R20.64] ;  /* 0x0000000a141d7981 */ /* 0x0000a2000c1e1900 */
[----:B------:R-:W-:-:S05]  /*09e0*/  IMAD R23, R17, 0x2, R24 ;  /* 0x0000000211177824 */ /* 0x000fca00078e0218 */
[C---:B------:R-:W-:Y:S01]  /*09f0*/  IADD3 R24, PT, PT, R23.reuse, R17, RZ ;  /* 0x0000001117187210 */ /* 0x040fe20007ffe0ff */
[----:B0-----:R-:W-:-:S05]  /*0a00*/  IMAD.WIDE.U32 R20, R23, 0x4, R18 ;  /* 0x0000000417147825 */ /* 0x001fca00078e0012 */
[----:B------:R-:W5:Y:S01]  /*0a10*/  LDG.E R23, desc[UR10][R20.64] ;  /* 0x0000000a14177981 */ /* 0x000f62000c1e1900 */
[----:B----4-:R-:W-:-:S04]  /*0a20*/  FMUL R26, R3, R26 ;  /* 0x0000001a031a7220 */ /* 0x010fc80000400000 */
[----:B---3--:R-:W-:Y:S01]  /*0a30*/  FFMA R25, R2, R25, R26 ;  /* 0x0000001902197223 */ /* 0x008fe2000000001a */
[----:B------:R-:W-:-:S03]  /*0a40*/  IMAD R26, R17, 0x2, R24 ;  /* 0x00000002111a7824 */ /* 0x000fc600078e0218 */
[----:B--2---:R-:W-:Y:S01]  /*0a50*/  FFMA R25, R29, R25, R27 ;  /* 0x000000191d197223 */ /* 0x004fe2000000001b */
[----:B------:R-:W-:-:S06]  /*0a60*/  IMAD.WIDE.U32 R26, R26, 0x4, R18 ;  /* 0x000000041a1a7825 */ /* 0x000fcc00078e0012 */
[----:B------:R-:W2:Y:S01]  /*0a70*/  LDG.E R26, desc[UR10][R26.64] ;  /* 0x0000000a1a1a7981 */ /* 0x000ea2000c1e1900 */
[----:B------:R-:W-:-:S04]  /*0a80*/  IMAD.WIDE.U32 R28, R28, 0x4, R18 ;  /* 0x000000041c1c7825 */ /* 0x000fc800078e0012 */
[----:B------:R-:W-:Y:S01]  /*0a90*/  IMAD.WIDE.U32 R18, R24, 0x4, R18 ;  /* 0x0000000418127825 */ /* 0x000fe200078e0012 */
[----:B------:R0:W5:Y:S04]  /*0aa0*/  LDG.E R22, desc[UR10][R28.64] ;  /* 0x0000000a1c167981 */ /* 0x000168000c1e1900 */
[----:B------:R3:W5:Y:S01]  /*0ab0*/  LDG.E R24, desc[UR10][R18.64] ;  /* 0x0000000a12187981 */ /* 0x000762000c1e1900 */
[----:B------:R-:W-:Y:S01]  /*0ac0*/  BSSY.RECONVERGENT B0, `(.L_x_173) ;  /* 0x000006a000007945 */ /* 0x000fe20003800200 */
[----:B--2---:R-:W-:-:S04]  /*0ad0*/  FFMA R25, R26, UR4, R25 ;  /* 0x000000041a197c23 */ /* 0x004fc80008000019 */
[----:B0-----:R-:W-:-:S06]  /*0ae0*/  FMUL R28, R25, 0.63661974668502807617 ;  /* 0x3f22f983191c7820 */ /* 0x001fcc0000400000 */
[----:B------:R-:W0:Y:S01]  /*0af0*/  F2I.NTZ R28, R28 ;  /* 0x0000001c001c7305 */ /* 0x000e220000203100 */
[----:B------:R-:W-:Y:S02]  /*0b00*/  FSETP.GE.AND P0, PT, |R25|, 105615, PT ;  /* 0x47ce47801900780b */ /* 0x000fe40003f06200 */
[----:B0-----:R-:W-:-:S05]  /*0b10*/  I2FP.F32.S32 R26, R28 ;  /* 0x0000001c001a7245 */ /* 0x001fca0000201400 */
[----:B------:R-:W-:-:S04]  /*0b20*/  FFMA R27, R26, -1.5707962512969970703, R25 ;  /* 0xbfc90fda1a1b7823 */ /* 0x000fc80000000019 */
[----:B------:R-:W-:-:S04]  /*0b30*/  FFMA R27, R26, -7.5497894158615963534e-08, R27 ;  /* 0xb3a221681a1b7823 */ /* 0x000fc8000000001b */
[----:B------:R-:W-:Y:S01]  /*0b40*/  FFMA R26, R26, -5.3903029534742383927e-15, R27 ;  /* 0xa7c234c51a1a7823 */ /* 0x000fe2000000001b */
[----:B---3--:R-:W-:Y:S06]  /*0b50*/  @!P0 BRA `(.L_x_174) ;  /* 0x0000000400808947 */ /* 0x008fec0003800000 */
[----:B------:R-:W-:-:S13]  /*0b60*/  FSETP.NEU.AND P0, PT, |R25|, +INF , PT ;  /* 0x7f8000001900780b */ /* 0x000fda0003f0d200 */
[----:B------:R-:W-:Y:S05]  /*0b70*/  @!P0 BRA `(.L_x_175) ;  /* 0x0000000400708947 */ /* 0x000fea0003800000 */
[----:B------:R-:W-:Y:S01]  /*0b80*/  SHF.L.U32 R26, R25, 0x8, RZ ;  /* 0x00000008191a7819 */ /* 0x000fe200000006ff */
[----:B------:R-:W-:Y:S01]  /*0b90*/  IMAD.MOV.U32 R27, RZ, RZ, RZ ;  /* 0x000000ffff1b7224 */ /* 0x000fe200078e00ff */
[----:B------:R-:W-:Y:S01]  /*0ba0*/  MOV R28, RZ ;  /* 0x000000ff001c7202 */ /* 0x000fe20000000f00 */
[----:B------:R-:W0:Y:S01]  /*0bb0*/  LDCU.64 UR12, c[0x4][URZ] ;  /* 0x01000000ff0c77ac */ /* 0x000e220008000a00 */
[----:B------:R-:W-:Y:S01]  /*0bc0*/  LOP3.LUT R26, R26, 0x80000000, RZ, 0xfc, !PT ;  /* 0x800000001a1a7812 */ /* 0x000fe200078efcff */
[----:B------:R-:W-:Y:S01]  /*0bd0*/  UMOV UR5, URZ ;  /* 0x000000ff00057c82 */ /* 0x000fe20008000000 */
[----:B------:R-:W-:-:S05]  /*0be0*/  UMOV UR4, URZ ;  /* 0x000000ff00047c82 */ /* 0x000fca0008000000 */
.L_x_176:
[----:B0-----:R-:W-:Y:S01]  /*0bf0*/  MOV R19, UR13 ;  /* 0x0000000d00137c02 */ /* 0x001fe20008000f00 */
[----:B------:R-:W-:-:S05]  /*0c00*/  IMAD.U32 R18, RZ, RZ, UR12 ;  /* 0x0000000cff127e24 */ /* 0x000fca000f8e00ff */
        /* <DEDUP_REMOVED lines=63> */
.L_x_178:
[----:B------:R-:W-:Y:S05]  /*1000*/  BSYNC.RECONVERGENT B1 ;  /* 0x0000000000017941 */ /* 0x000fea0003800200 */
.L_x_177:
[C---:B------:R-:W-:Y:S01]  /*1010*/  SHF.L.W.U32.HI R28, R19.reuse, 0x2, R26 ;  /* 0x00000002131c7819 */ /* 0x040fe20000010e1a */
[----:B------:R-:W-:Y:S01]  /*1020*/  IMAD.SHL.U32 R19, R19, 0x4, RZ ;  /* 0x0000000413137824 */ /* 0x000fe200078e00ff */
[----:B------:R-:W-:Y:S01]  /*1030*/  UMOV UR4, 0x54442d19 ;  /* 0x54442d1900047882 */ /* 0x000fe20000000000 */
        /* <DEDUP_REMOVED lines=16> */
.L_x_175:
[----:B------:R-:W-:Y:S01]  /*1140*/  FMUL R26, RZ, R25 ;  /* 0x00000019ff1a7220 */ /* 0x000fe20000400000 */
[----:B------:R-:W-:-:S07]  /*1150*/  MOV R28, RZ ;  /* 0x000000ff001c7202 */ /* 0x000fce0000000f00 */
.L_x_174:
[----:B------:R-:W-:Y:S05]  /*1160*/  BSYNC.RECONVERGENT B0 ;  /* 0x0000000000007941 */ /* 0x000fea0003800200 */
.L_x_173:
[----:B------:R-:W-:Y:S01]  /*1170*/  LOP3.LUT R20, R28, 0x1, RZ, 0xc0, !PT ;  /* 0x000000011c147812 */ /* 0x000fe200078ec0ff */
[----:B------:R-:W-:Y:S02]  /*1180*/  IMAD.MOV.U32 R18, RZ, RZ, 0x37cbac00 ;  /* 0x37cbac00ff127424 */ /* 0x000fe400078e00ff */
[----:B------:R-:W-:Y:S01]  /*1190*/  FMUL R19, R26, R26 ;  /* 0x0000001a1a137220 */ /* 0x000fe20000400000 */
[----:B------:R-:W-:Y:S01]  /*11a0*/  HFMA2 R21, -RZ, RZ, 1.541015625, -0.052001953125 ;  /* 0x3e2aaaa8ff157431 */ /* 0x000fe200000001ff */
[----:B------:R-:W-:Y:S01]  /*11b0*/  ISETP.NE.U32.AND P0, PT, R20, 0x1, PT ;  /* 0x000000011400780c */ /* 0x000fe20003f05070 */
[----:B------:R-:W-:Y:S02]  /*11c0*/  IMAD.MOV.U32 R20, RZ, RZ, 0x3c0885e4 ;  /* 0x3c0885e4ff147424 */ /* 0x000fe400078e00ff */
[----:B------:R-:W-:Y:S01]  /*11d0*/  FFMA R18, R19, R18, -0.0013887860113754868507 ;  /* 0xbab607ed13127423 */ /* 0x000fe20000000012 */
[----:B------:R-:W-:Y:S01]  /*11e0*/  IADD3 R28, PT, PT, R28, 0x1, RZ ;  /* 0x000000011c1c7810 */ /* 0x000fe20007ffe0ff */
[----:B------:R-:W-:Y:S01]  /*11f0*/  VIADD R4, R4, 0x1 ;  /* 0x0000000104047836 */ /* 0x000fe20000000000 */
[----:B------:R-:W-:-:S02]  /*1200*/  FSEL R20, R20, 0.041666727513074874878, !P0 ;  /* 0x3d2aaabb14147808 */ /* 0x000fc40004000000 */
[----:B------:R-:W-:Y:S02]  /*1210*/  FSEL R18, R18, -0.00019574658654164522886, P0 ;  /* 0xb94d415312127808 */ /* 0x000fe40000000000 */
[----:B------:R-:W-:Y:S02]  /*1220*/  FSEL R21, -R21, -0.4999999701976776123, !P0 ;  /* 0xbeffffff15157808 */ /* 0x000fe40004000100 */
[----:B------:R-:W-:Y:S01]  /*1230*/  LOP3.LUT P1, RZ, R28, 0x2, RZ, 0xc0, !PT ;  /* 0x000000021cff7812 */ /* 0x000fe2000782c0ff */
[C---:B------:R-:W-:Y:S01]  /*1240*/  FFMA R20, R19.reuse, R18, R20 ;  /* 0x0000001213147223 */ /* 0x040fe20000000014 */
        /* <DEDUP_REMOVED lines=12> */
[----:B------:R-:W0:Y:S01]  /*1310*/  MUFU.RCP R4, UR8 ;  /* 0x0000000800047d08 */ /* 0x000e220008001000 */
[----:B------:R-:W-:Y:S01]  /*1320*/  FADD R2, R6, R6 ;  /* 0x0000000606027221 */ /* 0x000fe20000000000 */
[----:B------:R-:W-:Y:S01]  /*1330*/  MOV R17, UR8 ;  /* 0x0000000800117c02 */ /* 0x000fe20008000f00 */
[----:B------:R-:W-:Y:S04]  /*1340*/  BSSY.RECONVERGENT B0, `(.L_x_180) ;  /* 0x000000e000007945 */ /* 0x000fe80003800200 */
[----:B0-----:R-:W-:Y:S01]  /*1350*/  FFMA R17, R4, -R17, 1 ;  /* 0x3f80000004117423 */ /* 0x001fe20000000811 */
[----:B--2---:R-:W-:-:S04]  /*1360*/  FMUL R19, R14, R19 ;  /* 0x000000130e137220 */ /* 0x004fc80000400000 */
[----:B------:R-:W-:Y:S01]  /*1370*/  FMUL R3, R19, R2 ;  /* 0x0000000213037220 */ /* 0x000fe20000400000 */
[----:B------:R-:W-:-:S03]  /*1380*/  FFMA R2, R4, R17, R4 ;  /* 0x0000001104027223 */ /* 0x000fc60000000004 */
[----:B------:R-:W0:Y:S01]  /*1390*/  FCHK P0, R3, UR8 ;  /* 0x0000000803007d02 */ /* 0x000e220008000000 */
[----:B------:R-:W-:-:S04]  /*13a0*/  FFMA R4, R3, R2, RZ ;  /* 0x0000000203047223 */ /* 0x000fc800000000ff */
[----:B------:R-:W-:-:S04]  /*13b0*/  FFMA R17, R4, -UR8, R3 ;  /* 0x8000000804117c23 */ /* 0x000fc80008000003 */
[----:B------:R-:W-:Y:S01]  /*13c0*/  FFMA R4, R17, R2, R4 ;  /* 0x0000000211047223 */ /* 0x000fe20000000004 */
[----:B0-----:R-:W-:Y:S06]  /*13d0*/  @!P0 BRA `(.L_x_181) ;  /* 0x0000000000108947 */ /* 0x001fec0003800000 */
[----:B------:R-:W-:Y:S01]  /*13e0*/  IMAD.U32 R2, RZ, RZ, UR8 ;  /* 0x00000008ff027e24 */ /* 0x000fe2000f8e00ff */
[----:B------:R-:W-:-:S07]  /*13f0*/  MOV R4, 0x1410 ;  /* 0x0000141000047802 */ /* 0x000fce0000000f00 */
[----:B-1----:R-:W-:Y:S05]  /*1400*/  CALL.REL.NOINC `($__internal_5_$__cuda_sm3x_div_rn_noftz_f32_slowpath) ;  /* 0x0000000000c47944 */ /* 0x002fea0003c00000 */
[----:B------:R-:W-:-:S07]  /*1410*/  MOV R4, R2 ;  /* 0x0000000200047202 */ /* 0x000fce0000000f00 */
.L_x_181:
[----:B------:R-:W-:Y:S05]  /*1420*/  BSYNC.RECONVERGENT B0 ;  /* 0x0000000000007941 */ /* 0x000fea0003800200 */
.L_x_180:
[----:B------:R-:W0:Y:S08]  /*1430*/  LDC.64 R24, c[0x0][0x3a8] ;  /* 0x0000ea00ff187b82 */ /* 0x000e300000000a00 */
[----:B------:R-:W2:Y:S08]  /*1440*/  LDC.64 R2, c[0x0][0x380] ;  /* 0x0000e000ff027b82 */ /* 0x000eb00000000a00 */
[----:B------:R-:W3:Y:S01]  /*1450*/  LDC R27, c[0x0][0x3bc] ;  /* 0x0000ef00ff1b7b82 */ /* 0x000ee20000000800 */
[----:B0-----:R-:W4:Y:S01]  /*1460*/  LDG.E R20, desc[UR10][R24.64+0x4] ;  /* 0x0000040a18147981 */ /* 0x001f22000c1e1900 */
[----:B------:R-:W-:Y:S01]  /*1470*/  FADD R17, R5, -1 ;  /* 0xbf80000005117421 */ /* 0x000fe20000000000 */
[----:B------:R-:W-:Y:S01]  /*1480*/  FADD R19, R19, R6 ;  /* 0x0000000613137221 */ /* 0x000fe20000000000 */
[----:B------:R-:W-:-:S02]  /*1490*/  IMAD.U32 R26, RZ, RZ, UR7 ;  /* 0x00000007ff1a7e24 */ /* 0x000fc4000f8e00ff */
[----:B-1----:R-:W-:Y:S01]  /*14a0*/  FADD R4, R7, R4 ;  /* 0x0000000407047221 */ /* 0x002fe20000000000 */
[----:B------:R-:W0:Y:S01]  /*14b0*/  MUFU.RCP R18, R17 ;  /* 0x0000001100127308 */ /* 0x000e220000001000 */
[----:B------:R-:W-:Y:S01]  /*14c0*/  FMUL R21, R19, UR7 ;  /* 0x0000000713157c20 */ /* 0x000fe20008400000 */
[----:B------:R-:W-:Y:S01]  /*14d0*/  BSSY.RECONVERGENT B0, `(.L_x_182) ;  /* 0x0000015000007945 */ /* 0x000fe20003800200 */
[----:B--2---:R-:W-:-:S05]  /*14e0*/  IMAD.WIDE R2, R8, 0x4, R2 ;  /* 0x0000000408027825 */ /* 0x004fca00078e0202 */
[----:B------:R1:W-:Y:S01]  /*14f0*/  STG.E desc[UR10][R2.64], R26 ;  /* 0x0000001a02007986 */ /* 0x0003e2000c10190a */
[----:B------:R-:W2:Y:S01]  /*1500*/  FCHK P0, R4, R17 ;  /* 0x0000001104007302 */ /* 0x000ea20000000000 */
[----:B---3--:R-:W-:-:S05]  /*1510*/  IMAD.WIDE R22, R27, 0x4, R2 ;  /* 0x000000041b167825 */ /* 0x008fca00078e0202 */
[----:B------:R1:W-:Y:S01]  /*1520*/  STG.E desc[UR10][R22.64], R21 ;  /* 0x0000001516007986 */ /* 0x0003e2000c10190a */
[----:B----4-:R-:W-:Y:S01]  /*1530*/  FFMA R20, R15, R20, R0 ;  /* 0x000000140f147223 */ /* 0x010fe20000000000 */
[----:B------:R-:W-:-:S04]  /*1540*/  IMAD.WIDE R14, R27, 0x4, R22 ;  /* 0x000000041b0e7825 */ /* 0x000fc800078e0216 */
[----:B0-----:R-:W-:Y:S01]  /*1550*/  FFMA R27, -R17, R18, 1 ;  /* 0x3f800000111b7423 */ /* 0x001fe20000000112 */
[----:B------:R-:W-:-:S03]  /*1560*/  FMUL R25, R20, UR7 ;  /* 0x0000000714197c20 */ /* 0x000fc60008400000 */
[----:B------:R-:W-:Y:S02]  /*1570*/  FFMA R29, R18, R27, R18 ;  /* 0x0000001b121d7223 */ /* 0x000fe40000000012 */
[----:B------:R1:W-:Y:S02]  /*1580*/  STG.E desc[UR10][R14.64], R25 ;  /* 0x000000190e007986 */ /* 0x0003e4000c10190a */
[----:B------:R-:W-:-:S04]  /*1590*/  FFMA R18, R4, R29, RZ ;  /* 0x0000001d04127223 */ /* 0x000fc800000000ff */
[----:B------:R-:W-:-:S04]  /*15a0*/  FFMA R27, -R17, R18, R4 ;  /* 0x00000012111b7223 */ /* 0x000fc80000000104 */
[----:B------:R-:W-:Y:S01]  /*15b0*/  FFMA R27, R27, R29, R18 ;  /* 0x0000001d1b1b7223 */ /* 0x000fe20000000012 */
[----:B--2---:R-:W-:Y:S06]  /*15c0*/  @!P0 BRA `(.L_x_183) ;  /* 0x0000000000148947 */ /* 0x004fec0003800000 */
[----:B-1----:R-:W-:Y:S01]  /*15d0*/  MOV R3, R4 ;  /* 0x0000000400037202 */ /* 0x002fe20000000f00 */
[----:B------:R-:W-:Y:S01]  /*15e0*/  IMAD.MOV.U32 R2, RZ, RZ, R17 ;  /* 0x000000ffff027224 */ /* 0x000fe200078e0011 */
[----:B------:R-:W-:-:S07]  /*15f0*/  MOV R4, 0x1610 ;  /* 0x0000161000047802 */ /* 0x000fce0000000f00 */
[----:B------:R-:W-:Y:S05]  /*1600*/  CALL.REL.NOINC `($__internal_5_$__cuda_sm3x_div_rn_noftz_f32_slowpath) ;  /* 0x0000000000447944 */ /* 0x000fea0003c00000 */
[----:B------:R-:W-:-:S07]  /*1610*/  MOV R27, R2 ;  /* 0x00000002001b7202 */ /* 0x000fce0000000f00 */
.L_x_183:
[----:B------:R-:W-:Y:S05]  /*1620*/  BSYNC.RECONVERGENT B0 ;  /* 0x0000000000007941 */ /* 0x000fea0003800200 */
.L_x_182:
[----:B------:R-:W-:Y:S01]  /*1630*/  FMUL R4, R20, R20 ;  /* 0x0000001414047220 */ /* 0x000fe20000400000 */
[----:B-1----:R-:W-:Y:S01]  /*1640*/  F2F.F64.F32 R2, R27 ;  /* 0x0000001b00027310 */ /* 0x002fe20000201800 */
[----:B------:R-:W0:Y:S01]  /*1650*/  LDC R17, c[0x0][0x3bc] ;  /* 0x0000ef00ff117b82 */ /* 0x000e220000000800 */
[----:B------:R-:W-:Y:S02]  /*1660*/  VIADD R8, R8, UR6 ;  /* 0x0000000608087c36 */ /* 0x000fe40008000000 */
[----:B------:R-:W-:-:S04]  /*1670*/  FFMA R19, R19, R19, R4 ;  /* 0x0000001313137223 */ /* 0x000fc80000000004 */
[----:B------:R-:W1:Y:S08]  /*1680*/  F2F.F64.F32 R20, UR7 ;  /* 0x0000000700147d10 */ /* 0x000e700008201800 */
[----:B------:R-:W2:Y:S01]  /*1690*/  F2F.F64.F32 R18, R19 ;  /* 0x0000001300127310 */ /* 0x000ea20000201800 */
[----:B-1----:R-:W-:Y:S01]  /*16a0*/  DMUL R20, R20, 0.5 ;  /* 0x3fe0000014147828 */ /* 0x002fe20000000000 */
[----:B0-----:R-:W-:Y:S01]  /*16b0*/  IMAD.WIDE R14, R17, 0x4, R14 ;  /* 0x00000004110e7825 */ /* 0x001fe200078e020e */
[----:B------:R-:W-:-:S06]  /*16c0*/  ISETP.GE.AND P0, PT, R8, R17, PT ;  /* 0x000000110800720c */ /* 0x000fcc0003f06270 */
[----:B--2---:R-:W-:-:S10]  /*16d0*/  DFMA R2, R20, R18, R2 ;  /* 0x000000121402722b */ /* 0x004fd40000000002 */
[----:B------:R-:W0:Y:S02]  /*16e0*/  F2F.F32.F64 R3, R2 ;  /* 0x0000000200037310 */ /* 0x000e240000301000 */
[----:B0-----:R2:W-:Y:S01]  /*16f0*/  STG.E desc[UR10][R14.64], R3 ;  /* 0x000000030e007986 */ /* 0x0015e2000c10190a */
[----:B------:R-:W-:Y:S05]  /*1700*/  @!P0 BRA `(.L_x_167) ;  /* 0xfffffff000448947 */ /* 0x000fea000383ffff */
[----:B------:R-:W-:Y:S05]  /*1710*/  EXIT ;  /* 0x000000000000794d */ /* 0x000fea0003800000 */
        .weak           $__internal_5_$__cuda_sm3x_div_rn_noftz_f32_slowpath
        .type           $__internal_5_$__cuda_sm3x_div_rn_noftz_f32_slowpath,@function
        .size           $__internal_5_$__cuda_sm3x_div_rn_noftz_f32_slowpath,(.L_x_623 - $__internal_5_$__cuda_sm3x_div_rn_noftz_f32_slowpath)
$__internal_5_$__cuda_sm3x_div_rn_noftz_f32_slowpath:
        /* <DEDUP_REMOVED lines=34> */
.L_x_185:
        /* <DEDUP_REMOVED lines=51> */
.L_x_192:
[----:B------:R-:W-:-:S04]  /*1c70*/  LOP3.LUT R2, R2, 0x80000000, RZ, 0xc0, !PT ;  /* 0x8000000002027812 */ /* 0x000fc800078ec0ff */
[----:B------:R-:W-:Y:S01]  /*1c80*/  LOP3.LUT R2, R2, 0x7f800000, RZ, 0xfc, !PT ;  /* 0x7f80000002027812 */ /* 0x000fe200078efcff */
[----:B------:R-:W-:Y:S06]  /*1c90*/  BRA `(.L_x_193) ;  /* 0x0000000000047947 */ /* 0x000fec0003800000 */
.L_x_191:
[----:B------:R-:W-:-:S07]  /*1ca0*/  IMAD R2, R17, 0x800000, R2 ;  /* 0x0080000011027824 */ /* 0x000fce00078e0202 */
.L_x_193:
[----:B------:R-:W-:Y:S05]  /*1cb0*/  BSYNC.RECONVERGENT B2 ;  /* 0x0000000000027941 */ /* 0x000fea0003800200 */
.L_x_190:
[----:B------:R-:W-:Y:S05]  /*1cc0*/  BRA `(.L_x_194) ;  /* 0x0000000000207947 */ /* 0x000fea0003800000 */
.L_x_189:
[----:B------:R-:W-:-:S04]  /*1cd0*/  LOP3.LUT R2, R2, 0x80000000, R3, 0x48, !PT ;  /* 0x8000000002027812 */ /* 0x000fc800078e4803 */
[----:B------:R-:W-:Y:S01]  /*1ce0*/  LOP3.LUT R2, R2, 0x7f800000, RZ, 0xfc, !PT ;  /* 0x7f80000002027812 */ /* 0x000fe200078efcff */
[----:B------:R-:W-:Y:S06]  /*1cf0*/  BRA `(.L_x_194) ;  /* 0x0000000000147947 */ /* 0x000fec0003800000 */
.L_x_188:
[----:B------:R-:W-:Y:S01]  /*1d00*/  LOP3.LUT R2, R2, 0x80000000, R3, 0x48, !PT ;  /* 0x8000000002027812 */ /* 0x000fe200078e4803 */
[----:B------:R-:W-:Y:S06]  /*1d10*/  BRA `(.L_x_194) ;  /* 0x00000000000c7947 */ /* 0x000fec0003800000 */
.L_x_187:
[----:B------:R-:W0:Y:S01]  /*1d20*/  MUFU.RSQ R2, -QNAN ;  /* 0xffc0000000027908 */ /* 0x000e220000001400 */
[----:B------:R-:W-:Y:S05]  /*1d30*/  BRA `(.L_x_194) ;  /* 0x0000000000047947 */ /* 0x000fea0003800000 */
.L_x_186:
[----:B------:R-:W-:-:S07]  /*1d40*/  FADD.FTZ R2, R3, R2 ;  /* 0x0000000203027221 */ /* 0x000fce0000010000 */
.L_x_194:
[----:B------:R-:W-:Y:S05]  /*1d50*/  BSYNC.RECONVERGENT B1 ;  /* 0x0000000000017941 */ /* 0x000fea0003800200 */
.L_x_184:
[----:B------:R-:W-:Y:S01]  /*1d60*/  HFMA2 R23, -RZ, RZ, 0, 0 ;  /* 0x00000000ff177431 */ /* 0x000fe200000001ff */
[----:B------:R-:W-:-:S04]  /*1d70*/  MOV R22, R4 ;  /* 0x0000000400167202 */ /* 0x000fc80000000f00 */
[----:B0-----:R-:W-:Y:S05]  /*1d80*/  RET.REL.NODEC R22 `(_Z24gpuTemplateStgHomoTurb2DIfEvPT_S1_S1_S1_S1_S1_S1_S0_ii) ;  /* 0xffffffe0169c7950 */ /* 0x001fea0003c3ffff */
.L_x_195:
        /* <DEDUP_REMOVED lines=15> */
.L_x_623:


//--------------------- .text._Z24gpuTemplateStgHomoTurb3DIdEvPT_S1_S1_S1_S1_S1_S1_S0_ii --------------------------
	.section	.text._Z24gpuTemplateStgHomoTurb3DIdEvPT_S1_S1_S1_S1_S1_S1_S0_ii,"ax",@progbits
	.align	128
        .global         _Z24gpuTemplateStgHomoTurb3DIdEvPT_S1_S1_S1_S1_S1_S1_S0_ii
        .type           _Z24gpuTemplateStgHomoTurb3DIdEvPT_S1_S1_S1_S1_S1_S1_S0_ii,@function
        .size           _Z24gpuTemplateStgHomoTurb3DIdEvPT_S1_S1_S1_S1_S1_S1_S0_ii,(.L_x_625 - _Z24gpuTemplateStgHomoTurb3DIdEvPT_S1_S1_S1_S1_S1_S1_S0_ii)
        .other          _Z24gpuTemplateStgHomoTurb3DIdEvPT_S1_S1_S1_S1_S1_S1_S0_ii,@"STO_CUDA_ENTRY STV_DEFAULT"
_Z24gpuTemplateStgHomoTurb3DIdEvPT_S1_S1_S1_S1_S1_S1_S0_ii:
.text._Z24gpuTemplateStgHomoTurb3DIdEvPT_S1_S1_S1_S1_S1_S1_S0_ii:
        /* <DEDUP_REMOVED lines=28> */
[----:B------:R-:W-:Y:S01]  /*01c0*/  MOV R3, UR7 ;  /* 0x0000000700037c02 */ /* 0x000fe20008000f00 */
[----:B------:R-:W-:Y:S01]  /*01d0*/  IMAD.U32 R8, RZ, RZ, UR6 ;  /* 0x00000006ff087e24 */ /* 0x000fe2000f8e00ff */
[----:B------:R-:W-:Y:S01]  /*01e0*/  MOV R0, 0x230 ;  /* 0x0000023000007802 */ /* 0x000fe20000000f00 */
[----:B------:R-:W-:Y:S02]  /*01f0*/  IMAD.U32 R9, RZ, RZ, UR7 ;  /* 0x00000007ff097e24 */ /* 0x000fe4000f8e00ff */
[----:B------:R-:W-:Y:S02]  /*0200*/  IMAD.U32 R2, RZ, RZ, UR6 ;  /* 0x00000006ff027e24 */ /* 0x000fe4000f8e00ff */
[----:B------:R-:W-:-:S07]  /*0210*/  IMAD.MOV.U32 R11, RZ, RZ, R3 ;  /* 0x000000ffff0b7224 */ /* 0x000fce00078e0003 */
[----:B-----5:R-:W-:Y:S05]  /*0220*/  CALL.REL.NOINC `($__internal_6_$__cuda_sm20_div_rn_f64_full) ;  /* 0x0000001800747944 */ /* 0x020fea0003c00000 */
[----:B------:R-:W-:Y:S02]  /*0230*/  IMAD.MOV.U32 R6, RZ, RZ, R16 ;  /* 0x000000ffff067224 */ /* 0x000fe400078e0010 */
[----:B------:R-:W-:-:S07]  /*0240*/  IMAD.MOV.U32 R7, RZ, RZ, R17 ;  /* 0x000000ffff077224 */ /* 0x000fce00078e0011 */
.L_x_196:
        /* <DEDUP_REMOVED lines=21> */
[----:B------:R-:W-:Y:S01]  /*03a0*/  MOV R8, UR6 ;  /* 0x0000000600087c02 */ /* 0x000fe20008000f00 */
[----:B------:R-:W-:Y:S01]  /*03b0*/  IMAD.U32 R9, RZ, RZ, UR7 ;  /* 0x00000007ff097e24 */ /* 0x000fe2000f8e00ff */
[----:B------:R-:W-:Y:S01]  /*03c0*/  MOV R0, 0x400 ;  /* 0x0000040000007802 */ /* 0x000fe20000000f00 */
[----:B------:R-:W-:Y:S02]  /*03d0*/  IMAD.U32 R2, RZ, RZ, UR6 ;  /* 0x00000006ff027e24 */ /* 0x000fe4000f8e00ff */
[----:B------:R-:W-:-:S07]  /*03e0*/  IMAD.MOV.U32 R11, RZ, RZ, R3 ;  /* 0x000000ffff0b7224 */ /* 0x000fce00078e0003 */
[----:B-----5:R-:W-:Y:S05]  /*03f0*/  CALL.REL.NOINC `($__internal_6_$__cuda_sm20_div_rn_f64_full) ;  /* 0x0000001800007944 */ /* 0x020fea0003c00000 */
[----:B------:R-:W-:Y:S02]  /*0400*/  IMAD.MOV.U32 R4, RZ, RZ, R16 ;  /* 0x000000ffff047224 */ /* 0x000fe400078e0010 */
[----:B------:R-:W-:-:S07]  /*0410*/  IMAD.MOV.U32 R5, RZ, RZ, R17 ;  /* 0x000000ffff057224 */ /* 0x000fce00078e0011 */
.L_x_197:
[----:B------:R-:W0:Y:S02]  /*0420*/  LDC.64 R12, c[0x0][0x398] ;  /* 0x0000e600ff0c7b82 */ /* 0x000e240000000a00 */
[----:B0-----:R-:W2:Y:S01]  /*0430*/  LDG.E.64 R12, desc[UR12][R12.64+0x18] ;  /* 0x0000180c0c0c7981 */ /* 0x001ea2000c1e1b00 */
[----:B------:R-:W0:Y:S01]  /*0440*/  MUFU.RCP64H R3, UR7 ;  /* 0x0000000700037d08 */ /* 0x000e220008001800 */
[----:B------:R-:W-:Y:S01]  /*0450*/  IMAD.U32 R8, RZ, RZ, UR6 ;  /* 0x00000006ff087e24 */ /* 0x000fe2000f8e00ff */
[----:B------:R-:W-:Y:S01]  /*0460*/  MOV R2, 0x1 ;  /* 0x0000000100027802 */ /* 0x000fe20000000f00 */
        /* <DEDUP_REMOVED lines=20> */
[----:B------:R-:W-:-:S07]  /*05b0*/  IMAD.MOV.U32 R11, RZ, RZ, R3 ;  /* 0x000000ffff0b7224 */ /* 0x000fce00078e0003 */
[----:B-----5:R-:W-:Y:S05]  /*05c0*/  CALL.REL.NOINC `($__internal_6_$__cuda_sm20_div_rn_f64_full) ;  /* 0x00000014008c7944 */ /* 0x020fea0003c00000 */
[----:B------:R-:W-:Y:S01]  /*05d0*/  IMAD.MOV.U32 R2, RZ, RZ, R16 ;  /* 0x000000ffff027224 */ /* 0x000fe200078e0010 */
[----:B------:R-:W-:-:S07]  /*05e0*/  MOV R3, R17 ;  /* 0x0000001100037202 */ /* 0x000fce0000000f00 */
.L_x_198:
[----:B------:R-:W0:Y:S01]  /*05f0*/  LDC.64 R10, c[0x0][0x398] ;  /* 0x0000e600ff0a7b82 */ /* 0x000e220000000a00 */
[----:B------:R-:W1:Y:S01]  /*0600*/  S2R R56, SR_TID.X ;  /* 0x0000000000387919 */ /* 0x000e620000002100 */
[----:B------:R-:W2:Y:S01]  /*0610*/  LDCU UR4, c[0x0][0x360] ;  /* 0x00006c00ff0477ac */ /* 0x000ea20008000800 */
[----:B------:R-:W-:Y:S02]  /*0620*/  IMAD.U32 R30, RZ, RZ, UR6 ;  /* 0x00000006ff1e7e24 */ /* 0x000fe4000f8e00ff */
[----:B------:R-:W-:Y:S01]  /*0630*/  IMAD.U32 R31, RZ, RZ, UR7 ;  /* 0x00000007ff1f7e24 */ /* 0x000fe2000f8e00ff */
[----:B------:R-:W3:Y:S02]  /*0640*/  LDCU UR8, c[0x0][0x3c0] ;  /* 0x00007800ff0877ac */ /* 0x000ee40008000800 */
[----:B------:R-:W1:Y:S08]  /*0650*/  S2UR UR5, SR_CTAID.X ;  /* 0x00000000000579c3 */ /* 0x000e700000002500 */
[----:B------:R-:W1:Y:S01]  /*0660*/  LDC R9, c[0x0][0x360] ;  /* 0x0000d800ff097b82 */ /* 0x000e620000000800 */
[----:B0-----:R-:W5:Y:S01]  /*0670*/  LDG.E.64 R10, desc[UR12][R10.64+0x20] ;  /* 0x0000200c0a0a7981 */ /* 0x001f62000c1e1b00 */
[----:B-1----:R-:W-:-:S05]  /*0680*/  IMAD R56, R9, UR5, R56 ;  /* 0x0000000509387c24 */ /* 0x002fca000f8e0238 */
[----:B---3--:R-:W-:-:S13]  /*0690*/  ISETP.GE.AND P0, PT, R56, UR8, PT ;  /* 0x0000000838007c0c */ /* 0x008fda000bf06270 */
[----:B--2---:R-:W-:Y:S05]  /*06a0*/  @P0 EXIT ;  /* 0x000000000000094d */ /* 0x004fea0003800000 */
[----:B------:R-:W0:Y:S01]  /*06b0*/  LDC.64 R12, c[0x0][0x3b0] ;  /* 0x0000ec00ff0c7b82 */ /* 0x000e220000000a00 */
[----:B------:R-:W-:-:S07]  /*06c0*/  DMUL R8, R4, R4 ;  /* 0x0000000404087228 */ /* 0x000fce0000000000 */
[----:B------:R-:W1:Y:S01]  /*06d0*/  LDC R55, c[0x0][0x3c4] ;  /* 0x0000f100ff377b82 */ /* 0x000e620000000800 */
[----:B0-----:R-:W2:Y:S01]  /*06e0*/  LDG.E.64 R12, desc[UR12][R12.64+0x18] ;  /* 0x0000180c0c0c7981 */ /* 0x001ea2000c1e1b00 */
[----:B------:R-:W-:Y:S01]  /*06f0*/  DFMA R8, R6, R6, R8 ;  /* 0x000000060608722b */ /* 0x000fe20000000008 */
[----:B------:R-:W0:Y:S01]  /*0700*/  LDCU UR5, c[0x0][0x370] ;  /* 0x00006e00ff0577ac */ /* 0x000e220008000800 */
[----:B-----5:R-:W-:Y:S02]  /*0710*/  DADD R14, R18, -1 ;  /* 0xbff00000120e7429 */ /* 0x020fe40000000000 */
[----:B------:R-:W-:Y:S02]  /*0720*/  DMUL R30, R30, 0.5 ;  /* 0x3fe000001e1e7828 */ /* 0x000fe40000000000 */
[----:B------:R-:W-:Y:S01]  /*0730*/  DADD R28, R6, R6 ;  /* 0x00000000061c7229 */ /* 0x000fe20000000006 */
[----:B-1----:R-:W-:Y:S01]  /*0740*/  ISETP.GT.AND P0, PT, R55, RZ, PT ;  /* 0x000000ff3700720c */ /* 0x002fe20003f04270 */
[----:B------:R-:W-:-:S04]  /*0750*/  DFMA R8, R2, R2, R8 ;  /* 0x000000020208722b */ /* 0x000fc80000000008 */
[----:B------:R-:W-:Y:S02]  /*0760*/  R2UR UR8, R14 ;  /* 0x000000000e0872ca */ /* 0x000fe400000e0000 */
[----:B------:R-:W-:Y:S02]  /*0770*/  R2UR UR9, R15 ;  /* 0x000000000f0972ca */ /* 0x000fe400000e0000 */
[----:B------:R-:W-:Y:S01]  /*0780*/  DFMA R8, R8, -R30, R10 ;  /* 0x8000001e0808722b */ /* 0x000fe2000000000a */
[----:B0-----:R-:W-:-:S10]  /*0790*/  UIMAD UR4, UR4, UR5, URZ ;  /* 0x00000005040472a4 */ /* 0x001fd4000f8e02ff */
[----:B------:R-:W-:Y:S02]  /*07a0*/  DMUL R26, R8, UR8 ;  /* 0x00000008081a7c28 */ /* 0x000fe40008000000 */
[----:B--2---:R-:W-:-:S08]  /*07b0*/  DMUL R18, R18, R12 ;  /* 0x0000000c12127228 */ /* 0x004fd00000000000 */
[----:B------:R-:W-:-:S10]  /*07c0*/  DMUL R18, R12, R18 ;  /* 0x000000120c127228 */ /* 0x000fd40000000000 */
[----:B------:R-:W-:Y:S02]  /*07d0*/  R2UR UR10, R18 ;  /* 0x00000000120a72ca */ /* 0x000fe400000e0000 */
[----:B------:R-:W-:Y:S01]  /*07e0*/  R2UR UR11, R19 ;  /* 0x00000000130b72ca */ /* 0x000fe200000e0000 */
[----:B------:R-:W-:-:S14]  /*07f0*/  @P0 BRA `(.L_x_199) ;  /* 0x00000004007c0947 */ /* 0x000fdc0003800000 */
.L_x_204:
[----:B0-----:R-:W0:Y:S02]  /*0800*/  LDC.64 R8, c[0x0][0x3a8] ;  /* 0x0000ea00ff087b82 */ /* 0x001e240000000a00 */
[----:B0-----:R-:W2:Y:S01]  /*0810*/  LDG.E.64 R8, desc[UR12][R8.64] ;  /* 0x0000000c08087981 */ /* 0x001ea2000c1e1b00 */
[----:B------:R-:W0:Y:S01]  /*0820*/  MUFU.RCP64H R11, UR11 ;  /* 0x0000000b000b7d08 */ /* 0x000e220008001800 */
[----:B------:R-:W-:Y:S01]  /*0830*/  IMAD.U32 R12, RZ, RZ, UR10 ;  /* 0x0000000aff0c7e24 */ /* 0x000fe2000f8e00ff */
[----:B------:R-:W-:Y:S01]  /*0840*/  BSSY.RECONVERGENT B0, `(.L_x_200) ;  /* 0x000001d000007945 */ /* 0x000fe20003800200 */
        /* <DEDUP_REMOVED lines=8> */
[----:B------:R-:W-:Y:S02]  /*08d0*/  DFMA R10, R12, R10, R12 ;  /* 0x0000000a0c0a722b */ /* 0x000fe4000000000c */
[----:B--2---:R-:W-:-:S08]  /*08e0*/  DMUL R18, RZ, R8 ;  /* 0x00000008ff127228 */ /* 0x004fd00000000000 */
[----:B------:R-:W-:-:S08]  /*08f0*/  DMUL R14, R28, R18 ;  /* 0x000000121c0e7228 */ /* 0x000fd00000000000 */
[----:B------:R-:W-:Y:S02]  /*0900*/  DMUL R8, R14, R10 ;  /* 0x0000000a0e087228 */ /* 0x000fe40000000000 */
[----:B------:R-:W-:-:S06]  /*0910*/  FSETP.GEU.AND P1, PT, |R15|, 6.5827683646048100446e-37, PT ;  /* 0x036000000f00780b */ /* 0x000fcc0003f2e200 */
        /* <DEDUP_REMOVED lines=10> */
[----:B------:R-:W-:Y:S02]  /*09c0*/  IMAD.MOV.U32 R12, RZ, RZ, R14 ;  /* 0x000000ffff0c7224 */ /* 0x000fe400078e000e */
[----:B------:R-:W-:-:S07]  /*09d0*/  IMAD.MOV.U32 R13, RZ, RZ, R15 ;  /* 0x000000ffff0d7224 */ /* 0x000fce00078e000f */
[----:B------:R-:W-:Y:S05]  /*09e0*/  CALL.REL.NOINC `($__internal_6_$__cuda_sm20_div_rn_f64_full) ;  /* 0x0000001000847944 */ /* 0x000fea0003c00000 */
[----:B------:R-:W-:Y:S02]  /*09f0*/  IMAD.MOV.U32 R8, RZ, RZ, R16 ;  /* 0x000000ffff087224 */ /* 0x000fe400078e0010 */
[----:B------:R-:W-:-:S07]  /*0a00*/  IMAD.MOV.U32 R9, RZ, RZ, R17 ;  /* 0x000000ffff097224 */ /* 0x000fce00078e0011 */
.L_x_201:
[----:B------:R-:W-:Y:S05]  /*0a10*/  BSYNC.RECONVERGENT B0 ;  /* 0x0000000000007941 */ /* 0x000fea0003800200 */
.L_x_200:
[----:B------:R-:W0:Y:S01]  /*0a20*/  LDC.64 R16, c[0x0][0x3a8] ;  /* 0x0000ea00ff107b82 */ /* 0x000e220000000a00 */
[----:B------:R-:W1:Y:S01]  /*0a30*/  MUFU.RCP64H R11, UR9 ;  /* 0x00000009000b7d08 */ /* 0x000e620008001800 */
[----:B------:R-:W-:Y:S02]  /*0a40*/  HFMA2 R10, -RZ, RZ, 0, 5.9604644775390625e-08 ;  /* 0x00000001ff0a7431 */ /* 0x000fe400000001ff */
[----:B------:R-:W-:Y:S02]  /*0a50*/  IMAD.U32 R12, RZ, RZ, UR8 ;  /* 0x00000008ff0c7e24 */ /* 0x000fe4000f8e00ff */
[----:B------:R-:W-:Y:S02]  /*0a60*/  IMAD.U32 R13, RZ, RZ, UR9 ;  /* 0x00000009ff0d7e24 */ /* 0x000fe4000f8e00ff */
[----:B------:R-:W2:Y:S08]  /*0a70*/  LDC.64 R14, c[0x0][0x380] ;  /* 0x0000e000ff0e7b82 */ /* 0x000eb00000000a00 */
[----:B------:R-:W3:Y:S01]  /*0a80*/  LDC R37, c[0x0][0x3c0] ;  /* 0x0000f000ff257b82 */ /* 0x000ee20000000800 */
[----:B0-----:R-:W4:Y:S04]  /*0a90*/  LDG.E.64 R32, desc[UR12][R16.64+0x8] ;  /* 0x0000080c10207981 */ /* 0x001f28000c1e1b00 */
[----:B------:R3:W5:Y:S01]  /*0aa0*/  LDG.E.64 R34, desc[UR12][R16.64+0x10] ;  /* 0x0000100c10227981 */ /* 0x000762000c1e1b00 */
[----:B-1----:R-:W-:Y:S01]  /*0ab0*/  DFMA R12, R10, -R12, 1 ;  /* 0x3ff000000a0c742b */ /* 0x002fe2000000080c */
[----:B------:R-:W-:Y:S01]  /*0ac0*/  IMAD.U32 R42, RZ, RZ, UR6 ;  /* 0x00000006ff2a7e24 */ /* 0x000fe2000f8e00ff */
[----:B------:R-:W-:Y:S01]  /*0ad0*/  DADD R18, R18, R6 ;  /* 0x0000000012127229 */ /* 0x000fe20000000006 */
[----:B------:R-:W-:Y:S01]  /*0ae0*/  IMAD.U32 R43, RZ, RZ, UR7 ;  /* 0x00000007ff2b7e24 */ /* 0x000fe2000f8e00ff */
[----:B------:R-:W-:Y:S04]  /*0af0*/  BSSY.RECONVERGENT B0, `(.L_x_202) ;  /* 0x0000024000007945 */ /* 0x000fe80003800200 */
[----:B------:R-:W-:-:S08]  /*0b00*/  DFMA R12, R12, R12, R12 ;  /* 0x0000000c0c0c722b */ /* 0x000fd0000000000c */
[----:B------:R-:W-:Y:S01]  /*0b10*/  DFMA R12, R10, R12, R10 ;  /* 0x0000000c0a0c722b */ /* 0x000fe2000000000a */
[----:B------:R-:W-:Y:S02]  /*0b20*/  IMAD.U32 R10, RZ, RZ, UR8 ;  /* 0x00000008ff0a7e24 */ /* 0x000fe4000f8e00ff */
[----:B------:R-:W-:-:S06]  /*0b30*/  IMAD.U32 R11, RZ, RZ, UR9 ;  /* 0x00000009ff0b7e24 */ /* 0x000fcc000f8e00ff */
[----:B------:R-:W-:-:S08]  /*0b40*/  DFMA R10, R12, -R10, 1 ;  /* 0x3ff000000c0a742b */ /* 0x000fd0000000080a */
[----:B------:R-:W-:Y:S02]  /*0b50*/  DFMA R38, R12, R10, R12 ;  /* 0x0000000a0c26722b */ /* 0x000fe4000000000c */
[----:B------:R-:W-:Y:S01]  /*0b60*/  DADD R12, R26, R8 ;  /* 0x000000001a0c7229 */ /* 0x000fe20000000008 */
[----:B--2---:R-:W-:Y:S01]  /*0b70*/  IMAD.WIDE R10, R56, 0x8, R14 ;  /* 0x00000008380a7825 */ /* 0x004fe200078e020e */
[----:B------:R-:W-:-:S04]  /*0b80*/  DMUL R14, R18, UR6 ;  /* 0x00000006120e7c28 */ /* 0x000fc80008000000 */
[----:B------:R0:W-:Y:S01]  /*0b90*/  STG.E.64 desc[UR12][R10.64], R42 ;  /* 0x0000002a0a007986 */ /* 0x0001e2000c101b0c */
[----:B---3--:R-:W-:Y:S01]  /*0ba0*/  IMAD.WIDE R16, R37, 0x8, R10 ;  /* 0x0000000825107825 */ /* 0x008fe200078e020a */
[----:B------:R-:W-:Y:S02]  /*0bb0*/  DMUL R8, R12, R38 ;  /* 0x000000260c087228 */ /* 0x000fe40000000000 */
[----:B------:R-:W-:Y:S02]  /*0bc0*/  FSETP.GEU.AND P1, PT, |R13|, 6.5827683646048100446e-37, PT ;  /* 0x036000000d00780b */ /* 0x000fe40003f2e200 */
[----:B------:R0:W-:Y:S01]  /*0bd0*/  STG.E.64 desc[UR12][R16.64], R14 ;  /* 0x0000000e10007986 */ /* 0x0001e2000c101b0c */
[----:B------:R-:W-:-:S03]  /*0be0*/  IMAD.WIDE R22, R37, 0x8, R16 ;  /* 0x0000000825167825 */ /* 0x000fc600078e0210 */
[----:B------:R-:W-:Y:S01]  /*0bf0*/  DFMA R40, R8, -UR8, R12 ;  /* 0x8000000808287c2b */ /* 0x000fe2000800000c */
[----:B------:R-:W-:-:S07]  /*0c00*/  IMAD.WIDE R36, R37, 0x8, R22 ;  /* 0x0000000825247825 */ /* 0x000fce00078e0216 */
[----:B------:R-:W-:-:S10]  /*0c10*/  DFMA R8, R38, R40, R8 ;  /* 0x000000282608722b */ /* 0x000fd40000000008 */
[----:B------:R-:W-:-:S05]  /*0c20*/  FFMA R0, RZ, UR9, R9 ;  /* 0x00000009ff007c23 */ /* 0x000fca0008000009 */
[----:B------:R-:W-:Y:S01]  /*0c30*/  FSETP.GT.AND P0, PT, |R0|, 1.469367938527859385e-39, PT ;  /* 0x001000000000780b */ /* 0x000fe20003f04200 */
[----:B----4-:R-:W-:Y:S02]  /*0c40*/  DFMA R32, RZ, R32, R4 ;  /* 0x00000020ff20722b */ /* 0x010fe40000000004 */
[----:B-----5:R-:W-:-:S06]  /*0c50*/  DFMA R34, RZ, R34, R2 ;  /* 0x00000022ff22722b */ /* 0x020fcc0000000002 */
[----:B------:R-:W-:Y:S02]  /*0c60*/  DMUL R20, R32, UR6 ;  /* 0x0000000620147c28 */ /* 0x000fe40008000000 */
[----:B------:R-:W-:-:S05]  /*0c70*/  DMUL R24, R34, UR6 ;  /* 0x0000000622187c28 */ /* 0x000fca0008000000 */
[----:B------:R0:W-:Y:S04]  /*0c80*/  STG.E.64 desc[UR12][R22.64], R20 ;  /* 0x0000001416007986 */ /* 0x0001e8000c101b0c */
[----:B------:R0:W-:Y:S01]  /*0c90*/  STG.E.64 desc[UR12][R36.64], R24 ;  /* 0x0000001824007986 */ /* 0x0001e2000c101b0c */
[----:B------:R-:W-:Y:S05]  /*0ca0*/  @P0 BRA P1, `(.L_x_203) ;  /* 0x0000000000200947 */ /* 0x000fea0000800000 */
[----:B------:R-:W-:Y:S01]  /*0cb0*/  IMAD.U32 R8, RZ, RZ, UR8 ;  /* 0x00000008ff087e24 */ /* 0x000fe2000f8e00ff */
[----:B------:R-:W-:Y:S01]  /*0cc0*/  MOV R0, 0xd10 ;  /* 0x00000d1000007802 */ /* 0x000fe20000000f00 */
[----:B------:R-:W-:Y:S02]  /*0cd0*/  IMAD.U32 R9, RZ, RZ, UR9 ;  /* 0x00000009ff097e24 */ /* 0x000fe4000f8e00ff */
[----:B0-----:R-:W-:Y:S02]  /*0ce0*/  IMAD.U32 R10, RZ, RZ, UR8 ;  /* 0x00000008ff0a7e24 */ /* 0x001fe4000f8e00ff */
[----:B------:R-:W-:-:S07]  /*0cf0*/  IMAD.U32 R11, RZ, RZ, UR9 ;  /* 0x00000009ff0b7e24 */ /* 0x000fce000f8e00ff */
[----:B------:R-:W-:Y:S05]  /*0d00*/  CALL.REL.NOINC `($__internal_6_$__cuda_sm20_div_rn_f64_full) ;  /* 0x0000000c00bc7944 */ /* 0x000fea0003c00000 */
[----:B------:R-:W-:Y:S01]  /*0d10*/  MOV R8, R16 ;  /* 0x0000001000087202 */ /* 0x000fe20000000f00 */
[----:B------:R-:W-:-:S07]  /*0d20*/  IMAD.MOV.U32 R9, RZ, RZ, R17 ;  /* 0x000000ffff097224 */ /* 0x000fce00078e0011 */
.L_x_203:
[----:B------:R-:W-:Y:S05]  /*0d30*/  BSYNC.RECONVERGENT B0 ;  /* 0x0000000000007941 */ /* 0x000fea0003800200 */
.L_x_202:
[----:B------:R-:W-:Y:S01]  /*0d40*/  DMUL R32, R32, R32 ;  /* 0x0000002020207228 */ /* 0x000fe20000000000 */
[----:B0-----:R-:W0:Y:S01]  /*0d50*/  LDC R11, c[0x0][0x3c0] ;  /* 0x0000f000ff0b7b82 */ /* 0x001e220000000800 */
[----:B------:R-:W-:-:S06]  /*0d60*/  VIADD R56, R56, UR4 ;  /* 0x0000000438387c36 */ /* 0x000fcc0008000000 */
[----:B------:R-:W-:-:S08]  /*0d70*/  DFMA R32, R18, R18, R32 ;  /* 0x000000121220722b */ /* 0x000fd00000000020 */
[----:B------:R-:W-:-:S08]  /*0d80*/  DFMA R32, R34, R34, R32 ;  /* 0x000000222220722b */ /* 0x000fd00000000020 */
[----:B------:R-:W-:Y:S01]  /*0d90*/  DFMA R32, R30, R32, R8 ;  /* 0x000000201e20722b */ /* 0x000fe20000000008 */
[----:B0-----:R-:W-:Y:S01]  /*0da0*/  IMAD.WIDE R36, R11, 0x8, R36 ;  /* 0x000000080b247825 */ /* 0x001fe200078e0224 */
[----:B------:R-:W-:-:S05]  /*0db0*/  ISETP.GE.AND P0, PT, R56, R11, PT ;  /* 0x0000000b3800720c */ /* 0x000fca0003f06270 */
[----:B------:R0:W-:Y:S08]  /*0dc0*/  STG.E.64 desc[UR12][R36.64], R32 ;  /* 0x0000002024007986 */ /* 0x0001f0000c101b0c */
[----:B------:R-:W-:Y:S05]  /*0dd0*/  @!P0 BRA `(.L_x_204) ;  /* 0xfffffff800888947 */ /* 0x000fea000383ffff */
[----:B------:R-:W-:Y:S05]  /*0de0*/  EXIT ;  /* 0x000000000000794d */ /* 0x000fea0003800000 */
.L_x_199:
[----:B------:R-:W-:Y:S01]  /*0df0*/  IMAD.SHL.U32 R55, R55, 0x2, RZ ;  /* 0x0000000237377824 */ /* 0x000fe200078e00ff */
[----:B------:R-:W0:Y:S01]  /*0e00*/  LDCU.64 UR20, c[0x0][0x3b8] ;  /* 0x00007700ff1477ac */ /* 0x000e220008000a00 */
[----:B------:R-:W1:Y:S05]  /*0e10*/  LDCU.64 UR16, c[0x4][0x10] ;  /* 0x01000200ff1077ac */ /* 0x000e6a0008000a00 */
.L_x_215:
[----:B--2---:R-:W2:Y:S01]  /*0e20*/  LDC.64 R10, c[0x0][0x388] ;  /* 0x0000e200ff0a7b82 */ /* 0x004ea20000000a00 */
[----:B------:R-:W3:Y:S01]  /*0e30*/  LDCU.64 UR14, c[0x0][0x3b8] ;  /* 0x00007700ff0e77ac */ /* 0x000ee20008000a00 */
[----:B------:R-:W4:Y:S06]  /*0e40*/  LDCU.64 UR18, c[0x0][0x390] ;  /* 0x00007200ff1277ac */ /* 0x000f2c0008000a00 */
[----:B------:R-:W5:Y:S08]  /*0e50*/  LDC.64 R8, c[0x0][0x3c0] ;  /* 0x0000f000ff087b82 */ /* 0x000f700000000a00 */
[----:B------:R-:W0:Y:S01]  /*0e60*/  LDC.64 R12, c[0x0][0x3a0] ;  /* 0x0000e800ff0c7b82 */ /* 0x000e220000000a00 */
[----:B--2---:R-:W-:-:S05]  /*0e70*/  IMAD.WIDE R10, R56, 0x8, R10 ;  /* 0x00000008380a7825 */ /* 0x004fca00078e020a */
[----:B------:R-:W3:Y:S01]  /*0e80*/  LDG.E.64 R24, desc[UR12][R10.64] ;  /* 0x0000000c0a187981 */ /* 0x000ee2000c1e1b00 */
[----:B-----5:R-:W-:-:S05]  /*0e90*/  IMAD.WIDE R16, R8, 0x8, R10 ;  /* 0x0000000808107825 */ /* 0x020fca00078e020a */
[----:B------:R-:W2:Y:S01]  /*0ea0*/  LDG.E.64 R22, desc[UR12][R16.64] ;  /* 0x0000000c10167981 */ /* 0x000ea2000c1e1b00 */
[----:B------:R-:W-:-:S03]  /*0eb0*/  IMAD.WIDE R32, R8, 0x8, R16 ;  /* 0x0000000808207825 */ /* 0x000fc600078e0210 */
[----:B0-----:R-:W3:Y:S04]  /*0ec0*/  LDG.E.64 R14, desc[UR12][R12.64] ;  /* 0x0000000c0c0e7981 */ /* 0x001ee8000c1e1b00 */
[----:B------:R-:W2:Y:S04]  /*0ed0*/  LDG.E.64 R18, desc[UR12][R12.64+0x8] ;  /* 0x0000080c0c127981 */ /* 0x000ea8000c1e1b00 */
[----:B------:R-:W5:Y:S04]  /*0ee0*/  LDG.E.64 R34, desc[UR12][R12.64+0x10] ;  /* 0x0000100c0c227981 */ /* 0x000f68000c1e1b00 */
[----:B------:R0:W5:Y:S01]  /*0ef0*/  LDG.E.64 R20, desc[UR12][R32.64] ;  /* 0x0000000c20147981 */ /* 0x000162000c1e1b00 */
[----:B----4-:R-:W-:Y:S01]  /*0f00*/  IMAD.U32 R38, RZ, RZ, UR18 ;  /* 0x00000012ff267e24 */ /* 0x010fe2000f8e00ff */
[----:B------:R-:W-:Y:S01]  /*0f10*/  CS2R R36, SRZ ;  /* 0x0000000000247805 */ /* 0x000fe2000001ff00 */
[----:B------:R-:W-:-:S02]  /*0f20*/  IMAD.U32 R39, RZ, RZ, UR19 ;  /* 0x00000013ff277e24 */ /* 0x000fc4000f8e00ff */
[C---:B------:R-:W-:Y:S02]  /*0f30*/  IMAD R54, R9.reuse, 0x6, RZ ;  /* 0x0000000609367824 */ /* 0x040fe400078e02ff */
[C---:B------:R-:W-:Y:S02]  /*0f40*/  IMAD R53, R9.reuse, 0x7, RZ ;  /* 0x0000000709357824 */ /* 0x040fe400078e02ff */
[C---:B------:R-:W-:Y:S01]  /*0f50*/  IMAD.SHL.U32 R52, R9.reuse, 0x4, RZ ;  /* 0x0000000409347824 */ /* 0x040fe200078e00ff */
[----:B0-----:R-:W-:Y:S01]  /*0f60*/  CS2R R32, SRZ ;  /* 0x0000000000207805 */ /* 0x001fe2000001ff00 */
[C---:B------:R-:W-:Y:S02]  /*0f70*/  IMAD R51, R9.reuse, 0x5, RZ ;  /* 0x0000000509337824 */ /* 0x040fe400078e02ff */
[C---:B------:R-:W-:Y:S02]  /*0f80*/  IMAD R50, R9.reuse, 0x3, RZ ;  /* 0x0000000309327824 */ /* 0x040fe400078e02ff */
[----:B------:R-:W-:-:S02]  /*0f90*/  IMAD.SHL.U32 R49, R9, 0x8, RZ ;  /* 0x0000000809317824 */ /* 0x000fc400078e00ff */
[----:B------:R-:W-:Y:S02]  /*0fa0*/  IMAD R48, R9, 0x9, RZ ;  /* 0x0000000909307824 */ /* 0x000fe400078e02ff */
[----:B------:R-:W-:Y:S01]  /*0fb0*/  IMAD.MOV R0, RZ, RZ, -R9 ;  /* 0x000000ffff007224 */ /* 0x000fe200078e0a09 */
[----:B---3--:R-:W-:Y:S02]  /*0fc0*/  DFMA R24, -R14, UR14, R24 ;  /* 0x0000000e0e187c2b */ /* 0x008fe40008000118 */
[----:B--2---:R-:W-:Y:S02]  /*0fd0*/  DFMA R22, -R18, UR14, R22 ;  /* 0x0000000e12167c2b */ /* 0x004fe40008000116 */
[----:B-----5:R-:W-:Y:S01]  /*0fe0*/  DFMA R20, -R34, UR14, R20 ;  /* 0x0000000e22147c2b */ /* 0x020fe20008000114 */
[----:B------:R-:W-:-:S10]  /*0ff0*/  CS2R R34, SRZ ;  /* 0x0000000000227805 */ /* 0x000fd4000001ff00 */
.L_x_210:
[----:B------:R-:W0:Y:S01]  /*1000*/  LDC.64 R44, c[0x0][0x390] ;  /* 0x0000e400ff2c7b82 */ /* 0x000e220000000a00 */
[----:B------:R-:W-:Y:S01]  /*1010*/  IMAD.WIDE.U32 R16, R55, 0x8, R38 ;  /* 0x0000000837107825 */ /* 0x000fe200078e0026 */
[----:B------:R-:W2:Y:S05]  /*1020*/  LDG.E.64 R18, desc[UR12][R38.64] ;  /* 0x0000000c26127981 */ /* 0x000eaa000c1e1b00 */
[----:B------:R-:W2:Y:S01]  /*1030*/  LDG.E.64 R16, desc[UR12][R16.64] ;  /* 0x0000000c10107981 */ /* 0x000ea2000c1e1b00 */
[----:B------:R-:W3:Y:S01]  /*1040*/  LDC R47, c[0x0][0x3c4] ;  /* 0x0000f100ff2f7b82 */ /* 0x000ee20000000800 */
[----:B0-----:R-:W-:-:S04]  /*1050*/  IMAD.WIDE.U32 R12, R52, 0x8, R44 ;  /* 0x00000008340c7825 */ /* 0x001fc800078e002c */
[--C-:B------:R-:W-:Y:S02]  /*1060*/  IMAD.WIDE.U32 R14, R50, 0x8, R44.reuse ;  /* 0x00000008320e7825 */ /* 0x100fe400078e002c */
[----:B------:R-:W4:Y:S02]  /*1070*/  LDG.E.64 R12, desc[UR12][R12.64] ;  /* 0x0000000c0c0c7981 */ /* 0x000f24000c1e1b00 */
[--C-:B------:R-:W-:Y:S02]  /*1080*/  IMAD.WIDE.U32 R8, R51, 0x8, R44.reuse ;  /* 0x0000000833087825 */ /* 0x100fe400078e002c */
[----:B------:R-:W2:Y:S04]  /*1090*/  LDG.E.64 R14, desc[UR12][R14.64] ;  /* 0x0000000c0e0e7981 */ /* 0x000ea8000c1e1b00 */
[----:B------:R-:W2:Y:S01]  /*10a0*/  LDG.E.64 R8, desc[UR12][R8.64] ;  /* 0x0000000c08087981 */ /* 0x000ea2000c1e1b00 */
[----:B------:R-:W-:-:S06]  /*10b0*/  IMAD.WIDE.U32 R10, R48, 0x8, R44 ;  /* 0x00000008300a7825 */ /* 0x000fcc00078e002c */
[----:B------:R-:W2:Y:S01]  /*10c0*/  LDG.E.64 R10, desc[UR12][R10.64] ;  /* 0x0000000c0a0a7981 */ /* 0x000ea2000c1e1b00 */
[----:B------:R-:W-:-:S04]  /*10d0*/  IMAD.WIDE.U32 R40, R54, 0x8, R44 ;  /* 0x0000000836287825 */ /* 0x000fc800078e002c */
[--C-:B------:R-:W-:Y:S02]  /*10e0*/  IMAD.WIDE.U32 R42, R53, 0x8, R44.reuse ;  /* 0x00000008352a7825 */ /* 0x100fe400078e002c */
[----:B------:R-:W5:Y:S02]  /*10f0*/  LDG.E.64 R40, desc[UR12][R40.64] ;  /* 0x0000000c28287981 */ /* 0x000f64000c1e1b00 */
[----:B------:R-:W-:Y:S02]  /*1100*/  IMAD.WIDE.U32 R44, R49, 0x8, R44 ;  /* 0x00000008312c7825 */ /* 0x000fe400078e002c */
[----:B------:R-:W5:Y:S02]  /*1110*/  LDG.E.64 R42, desc[UR12][R42.64] ;  /* 0x0000000c2a2a7981 */ /* 0x000f64000c1e1b00 */
[----:B---3--:R-:W-:Y:S02]  /*1120*/  IMAD.WIDE.U32 R46, R47, 0x8, R38 ;  /* 0x000000082f2e7825 */ /* 0x008fe400078e0026 */
[----:B------:R-:W5:Y:S04]  /*1130*/  LDG.E.64 R44, desc[UR12][R44.64] ;  /* 0x0000000c2c2c7981 */ /* 0x000f68000c1e1b00 */
[----:B------:R-:W5:Y:S01]  /*1140*/  LDG.E.64 R46, desc[UR12][R46.64] ;  /* 0x0000000c2e2e7981 */ /* 0x000f62000c1e1b00 */
[----:B------:R-:W-:Y:S01]  /*1150*/  BSSY.RECONVERGENT B0, `(.L_x_205) ;  /* 0x0000021000007945 */ /* 0x000fe20003800200 */
[----:B----4-:R-:W-:-:S08]  /*1160*/  DMUL R12, R22, R12 ;  /* 0x0000000c160c7228 */ /* 0x010fd00000000000 */
[----:B--2---:R-:W-:-:S08]  /*1170*/  DFMA R12, R24, R14, R12 ;  /* 0x0000000e180c722b */ /* 0x004fd0000000000c */
[----:B------:R-:W-:-:S08]  /*1180*/  DFMA R8, R20, R8, R12 ;  /* 0x000000081408722b */ /* 0x000fd0000000000c */
        /* <DEDUP_REMOVED lines=22> */
[----:B-1---5:R-:W-:Y:S05]  /*12f0*/  CALL.REL.NOINC `($_Z24gpuTemplateStgHomoTurb3DIdEvPT_S1_S1_S1_S1_S1_S1_S0_ii$__internal_trig_reduction_slowpathd) ;  /* 0x0000000c00ac7944 */ /* 0x022fea0003c00000 */
[----:B------:R-:W-:-:S07]  /*1300*/  MOV R12, R8 ;  /* 0x00000008000c7202 */ /* 0x000fce0000000f00 */
.L_x_208:
[----:B-1----:R-:W-:Y:S05]  /*1310*/  BSYNC.RECONVERGENT B1 ;  /* 0x0000000000017941 */ /* 0x002fea0003800200 */
.L_x_207:
[----:B------:R-:W-:Y:S01]  /*1320*/  VIADD R57, R12, 0x1 ;  /* 0x000000010c397836 */ /* 0x000fe20000000000 */
[----:B------:R-:W-:Y:S06]  /*1330*/  BRA `(.L_x_209) ;  /* 0x0000000000087947 */ /* 0x000fec0003800000 */
.L_x_206:
[----:B------:R-:W-:Y:S01]  /*1340*/  DMUL R60, RZ, R10 ;  /* 0x0000000aff3c7228 */ /* 0x000fe20000000000 */
[----:B------:R-:W-:-:S10]  /*1350*/  IMAD.MOV.U32 R57, RZ, RZ, 0x1 ;  /* 0x00000001ff397424 */ /* 0x000fd400078e00ff */
.L_x_209:
[----:B-1----:R-:W-:Y:S05]  /*1360*/  BSYNC.RECONVERGENT B0 ;  /* 0x0000000000007941 */ /* 0x002fea0003800200 */
.L_x_205:
[----:B------:R-:W-:-:S05]  /*1370*/  IMAD.SHL.U32 R8, R57, 0x40, RZ ;  /* 0x0000004039087824 */ /* 0x000fca00078e00ff */
[----:B------:R-:W-:-:S04]  /*1380*/  LOP3.LUT R8, R8, 0x40, RZ, 0xc0, !PT ;  /* 0x0000004008087812 */ /* 0x000fc800078ec0ff */
[----:B------:R-:W-:-:S05]  /*1390*/  IADD3 R16, P0, PT, R8, UR16, RZ ;  /* 0x0000001008107c10 */ /* 0x000fca000ff1e0ff */
[----:B------:R-:W-:-:S05]  /*13a0*/  IMAD.X R17, RZ, RZ, UR17, P0 ;  /* 0x00000011ff117e24 */ /* 0x000fca00080e06ff */
[----:B------:R-:W2:Y:S01]  /*13b0*/  LDG.E.128.CONSTANT R8, desc[UR12][R16.64] ;  /* 0x0000000c10087981 */ /* 0x000ea2000c1e9d00 */
[----:B------:R-:W-:Y:S01]  /*13c0*/  LOP3.LUT R12, R57, 0x1, RZ, 0xc0, !PT ;  /* 0x00000001390c7812 */ /* 0x000fe200078ec0ff */
[----:B------:R-:W-:Y:S01]  /*13d0*/  IMAD.MOV.U32 R13, RZ, RZ, 0x3da8ff83 ;  /* 0x3da8ff83ff0d7424 */ /* 0x000fe200078e00ff */
[----:B------:R-:W-:Y:S02]  /*13e0*/  DMUL R58, R60, R60 ;  /* 0x0000003c3c3a7228 */ /* 0x000fe40000000000 */
[----:B------:R-:W-:Y:S01]  /*13f0*/  ISETP.NE.U32.AND P0, PT, R12, 0x1, PT ;  /* 0x000000010c00780c */ /* 0x000fe20003f05070 */
[----:B------:R-:W-:-:S03]  /*1400*/  IMAD.MOV.U32 R12, RZ, RZ, 0x20fd8164 ;  /* 0x20fd8164ff0c7424 */ /* 0x000fc600078e00ff */
[----:B------:R-:W-:Y:S02]  /*1410*/  FSEL R13, -R13, 0.11223486810922622681, !P0 ;  /* 0x3de5db650d0d7808 */ /* 0x000fe40004000100 */
[----:B------:R-:W-:-:S06]  /*1420*/  FSEL R12, R12, -8.06006814911005101289e+34, !P0 ;  /* 0xf9785eba0c0c7808 */ /* 0x000fcc0004000000 */
[C---:B--2---:R-:W-:Y:S01]  /*1430*/  DFMA R8, R58.reuse, R12, R8 ;  /* 0x0000000c3a08722b */ /* 0x044fe20000000008 */
[----:B------:R-:W2:Y:S04]  /*1440*/  LDG.E.128.CONSTANT R12, desc[UR12][R16.64+0x10] ;  /* 0x0000100c100c7981 */ /* 0x000ea8000c1e9d00 */
[----:B------:R-:W3:Y:S03]  /*1450*/  LDG.E.128.CONSTANT R16, desc[UR12][R16.64+0x20] ;  /* 0x0000200c10107981 */ /* 0x000ee6000c1e9d00 */
[----:B------:R-:W-:Y:S01]  /*1460*/  DFMA R8, R58, R8, R10 ;  /* 0x000000083a08722b */ /* 0x000fe2000000000a */
[----:B------:R-:W-:Y:S01]  /*1470*/  VIADD R0, R0, 0x1 ;  /* 0x0000000100007836 */ /* 0x000fe20000000000 */
[----:B------:R-:W-:Y:S01]  /*1480*/  IADD3 R50, PT, PT, R50, 0x1, RZ ;  /* 0x0000000132327810 */ /* 0x000fe20007ffe0ff */
[----:B------:R-:W-:-:S02]  /*1490*/  VIADD R52, R52, 0x1 ;  /* 0x0000000134347836 */ /* 0x000fc40000000000 */
[----:B------:R-:W-:Y:S02]  /*14a0*/  VIADD R51, R51, 0x1 ;  /* 0x0000000133337836 */ /* 0x000fe40000000000 */
[----:B------:R-:W-:Y:S02]  /*14b0*/  VIADD R54, R54, 0x1 ;  /* 0x0000000136367836 */ /* 0x000fe40000000000 */
[----:B------:R-:W-:Y:S02]  /*14c0*/  VIADD R53, R53, 0x1 ;  /* 0x0000000135357836 */ /* 0x000fe40000000000 */
[----:B------:R-:W-:Y:S02]  /*14d0*/  VIADD R49, R49, 0x1 ;  /* 0x0000000131317836 */ /* 0x000fe40000000000 */
[----:B------:R-:W-:Y:S01]  /*14e0*/  VIADD R48, R48, 0x1 ;  /* 0x0000000130307836 */ /* 0x000fe20000000000 */
[----:B--2---:R-:W-:-:S08]  /*14f0*/  DFMA R8, R58, R8, R12 ;  /* 0x000000083a08722b */ /* 0x004fd0000000000c */
[----:B------:R-:W-:-:S08]  /*1500*/  DFMA R8, R58, R8, R14 ;  /* 0x000000083a08722b */ /* 0x000fd0000000000e */
[----:B---3--:R-:W-:-:S08]  /*1510*/  DFMA R8, R58, R8, R16 ;  /* 0x000000083a08722b */ /* 0x008fd00000000010 */
        /* <DEDUP_REMOVED lines=19> */
[----:B------:R-:W0:Y:S01]  /*1650*/  MUFU.RCP64H R11, UR11 ;  /* 0x0000000b000b7d08 */ /* 0x000e220008001800 */
[----:B------:R-:W-:Y:S01]  /*1660*/  IMAD.U32 R12, RZ, RZ, UR10 ;  /* 0x0000000aff0c7e24 */ /* 0x000fe2000f8e00ff */
[----:B------:R-:W-:Y:S01]  /*1670*/  MOV R10, 0x1 ;  /* 0x00000001000a7802 */ /* 0x000fe20000000f00 */
[----:B------:R-:W-:Y:S01]  /*1680*/  IMAD.U32 R13, RZ, RZ, UR11 ;  /* 0x0000000bff0d7e24 */ /* 0x000fe2000f8e00ff */
[----:B------:R-:W-:Y:S01]  /*1690*/  BSSY.RECONVERGENT B0, `(.L_x_211) ;  /* 0x0000019000007945 */ /* 0x000fe20003800200 */
[----:B------:R-:W-:Y:S02]  /*16a0*/  IMAD.U32 R14, RZ, RZ, UR10 ;  /* 0x0000000aff0e7e24 */ /* 0x000fe4000f8e00ff */
[----:B------:R-:W-:-:S02]  /*16b0*/  IMAD.U32 R15, RZ, RZ, UR11 ;  /* 0x0000000bff0f7e24 */ /* 0x000fc4000f8e00ff */
        /* <DEDUP_REMOVED lines=18> */
[----:B------:R-:W-:-:S07]  /*17e0*/  IMAD.U32 R11, RZ, RZ, UR11 ;  /* 0x0000000bff0b7e24 */ /* 0x000fce000f8e00ff */
[----:B------:R-:W-:Y:S05]  /*17f0*/  CALL.REL.NOINC `($__internal_6_$__cuda_sm20_div_rn_f64_full) ;  /* 0x0000000400007944 */ /* 0x000fea0003c00000 */
[----:B------:R-:W-:Y:S02]  /*1800*/  IMAD.MOV.U32 R8, RZ, RZ, R16 ;  /* 0x000000ffff087224 */ /* 0x000fe400078e0010 */
[----:B------:R-:W-:-:S07]  /*1810*/  IMAD.MOV.U32 R9, RZ, RZ, R17 ;  /* 0x000000ffff097224 */ /* 0x000fce00078e0011 */
.L_x_212:
[----:B------:R-:W-:Y:S05]  /*1820*/  BSYNC.RECONVERGENT B0 ;  /* 0x0000000000007941 */ /* 0x000fea0003800200 */
.L_x_211:
[----:B------:R-:W0:Y:S01]  /*1830*/  LDC.64 R10, c[0x0][0x3a8] ;  /* 0x0000ea00ff0a7b82 */ /* 0x000e220000000a00 */
[----:B------:R-:W1:Y:S01]  /*1840*/  MUFU.RCP64H R13, UR9 ;  /* 0x00000009000d7d08 */ /* 0x000e620008001800 */
[----:B------:R-:W-:Y:S01]  /*1850*/  MOV R16, UR8 ;  /* 0x0000000800107c02 */ /* 0x000fe20008000f00 */
[----:B------:R-:W-:Y:S02]  /*1860*/  IMAD.U32 R17, RZ, RZ, UR9 ;  /* 0x00000009ff117e24 */ /* 0x000fe4000f8e00ff */
[----:B------:R-:W-:-:S03]  /*1870*/  IMAD.MOV.U32 R12, RZ, RZ, 0x1 ;  /* 0x00000001ff0c7424 */ /* 0x000fc600078e00ff */
[----:B------:R-:W2:Y:S01]  /*1880*/  LDC R0, c[0x0][0x3c0] ;  /* 0x0000f000ff007b82 */ /* 0x000ea20000000800 */
[----:B0-----:R-:W3:Y:S04]  /*1890*/  LDG.E.64 R14, desc[UR12][R10.64+0x8] ;  /* 0x0000080c0a0e7981 */ /* 0x001ee8000c1e1b00 */
[----:B------:R0:W4:Y:S01]  /*18a0*/  LDG.E.64 R36, desc[UR12][R10.64+0x10] ;  /* 0x0000100c0a247981 */ /* 0x000122000c1e1b00 */
[----:B-1----:R-:W-:Y:S01]  /*18b0*/  DFMA R16, R12, -R16, 1 ;  /* 0x3ff000000c10742b */ /* 0x002fe20000000810 */
[----:B------:R-:W-:Y:S01]  /*18c0*/  IMAD.U32 R42, RZ, RZ, UR6 ;  /* 0x00000006ff2a7e24 */ /* 0x000fe2000f8e00ff */
[----:B------:R-:W-:Y:S01]  /*18d0*/  DADD R18, R18, R6 ;  /* 0x0000000012127229 */ /* 0x000fe20000000006 */
[----:B------:R-:W-:Y:S01]  /*18e0*/  IMAD.U32 R43, RZ, RZ, UR7 ;  /* 0x00000007ff2b7e24 */ /* 0x000fe2000f8e00ff */
[----:B------:R-:W-:Y:S04]  /*18f0*/  BSSY.RECONVERGENT B0, `(.L_x_213) ;  /* 0x0000025000007945 */ /* 0x000fe80003800200 */
[----:B------:R-:W-:-:S02]  /*1900*/  DFMA R20, R16, R16, R16 ;  /* 0x000000101014722b */ /* 0x000fc40000000010 */
[----:B------:R-:W1:Y:S06]  /*1910*/  LDC.64 R16, c[0x0][0x380] ;  /* 0x0000e000ff107b82 */ /* 0x000e6c0000000a00 */
[----:B------:R-:W-:Y:S01]  /*1920*/  DFMA R20, R12, R20, R12 ;  /* 0x000000140c14722b */ /* 0x000fe2000000000c */
[----:B------:R-:W-:Y:S02]  /*1930*/  IMAD.U32 R12, RZ, RZ, UR8 ;  /* 0x00000008ff0c7e24 */ /* 0x000fe4000f8e00ff */
[----:B------:R-:W-:-:S06]  /*1940*/  IMAD.U32 R13, RZ, RZ, UR9 ;  /* 0x00000009ff0d7e24 */ /* 0x000fcc000f8e00ff */
[----:B------:R-:W-:-:S08]  /*1950*/  DFMA R12, R20, -R12, 1 ;  /* 0x3ff00000140c742b */ /* 0x000fd0000000080c */
[----:B0-----:R-:W-:Y:S01]  /*1960*/  DFMA R10, R20, R12, R20 ;  /* 0x0000000c140a722b */ /* 0x001fe20000000014 */
[----:B-1----:R-:W-:Y:S01]  /*1970*/  IMAD.WIDE R16, R56, 0x8, R16 ;  /* 0x0000000838107825 */ /* 0x002fe200078e0210 */
[----:B------:R-:W-:-:S04]  /*1980*/  DADD R12, R26, R8 ;  /* 0x000000001a0c7229 */ /* 0x000fc80000000008 */
[----:B------:R0:W-:Y:S01]  /*1990*/  STG.E.64 desc[UR12][R16.64], R42 ;  /* 0x0000002a10007986 */ /* 0x0001e2000c101b0c */
[----:B--2---:R-:W-:-:S03]  /*19a0*/  IMAD.WIDE R20, R0, 0x8, R16 ;  /* 0x0000000800147825 */ /* 0x004fc600078e0210 */
[----:B------:R-:W-:Y:S02]  /*19b0*/  DMUL R8, R12, R10 ;  /* 0x0000000a0c087228 */ /* 0x000fe40000000000 */
[----:B------:R-:W-:Y:S01]  /*19c0*/  FSETP.GEU.AND P1, PT, |R13|, 6.5827683646048100446e-37, PT ;  /* 0x036000000d00780b */ /* 0x000fe20003f2e200 */
[----:B------:R-:W-:-:S05]  /*19d0*/  IMAD.WIDE R24, R0, 0x8, R20 ;  /* 0x0000000800187825 */ /* 0x000fca00078e0214 */
[----:B------:R-:W-:-:S08]  /*19e0*/  DFMA R40, R8, -UR8, R12 ;  /* 0x8000000808287c2b */ /* 0x000fd0000800000c */
[----:B------:R-:W-:Y:S02]  /*19f0*/  DFMA R8, R40, R10, R8 ;  /* 0x0000000a2808722b */ /* 0x000fe40000000008 */
[----:B---3--:R-:W-:Y:S02]  /*1a00*/  DFMA R34, R34, R14, R4 ;  /* 0x0000000e2222722b */ /* 0x008fe40000000004 */
[----:B------:R-:W-:Y:S02]  /*1a10*/  DMUL R14, R18, UR6 ;  /* 0x00000006120e7c28 */ /* 0x000fe40008000000 */
[----:B----4-:R-:W-:Y:S01]  /*1a20*/  DFMA R36, R32, R36, R2 ;  /* 0x000000242024722b */ /* 0x010fe20000000002 */
[----:B------:R-:W-:-:S04]  /*1a30*/  IMAD.WIDE R32, R0, 0x8, R24 ;  /* 0x0000000800207825 */ /* 0x000fc800078e0218 */
[----:B------:R-:W-:Y:S01]  /*1a40*/  FFMA R0, RZ, UR9, R9 ;  /* 0x00000009ff007c23 */ /* 0x000fe20008000009 */
[----:B------:R-:W-:Y:S01]  /*1a50*/  DMUL R22, R34, UR6 ;  /* 0x0000000622167c28 */ /* 0x000fe20008000000 */
[----:B------:R0:W-:Y:S01]  /*1a60*/  STG.E.64 desc[UR12][R20.64], R14 ;  /* 0x0000000e14007986 */ /* 0x0001e2000c101b0c */
[----:B------:R-:W-:Y:S02]  /*1a70*/  DMUL R38, R36, UR6 ;  /* 0x0000000624267c28 */ /* 0x000fe40008000000 */
[----:B------:R-:W-:-:S03]  /*1a80*/  FSETP.GT.AND P0, PT, |R0|, 1.469367938527859385e-39, PT ;  /* 0x001000000000780b */ /* 0x000fc60003f04200 */
[----:B------:R0:W-:Y:S04]  /*1a90*/  STG.E.64 desc[UR12][R24.64], R22 ;  /* 0x0000001618007986 */ /* 0x0001e8000c101b0c */
[----:B------:R0:W-:Y:S06]  /*1aa0*/  STG.E.64 desc[UR12][R32.64], R38 ;  /* 0x0000002620007986 */ /* 0x0001ec000c101b0c */
[----:B------:R-:W-:Y:S05]  /*1ab0*/  @P0 BRA P1, `(.L_x_214) ;  /* 0x0000000000200947 */ /* 0x000fea0000800000 */
[----:B------:R-:W-:Y:S01]  /*1ac0*/  IMAD.U32 R8, RZ, RZ, UR8 ;  /* 0x00000008ff087e24 */ /* 0x000fe2000f8e00ff */
[----:B------:R-:W-:Y:S01]  /*1ad0*/  MOV R10, UR8 ;  /* 0x00000008000a7c02 */ /* 0x000fe20008000f00 */
[----:B------:R-:W-:Y:S01]  /*1ae0*/  IMAD.U32 R9, RZ, RZ, UR9 ;  /* 0x00000009ff097e24 */ /* 0x000fe2000f8e00ff */
[----:B------:R-:W-:Y:S01]  /*1af0*/  MOV R0, 0x1b20 ;  /* 0x00001b2000007802 */ /* 0x000fe20000000f00 */
[----:B------:R-:W-:-:S07]  /*1b00*/  IMAD.U32 R11, RZ, RZ, UR9 ;  /* 0x00000009ff0b7e24 */ /* 0x000fce000f8e00ff */
[----:B0-----:R-:W-:Y:S05]  /*1b10*/  CALL.REL.NOINC `($__internal_6_$__cuda_sm20_div_rn_f64_full) ;  /* 0x0000000000387944 */ /* 0x001fea0003c00000 */
[----:B------:R-:W-:Y:S02]  /*1b20*/  IMAD.MOV.U32 R8, RZ, RZ, R16 ;  /* 0x000000ffff087224 */ /* 0x000fe400078e0010 */
[----:B------:R-:W-:-:S07]  /*1b30*/  IMAD.MOV.U32 R9, RZ, RZ, R17 ;  /* 0x000000ffff097224 */ /* 0x000fce00078e0011 */
.L_x_214:
[----:B------:R-:W-:Y:S05]  /*1b40*/  BSYNC.RECONVERGENT B0 ;  /* 0x0000000000007941 */ /* 0x000fea0003800200 */
.L_x_213:
[----:B------:R-:W-:Y:S01]  /*1b50*/  DMUL R34, R34, R34 ;  /* 0x0000002222227228 */ /* 0x000fe20000000000 */
[----:B------:R-:W0:Y:S01]  /*1b60*/  LDC R11, c[0x0][0x3c0] ;  /* 0x0000f000ff0b7b82 */ /* 0x000e220000000800 */
        /* <DEDUP_REMOVED lines=9> */
        .weak           $__internal_6_$__cuda_sm20_div_rn_f64_full
        .type           $__internal_6_$__cuda_sm20_div_rn_f64_full,@function
        .size           $__internal_6_$__cuda_sm20_div_rn_f64_full,($_Z24gpuTemplateStgHomoTurb3DIdEvPT_S1_S1_S1_S1_S1_S1_S0_ii$__internal_trig_reduction_slowpathd - $__internal_6_$__cuda_sm20_div_rn_f64_full)
$__internal_6_$__cuda_sm20_div_rn_f64_full:
[C---:B------:R-:W-:Y:S01]  /*1c00*/  FSETP.GEU.AND P0, PT, |R11|.reuse, 1.469367938527859385e-39, PT ;  /* 0x001000000b00780b */ /* 0x040fe20003f0e200 */
[----:B------:R-:W-:Y:S01]  /*1c10*/  IMAD.MOV.U32 R10, RZ, RZ, R8 ;  /* 0x000000ffff0a7224 */ /* 0x000fe200078e0008 */
[----:B------:R-:W-:Y:S01]  /*1c20*/  LOP3.LUT R9, R11, 0x800fffff, RZ, 0xc0, !PT ;  /* 0x800fffff0b097812 */ /* 0x000fe200078ec0ff */
[----:B------:R-:W-:Y:S01]  /*1c30*/  IMAD.MOV.U32 R20, RZ, RZ, 0x1 ;  /* 0x00000001ff147424 */ /* 0x000fe200078e00ff */
[----:B------:R-:W-:Y:S01]  /*1c40*/  FSETP.GEU.AND P2, PT, |R13|, 1.469367938527859385e-39, PT ;  /* 0x001000000d00780b */ /* 0x000fe20003f4e200 */
[----:B------:R-:W-:Y:S01]  /*1c50*/  BSSY.RECONVERGENT B1, `(.L_x_216) ;  /* 0x0000052000017945 */ /* 0x000fe20003800200 */
[----:B------:R-:W-:Y:S02]  /*1c60*/  LOP3.LUT R9, R9, 0x3ff00000, RZ, 0xfc, !PT ;  /* 0x3ff0000009097812 */ /* 0x000fe400078efcff */
[----:B------:R-:W-:Y:S02]  /*1c70*/  LOP3.LUT R16, R13, 0x7ff00000, RZ, 0xc0, !PT ;  /* 0x7ff000000d107812 */ /* 0x000fe400078ec0ff */
[----:B------:R-:W-:-:S03]  /*1c80*/  LOP3.LUT R39, R11, 0x7ff00000, RZ, 0xc0, !PT ;  /* 0x7ff000000b277812 */ /* 0x000fc600078ec0ff */
[----:B------:R-:W-:Y:S01]  /*1c90*/  @!P0 DMUL R8, R10, 8.98846567431157953865e+307 ;  /* 0x7fe000000a088828 */ /* 0x000fe20000000000 */
[C---:B------:R-:W-:Y:S01]  /*1ca0*/  ISETP.GE.U32.AND P1, PT, R16.reuse, R39, PT ;  /* 0x000000271000720c */ /* 0x040fe20003f26070 */
[----:B------:R-:W-:Y:S02]  /*1cb0*/  IMAD.MOV.U32 R38, RZ, RZ, R16 ;  /* 0x000000ffff267224 */ /* 0x000fe400078e0010 */
[----:B------:R-:W-:Y:S02]  /*1cc0*/  @!P2 LOP3.LUT R17, R11, 0x7ff00000, RZ, 0xc0, !PT ;  /* 0x7ff000000b11a812 */ /* 0x000fe400078ec0ff */
[----:B------:R-:W0:Y:S02]  /*1cd0*/  MUFU.RCP64H R21, R9 ;  /* 0x0000000900157308 */ /* 0x000e240000001800 */
[----:B------:R-:W-:Y:S01]  /*1ce0*/  @!P2 ISETP.GE.U32.AND P3, PT, R16, R17, PT ;  /* 0x000000111000a20c */ /* 0x000fe20003f66070 */
[----:B------:R-:W-:Y:S01]  /*1cf0*/  IMAD.MOV.U32 R17, RZ, RZ, 0x1ca00000 ;  /* 0x1ca00000ff117424 */ /* 0x000fe200078e00ff */
[----:B------:R-:W-:-:S04]  /*1d00*/  @!P0 LOP3.LUT R39, R9, 0x7ff00000, RZ, 0xc0, !PT ;  /* 0x7ff0000009278812 */ /* 0x000fc800078ec0ff */
[----:B------:R-:W-:Y:S01]  /*1d10*/  @!P2 SEL R23, R17, 0x63400000, !P3 ;  /* 0x634000001117a807 */ /* 0x000fe20005800000 */
[----:B------:R-:W-:-:S03]  /*1d20*/  VIADD R41, R39, 0xffffffff ;  /* 0xffffffff27297836 */ /* 0x000fc60000000000 */
[----:B------:R-:W-:-:S04]  /*1d30*/  @!P2 LOP3.LUT R24, R23, 0x80000000, R13, 0xf8, !PT ;  /* 0x800000001718a812 */ /* 0x000fc800078ef80d */
[----:B------:R-:W-:Y:S01]  /*1d40*/  @!P2 LOP3.LUT R25, R24, 0x100000, RZ, 0xfc, !PT ;  /* 0x001000001819a812 */ /* 0x000fe200078efcff */
[----:B0-----:R-:W-:Y:S01]  /*1d50*/  DFMA R14, R20, -R8, 1 ;  /* 0x3ff00000140e742b */ /* 0x001fe20000000808 */
[----:B------:R-:W-:-:S07]  /*1d60*/  @!P2 MOV R24, RZ ;  /* 0x000000ff0018a202 */ /* 0x000fce0000000f00 */
[----:B------:R-:W-:-:S08]  /*1d70*/  DFMA R14, R14, R14, R14 ;  /* 0x0000000e0e0e722b */ /* 0x000fd0000000000e */
[----:B------:R-:W-:Y:S01]  /*1d80*/  DFMA R20, R20, R14, R20 ;  /* 0x0000000e1414722b */ /* 0x000fe20000000014 */
[----:B------:R-:W-:Y:S01]  /*1d90*/  SEL R15, R17, 0x63400000, !P1 ;  /* 0x63400000110f7807 */ /* 0x000fe20004800000 */
[----:B------:R-:W-:-:S03]  /*1da0*/  IMAD.MOV.U32 R14, RZ, RZ, R12 ;  /* 0x000000ffff0e7224 */ /* 0x000fc600078e000c */
[----:B------:R-:W-:-:S03]  /*1db0*/  LOP3.LUT R15, R15, 0x800fffff, R13, 0xf8, !PT ;  /* 0x800fffff0f0f7812 */ /* 0x000fc600078ef80d */
[----:B------:R-:W-:-:S03]  /*1dc0*/  DFMA R22, R20, -R8, 1 ;  /* 0x3ff000001416742b */ /* 0x000fc60000000808 */
[----:B------:R-:W-:-:S05]  /*1dd0*/  @!P2 DFMA R14, R14, 2, -R24 ;  /* 0x400000000e0ea82b */ /* 0x000fca0000000818 */
        /* <DEDUP_REMOVED lines=9> */
[----:B------:R-:W-:Y:S01]  /*1e70*/  LOP3.LUT R13, R11, 0x7ff00000, RZ, 0xc0, !PT ;  /* 0x7ff000000b0d7812 */ /* 0x000fe200078ec0ff */
[----:B------:R-:W-:-:S03]  /*1e80*/  IMAD.MOV.U32 R20, RZ, RZ, RZ ;  /* 0x000000ffff147224 */ /* 0x000fc600078e00ff */
[CC--:B------:R-:W-:Y:S02]  /*1e90*/  VIADDMNMX R12, R16.reuse, -R13.reuse, 0xb9600000, !PT ;  /* 0xb9600000100c7446 */ /* 0x0c0fe4000780090d */
[----:B------:R-:W-:Y:S02]  /*1ea0*/  ISETP.GE.U32.AND P0, PT, R16, R13, PT ;  /* 0x0000000d1000720c */ /* 0x000fe40003f06070 */
        /* <DEDUP_REMOVED lines=14> */
[----:B------:R-:W-:Y:S01]  /*1f90*/  MOV R8, RZ ;  /* 0x000000ff00087202 */ /* 0x000fe20000000f00 */
[----:B------:R-:W-:-:S05]  /*1fa0*/  DMUL.RP R20, R24, R20 ;  /* 0x0000001418147228 */ /* 0x000fca0000008000 */
[----:B------:R-:W-:-:S05]  /*1fb0*/  DFMA R8, R16, -R8, R24 ;  /* 0x800000081008722b */ /* 0x000fca0000000018 */
[----:B------:R-:W-:Y:S02]  /*1fc0*/  LOP3.LUT R11, R21, R11, RZ, 0x3c, !PT ;  /* 0x0000000b150b7212 */ /* 0x000fe400078e3cff */
[----:B------:R-:W-:-:S04]  /*1fd0*/  IADD3 R8, PT, PT, -R12, -0x43300000, RZ ;  /* 0xbcd000000c087810 */ /* 0x000fc80007ffe1ff */
[----:B------:R-:W-:-:S04]  /*1fe0*/  FSETP.NEU.AND P0, PT, |R9|, R8, PT ;  /* 0x000000080900720b */ /* 0x000fc80003f0d200 */
[----:B------:R-:W-:Y:S02]  /*1ff0*/  FSEL R16, R20, R16, !P0 ;  /* 0x0000001014107208 */ /* 0x000fe40004000000 */
[----:B------:R-:W-:Y:S01]  /*2000*/  FSEL R17, R11, R17, !P0 ;  /* 0x000000110b117208 */ /* 0x000fe20004000000 */
[----:B------:R-:W-:Y:S06]  /*2010*/  BRA `(.L_x_218) ;  /* 0x0000000000547947 */ /* 0x000fec0003800000 */
.L_x_217:
        /* <DEDUP_REMOVED lines=16> */
.L_x_220:
[----:B------:R-:W-:Y:S01]  /*2120*/  LOP3.LUT R17, R11, 0x80000, RZ, 0xfc, !PT ;  /* 0x000800000b117812 */ /* 0x000fe200078efcff */
[----:B------:R-:W-:Y:S01]  /*2130*/  IMAD.MOV.U32 R16, RZ, RZ, R10 ;  /* 0x000000ffff107224 */ /* 0x000fe200078e000a */
[----:B------:R-:W-:Y:S06]  /*2140*/  BRA `(.L_x_218) ;  /* 0x0000000000087947 */ /* 0x000fec0003800000 */
.L_x_219:
[----:B------:R-:W-:Y:S01]  /*2150*/  LOP3.LUT R17, R13, 0x80000, RZ, 0xfc, !PT ;  /* 0x000800000d117812 */ /* 0x000fe200078efcff */
[----:B------:R-:W-:-:S07]  /*2160*/  IMAD.MOV.U32 R16, RZ, RZ, R12 ;  /* 0x000000ffff107224 */ /* 0x000fce00078e000c */
.L_x_218:
[----:B------:R-:W-:Y:S05]  /*2170*/  BSYNC.RECONVERGENT B1 ;  /* 0x0000000000017941 */ /* 0x000fea0003800200 */
.L_x_216:
[----:B------:R-:W-:Y:S01]  /*2180*/  IMAD.MOV.U32 R8, RZ, RZ, R0 ;  /* 0x000000ffff087224 */ /* 0x000fe200078e0000 */
[----:B------:R-:W-:-:S04]  /*2190*/  MOV R9, 0x0 ;  /* 0x0000000000097802 */ /* 0x000fc80000000f00 */
[----:B------:R-:W-:Y:S05]  /*21a0*/  RET.REL.NODEC R8 `(_Z24gpuTemplateStgHomoTurb3DIdEvPT_S1_S1_S1_S1_S1_S1_S0_ii) ;  /* 0xffffffdc08947950 */ /* 0x000fea0003c3ffff */
        .type           $_Z24gpuTemplateStgHomoTurb3DIdEvPT_S1_S1_S1_S1_S1_S1_S0_ii$__internal_trig_reduction_slowpathd,@function
        .size           $_Z24gpuTemplateStgHomoTurb3DIdEvPT_S1_S1_S1_S1_S1_S1_S0_ii$__internal_trig_reduction_slowpathd,(.L_x_625 - $_Z24gpuTemplateStgHomoTurb3DIdEvPT_S1_S1_S1_S1_S1_S1_S0_ii$__internal_trig_reduction_slowpathd)
$_Z24gpuTemplateStgHomoTurb3DIdEvPT_S1_S1_S1_S1_S1_S1_S0_ii$__internal_trig_reduction_slowpathd:
        /* <DEDUP_REMOVED lines=21> */
[----:B------:R-:W-:Y:S01]  /*2300*/  IADD3 R58, PT, PT, RZ, -R58, -R10 ;  /* 0x8000003aff3a7210 */ /* 0x000fe20007ffe80a */
[----:B------:R-:W-:Y:S01]  /*2310*/  IMAD.SHL.U32 R19, R60, 0x800, RZ ;  /* 0x000008003c137824 */ /* 0x000fe200078e00ff */
[----:B------:R-:W-:Y:S01]  /*2320*/  LOP3.LUT R17, R17, 0x80000000, RZ, 0xfc, !PT ;  /* 0x8000000011117812 */ /* 0x000fe200078efcff */
[----:B------:R-:W-:Y:S01]  /*2330*/  IMAD.MOV.U32 R18, RZ, RZ, RZ ;  /* 0x000000ffff127224 */ /* 0x000fe200078e00ff */
[----:B------:R-:W-:-:S07]  /*2340*/  CS2R R12, SRZ ;  /* 0x00000000000c7805 */ /* 0x000fce000001ff00 */
.L_x_225:
        /* <DEDUP_REMOVED lines=11> */
[----:B------:R-:W-:-:S03]  /*2400*/  IADD3 R13, P0, PT, R59, R13, RZ ;  /* 0x0000000d3b0d7210 */ /* 0x000fc60007f1e0ff */
[----:B------:R-:W-:Y:S01]  /*2410*/  IMAD R59, R18, 0x8, R1 ;  /* 0x00000008123b7824 */ /* 0x000fe200078e0201 */
[----:B------:R-:W-:Y:S01]  /*2420*/  IADD3 R13, P1, PT, R60, R13, RZ ;  /* 0x0000000d3c0d7210 */ /* 0x000fe20007f3e0ff */
[----:B------:R-:W-:-:S04]  /*2430*/  IMAD.HI.U32 R60, R10, R17, RZ ;  /* 0x000000110a3c7227 */ /* 0x000fc800078e00ff */
[----:B------:R0:W-:Y:S01]  /*2440*/  STL.64 [R59], R12 ;  /* 0x0000000c3b007387 */ /* 0x0001e20000100a00 */
[----:B------:R-:W-:Y:S01]  /*2450*/  IADD3.X R10, PT, PT, R60, RZ, RZ, P2, !PT ;  /* 0x000000ff3c0a7210 */ /* 0x000fe200017fe4ff */
[----:B------:R-:W-:-:S03]  /*2460*/  IMAD.HI.U32 R60, R11, R17, RZ ;  /* 0x000000110b3c7227 */ /* 0x000fc600078e00ff */
[----:B------:R-:W-:Y:S01]  /*2470*/  IADD3.X R10, P0, PT, R61, R10, RZ, P0, !PT ;  /* 0x0000000a3d0a7210 */ /* 0x000fe2000071e4ff */
[----:B------:R-:W-:Y:S02]  /*2480*/  IMAD R61, R11, R17, RZ ;  /* 0x000000110b3d7224 */ /* 0x000fe400078e02ff */
[----:B------:R-:W-:-:S03]  /*2490*/  VIADD R18, R18, 0x1 ;  /* 0x0000000112127836 */ /* 0x000fc60000000000 */
[----:B------:R-:W-:Y:S01]  /*24a0*/  IADD3.X R11, P1, PT, R61, R10, RZ, P1, !PT ;  /* 0x0000000a3d0b7210 */ /* 0x000fe20000f3e4ff */
[----:B------:R-:W-:Y:S01]  /*24b0*/  IMAD.X R10, RZ, RZ, R60, P0 ;  /* 0x000000ffff0a7224 */ /* 0x000fe200000e063c */
[----:B------:R-:W-:-:S03]  /*24c0*/  ISETP.NE.AND P0, PT, R58, -0xf, PT ;  /* 0xfffffff13a00780c */ /* 0x000fc60003f05270 */
[----:B0-----:R-:W-:Y:S02]  /*24d0*/  IMAD.X R13, RZ, RZ, R10, P1 ;  /* 0x000000ffff0d7224 */ /* 0x001fe400008e060a */
[----:B------:R-:W-:-:S08]  /*24e0*/  IMAD.MOV.U32 R12, RZ, RZ, R11 ;  /* 0x000000ffff0c7224 */ /* 0x000fd000078e000b */
[----:B------:R-:W-:Y:S05]  /*24f0*/  @P0 BRA `(.L_x_225) ;  /* 0xfffffffc00940947 */ /* 0x000fea000383ffff */
[----:B------:R-:W-:Y:S05]  /*2500*/  BSYNC.RECONVERGENT B3 ;  /* 0x0000000000037941 */ /* 0x000fea0003800200 */
.L_x_224:
[----:B------:R-:W-:-:S05]  /*2510*/  LOP3.LUT R8, R16, 0x7ff, RZ, 0xc0, !PT ;  /* 0x000007ff10087812 */ /* 0x000fca00078ec0ff */
[----:B------:R-:W-:-:S05]  /*2520*/  VIADD R8, R8, 0xfffffc00 ;  /* 0xfffffc0008087836 */ /* 0x000fca0000000000 */
[----:B------:R-:W-:Y:S02]  /*2530*/  SHF.R.U32.HI R9, RZ, 0x6, R8 ;  /* 0x00000006ff097819 */ /* 0x000fe40000011608 */
[----:B------:R-:W-:Y:S02]  /*2540*/  ISETP.GE.U32.AND P0, PT, R8, 0x80, PT ;  /* 0x000000800800780c */ /* 0x000fe40003f06070 */
[----:B------:R-:W-:-:S04]  /*2550*/  IADD3 R9, PT, PT, -R9, 0x13, RZ ;  /* 0x0000001309097810 */ /* 0x000fc80007ffe1ff */
[----:B------:R-:W-:-:S07]  /*2560*/  SEL R57, R9, 0x12, P0 ;  /* 0x0000001209397807 */ /* 0x000fce0000000000 */
.L_x_223:
[----:B------:R-:W-:Y:S05]  /*2570*/  BSYNC.RECONVERGENT B2 ;  /* 0x0000000000027941 */ /* 0x000fea0003800200 */
.L_x_222:
[C---:B------:R-:W-:Y:S02]  /*2580*/  LOP3.LUT R8, R16.reuse, 0x7ff, RZ, 0xc0, !PT ;  /* 0x000007ff10087812 */ /* 0x040fe400078ec0ff */
[----:B------:R-:W-:-:S03]  /*2590*/  LOP3.LUT P0, R59, R16, 0x3f, RZ, 0xc0, !PT ;  /* 0x0000003f103b7812 */ /* 0x000fc6000780c0ff */
[----:B------:R-:W-:-:S05]  /*25a0*/  VIADD R8, R8, 0xfffffc00 ;  /* 0xfffffc0008087836 */ /* 0x000fca0000000000 */
[----:B------:R-:W-:-:S04]  /*25b0*/  SHF.R.U32.HI R8, RZ, 0x6, R8 ;  /* 0x00000006ff087819 */ /* 0x000fc80000011608 */
[----:B------:R-:W-:-:S05]  /*25c0*/  IADD3 R8, PT, PT, R8, R57, RZ ;  /* 0x0000003908087210 */ /* 0x000fca0007ffe0ff */
[----:B------:R-:W-:-:S05]  /*25d0*/  IMAD.U32 R58, R8, 0x8, R1 ;  /* 0x00000008083a7824 */ /* 0x000fca00078e0001 */
[----:B------:R0:W-:Y:S04]  /*25e0*/  STL.64 [R58+-0x78], R12 ;  /* 0xffff880c3a007387 */ /* 0x0001e80000100a00 */
[----:B------:R-:W2:Y:S04]  /*25f0*/  @P0 LDL.64 R16, [R1+0x8] ;  /* 0x0000080001100983 */ /* 0x000ea80000100a00 */
[----:B------:R-:W3:Y:S04]  /*2600*/  LDL.64 R8, [R1+0x10] ;  /* 0x0000100001087983 */ /* 0x000ee80000100a00 */
[----:B------:R-:W4:Y:S01]  /*2610*/  LDL.64 R10, [R1+0x18] ;  /* 0x00001800010a7983 */ /* 0x000f220000100a00 */
[----:B------:R-:W-:Y:S01]  /*2620*/  BSSY.RECONVERGENT B2, `(.L_x_226) ;  /* 0x0000035000027945 */ /* 0x000fe20003800200 */
[----:B--2---:R-:W-:-:S02]  /*2630*/  @P0 SHF.R.U64 R19, R16, 0x1, R17 ;  /* 0x0000000110130819 */ /* 0x004fc40000001211 */
[----:B------:R-:W-:Y:S02]  /*2640*/  @P0 SHF.R.U32.HI R57, RZ, 0x1, R17 ;  /* 0x00000001ff390819 */ /* 0x000fe40000011611 */
[----:B------:R-:W-:Y:S02]  /*2650*/  @P0 LOP3.LUT R16, R59, 0x3f, RZ, 0x3c, !PT ;  /* 0x0000003f3b100812 */ /* 0x000fe400078e3cff */
[CC--:B---3--:R-:W-:Y:S02]  /*2660*/  @P0 SHF.L.U32 R18, R8.reuse, R59.reuse, RZ ;  /* 0x0000003b08120219 */ /* 0x0c8fe400000006ff */
[-C--:B------:R-:W-:Y:S02]  /*2670*/  @P0 SHF.R.U64 R17, R19, R16.reuse, R57 ;  /* 0x0000001013110219 */ /* 0x080fe40000001239 */
[----:B------:R-:W-:Y:S02]  /*2680*/  @P0 SHF.L.U64.HI R19, R8, R59, R9 ;  /* 0x0000003b08130219 */ /* 0x000fe40000010209 */
[----:B0-----:R-:W-:-:S02]  /*2690*/  @P0 SHF.R.U32.HI R12, RZ, R16, R57 ;  /* 0x00000010ff0c0219 */ /* 0x001fc40000011639 */
[--C-:B------:R-:W-:Y:S02]  /*26a0*/  @P0 SHF.R.U64 R61, R8, 0x1, R9.reuse ;  /* 0x00000001083d0819 */ /* 0x100fe40000001209 */
[----:B------:R-:W-:Y:S02]  /*26b0*/  @P0 SHF.R.U32.HI R13, RZ, 0x1, R9 ;  /* 0x00000001ff0d0819 */ /* 0x000fe40000011609 */
[----:B------:R-:W-:Y:S02]  /*26c0*/  @P0 LOP3.LUT R9, R19, R12, RZ, 0xfc, !PT ;  /* 0x0000000c13090212 */ /* 0x000fe400078efcff */
[----:B------:R-:W-:Y:S02]  /*26d0*/  @P0 LOP3.LUT R8, R18, R17, RZ, 0xfc, !PT ;  /* 0x0000001112080212 */ /* 0x000fe400078efcff */
[----:B----4-:R-:W-:Y:S02]  /*26e0*/  @P0 SHF.L.U32 R12, R10, R59, RZ ;  /* 0x0000003b0a0c0219 */ /* 0x010fe400000006ff */
[----:B------:R-:W-:-:S02]  /*26f0*/  @P0 SHF.R.U64 R61, R61, R16, R13 ;  /* 0x000000103d3d0219 */ /* 0x000fc4000000120d */
[----:B------:R-:W-:Y:S02]  /*2700*/  @P0 SHF.L.U64.HI R58, R10, R59, R11 ;  /* 0x0000003b0a3a0219 */ /* 0x000fe4000001020b */
[----:B------:R-:W-:Y:S01]  /*2710*/  @P0 LOP3.LUT R10, R12, R61, RZ, 0xfc, !PT ;  /* 0x0000003d0c0a0212 */ /* 0x000fe200078efcff */
[C---:B------:R-:W-:Y:S01]  /*2720*/  IMAD.SHL.U32 R12, R8.reuse, 0x4, RZ ;  /* 0x00000004080c7824 */ /* 0x040fe200078e00ff */
[----:B------:R-:W-:Y:S02]  /*2730*/  @P0 SHF.R.U32.HI R13, RZ, R16, R13 ;  /* 0x00000010ff0d0219 */ /* 0x000fe4000001160d */
[----:B------:R-:W-:Y:S02]  /*2740*/  SHF.L.U64.HI R8, R8, 0x2, R9 ;  /* 0x0000000208087819 */ /* 0x000fe40000010209 */
[----:B------:R-:W-:Y:S02]  /*2750*/  SHF.L.W.U32.HI R18, R9, 0x2, R10 ;  /* 0x0000000209127819 */ /* 0x000fe40000010e0a */
[----:B------:R-:W-:-:S02]  /*2760*/  @P0 LOP3.LUT R11, R58, R13, RZ, 0xfc, !PT ;  /* 0x0000000d3a0b0212 */ /* 0x000fc400078efcff */
        /* <DEDUP_REMOVED lines=12> */
[----:B------:R-:W-:-:S04]  /*2830*/  ISETP.NE.U32.AND P1, PT, R17, RZ, PT ;  /* 0x000000ff1100720c */ /* 0x000fc80003f25070 */
[----:B------:R-:W-:Y:S01]  /*2840*/  SEL R13, R18, R17, !P1 ;  /* 0x00000011120d7207 */ /* 0x000fe20004800000 */
[----:B------:R-:W-:-:S05]  /*2850*/  @!P0 IMAD.MOV R12, RZ, RZ, -R12 ;  /* 0x000000ffff0c8224 */ /* 0x000fca00078e0a0c */
        /* <DEDUP_REMOVED lines=17> */
.L_x_227:
[----:B------:R-:W-:Y:S05]  /*2970*/  BSYNC.RECONVERGENT B2 ;  /* 0x0000000000027941 */ /* 0x000fea0003800200 */
.L_x_226:
[----:B------:R-:W-:Y:S01]  /*2980*/  IMAD.WIDE.U32 R12, R18, 0x2168c235, RZ ;  /* 0x2168c235120c7825 */ /* 0x000fe200078e00ff */
[----:B------:R-:W-:-:S03]  /*2990*/  SHF.R.U32.HI R11, RZ, 0x1e, R11 ;  /* 0x0000001eff0b7819 */ /* 0x000fc6000001160b */
        /* <DEDUP_REMOVED lines=10> */
[----:B------:R-:W-:Y:S02]  /*2a40*/  IADD3.X R12, PT, PT, RZ, R12, RZ, P2, !PT ;  /* 0x0000000cff0c7210 */ /* 0x000fe400017fe4ff */
[C---:B------:R-:W-:Y:S02]  /*2a50*/  ISETP.GT.U32.AND P3, PT, R9.reuse, RZ, PT ;  /* 0x000000ff0900720c */ /* 0x040fe40003f64070 */
[----:B------:R-:W-:Y:S02]  /*2a60*/  IADD3.X R8, P2, PT, R9, R9, RZ, P1, !PT ;  /* 0x0000000909087210 */ /* 0x000fe40000f5e4ff */
[----:B------:R-:W-:-:S03]  /*2a70*/  ISETP.GT.AND.EX P1, PT, R12, RZ, PT, P3 ;  /* 0x000000ff0c00720c */ /* 0x000fc60003f24330 */
[----:B------:R-:W-:Y:S01]  /*2a80*/  IMAD.X R13, R12, 0x1, R12, P2 ;  /* 0x000000010c0d7824 */ /* 0x000fe200010e060c */
[----:B------:R-:W-:Y:S02]  /*2a90*/  SEL R8, R8, R9, P1 ;  /* 0x0000000908087207 */ /* 0x000fe40000800000 */
[----:B------:R-:W-:Y:S02]  /*2aa0*/  SEL R9, RZ, 0xffffffff, !P1 ;  /* 0xffffffffff097807 */ /* 0x000fe40004800000 */
[----:B------:R-:W-:Y:S02]  /*2ab0*/  SEL R13, R13, R12, P1 ;  /* 0x0000000c0d0d7207 */ /* 0x000fe40000800000 */
[----:B------:R-:W-:Y:S01]  /*2ac0*/  IADD3 R60, P2, PT, R8, 0x1, RZ ;  /* 0x00000001083c7810 */ /* 0x000fe20007f5e0ff */
[----:B------:R-:W-:Y:S01]  /*2ad0*/  IMAD.IADD R9, R9, 0x1, -R16 ;  /* 0x0000000109097824 */ /* 0x000fe200078e0a10 */
[----:B------:R-:W-:Y:S02]  /*2ae0*/  LOP3.LUT P1, R15, R15, 0x80000000, RZ, 0xc0, !PT ;  /* 0x800000000f0f7812 */ /* 0x000fe4000782c0ff */
[----:B------:R-:W-:Y:S01]  /*2af0*/  LEA.HI R8, R10, R11, RZ, 0x1 ;  /* 0x0000000b0a087211 */ /* 0x000fe200078f08ff */
[----:B------:R-:W-:Y:S01]  /*2b00*/  IMAD.X R13, RZ, RZ, R13, P2 ;  /* 0x000000ffff0d7224 */ /* 0x000fe200010e060d */
[----:B------:R-:W-:Y:S01]  /*2b10*/  @!P0 LOP3.LUT R15, R15, 0x80000000, RZ, 0x3c, !PT ;  /* 0x800000000f0f8812 */ /* 0x000fe200078e3cff */
[----:B------:R-:W-:-:S03]  /*2b20*/  IMAD.SHL.U32 R9, R9, 0x100000, RZ ;  /* 0x0010000009097824 */ /* 0x000fc600078e00ff */
[----:B------:R-:W-:-:S04]  /*2b30*/  SHF.R.U64 R60, R60, 0xa, R13 ;  /* 0x0000000a3c3c7819 */ /* 0x000fc8000000120d */
[----:B------:R-:W-:Y:S01]  /*2b40*/  IADD3 R60, P2, PT, R60, 0x1, RZ ;  /* 0x000000013c3c7810 */ /* 0x000fe20007f5e0ff */
[----:B------:R-:W-:-:S03]  /*2b50*/  @P1 IMAD.MOV R8, RZ, RZ, -R8 ;  /* 0x000000ffff081224 */ /* 0x000fc600078e0a08 */
[----:B------:R-:W-:-:S04]  /*2b60*/  LEA.HI.X R13, R13, RZ, RZ, 0x16, P2 ;  /* 0x000000ff0d0d7211 */ /* 0x000fc800010fb4ff */
[--C-:B------:R-:W-:Y:S02]  /*2b70*/  SHF.R.U64 R60, R60, 0x1, R13.reuse ;  /* 0x000000013c3c7819 */ /* 0x100fe4000000120d */
[----:B------:R-:W-:Y:S02]  /*2b80*/  SHF.R.U32.HI R12, RZ, 0x1, R13 ;  /* 0x00000001ff0c7819 */ /* 0x000fe4000001160d */
[----:B------:R-:W-:-:S04]  /*2b90*/  IADD3 R60, P2, P3, RZ, RZ, R60 ;  /* 0x000000ffff3c7210 */ /* 0x000fc80007b5e03c */
[----:B------:R-:W-:-:S04]  /*2ba0*/  IADD3.X R10, PT, PT, R9, 0x3fe00000, R12, P2, P3 ;  /* 0x3fe00000090a7810 */ /* 0x000fc800017e640c */
[----:B------:R-:W-:-:S07]  /*2bb0*/  LOP3.LUT R61, R10, R15, RZ, 0xfc, !PT ;  /* 0x0000000f0a3d7212 */ /* 0x000fce00078efcff */
.L_x_221:
[----:B------:R-:W-:-:S04]  /*2bc0*/  IMAD.MOV.U32 R15, RZ, RZ, 0x0 ;  /* 0x00000000ff0f7424 */ /* 0x000fc800078e00ff */
[----:B------:R-:W-:Y:S05]  /*2bd0*/  RET.REL.NODEC R14 `(_Z24gpuTemplateStgHomoTurb3DIdEvPT_S1_S1_S1_S1_S1_S1_S0_ii) ;  /* 0xffffffd40e087950 */ /* 0x000fea0003c3ffff */
.L_x_228:
        /* <DEDUP_REMOVED lines=10> */
.L_x_625:


//--------------------- .text._Z24gpuTemplateStgHomoTurb2DIdEvPT_S1_S1_S1_S1_S1_S1_S0_ii --------------------------
	.section	.text._Z24gpuTemplateStgHomoTurb2DIdEvPT_S1_S1_S1_S1_S1_S1_S0_ii,"ax",@progbits
	.align	128
        .global         _Z24gpuTemplateStgHomoTurb2DIdEvPT_S1_S1_S1_S1_S1_S1_S0_ii
        .type           _Z24gpuTemplateStgHomoTurb2DIdEvPT_S1_S1_S1_S1_S1_S1_S0_ii,@function
        .size           _Z24gpuTemplateStgHomoTurb2DIdEvPT_S1_S1_S1_S1_S1_S1_S0_ii,(.L_x_627 - _Z24gpuTemplateStgHomoTurb2DIdEvPT_S1_S1_S1_S1_S1_S1_S0_ii)
        .other          _Z24gpuTemplateStgHomoTurb2DIdEvPT_S1_S1_S1_S1_S1_S1_S0_ii,@"STO_CUDA_ENTRY STV_DEFAULT"
_Z24gpuTemplateStgHomoTurb2DIdEvPT_S1_S1_S1_S1_S1_S1_S0_ii:
.text._Z24gpuTemplateStgHomoTurb2DIdEvPT_S1_S1_S1_S1_S1_S1_S0_ii:
        /* <DEDUP_REMOVED lines=33> */
[----:B------:R-:W-:Y:S02]  /*0210*/  IMAD.MOV.U32 R20, RZ, RZ, R2 ;  /* 0x000000ffff147224 */ /* 0x000fe400078e0002 */
[----:B------:R-:W-:-:S07]  /*0220*/  IMAD.MOV.U32 R21, RZ, RZ, R5 ;  /* 0x000000ffff157224 */ /* 0x000fce00078e0005 */
[----:B-----5:R-:W-:Y:S05]  /*0230*/  CALL.REL.NOINC `($__internal_7_$__cuda_sm20_div_rn_f64_full) ;  /* 0x00000020008c7944 */ /* 0x020fea0003c00000 */
[----:B------:R-:W-:Y:S02]  /*0240*/  IMAD.MOV.U32 R4, RZ, RZ, R34 ;  /* 0x000000ffff047224 */ /* 0x000fe400078e0022 */
[----:B------:R-:W-:-:S07]  /*0250*/  IMAD.MOV.U32 R5, RZ, RZ, R35 ;  /* 0x000000ffff057224 */ /* 0x000fce00078e0023 */
.L_x_229:
        /* <DEDUP_REMOVED lines=30> */
.L_x_230:
        /* <DEDUP_REMOVED lines=13> */
[----:B------:R-:W1:Y:S01]  /*0510*/  LDCU UR6, c[0x0][0x3c4] ;  /* 0x00007880ff0677ac */ /* 0x000e620008000800 */
[----:B0-----:R-:W2:Y:S01]  /*0520*/  LDG.E.64 R12, desc[UR14][R12.64+0x18] ;  /* 0x0000180e0c0c7981 */ /* 0x001ea2000c1e1b00 */
[----:B-----5:R-:W-:Y:S01]  /*0530*/  DADD R14, R6, -1 ;  /* 0xbff00000060e7429 */ /* 0x020fe20000000000 */
[----:B------:R-:W0:Y:S01]  /*0540*/  LDCU UR5, c[0x0][0x370] ;  /* 0x00006e00ff0577ac */ /* 0x000e220008000800 */
[----:B------:R-:W-:Y:S02]  /*0550*/  DMUL R8, R2, R2 ;  /* 0x0000000202087228 */ /* 0x000fe40000000000 */
[----:B------:R-:W-:Y:S01]  /*0560*/  DMUL R28, R28, 0.5 ;  /* 0x3fe000001c1c7828 */ /* 0x000fe20000000000 */
[----:B-1----:R-:W-:-:S05]  /*0570*/  UISETP.GT.AND UP0, UPT, UR6, URZ, UPT ;  /* 0x000000ff0600728c */ /* 0x002fca000bf04270 */
[----:B------:R-:W-:Y:S01]  /*0580*/  DFMA R8, R4, R4, R8 ;  /* 0x000000040408722b */ /* 0x000fe20000000008 */
[----:B------:R-:W-:Y:S02]  /*0590*/  R2UR UR10, R14 ;  /* 0x000000000e0a72ca */ /* 0x000fe400000e0000 */
[----:B------:R-:W-:-:S05]  /*05a0*/  R2UR UR11, R15 ;  /* 0x000000000f0b72ca */ /* 0x000fca00000e0000 */
[----:B------:R-:W-:Y:S01]  /*05b0*/  DFMA R8, R8, -R28, R10 ;  /* 0x8000001c0808722b */ /* 0x000fe2000000000a */
[----:B0-----:R-:W-:-:S07]  /*05c0*/  UIMAD UR4, UR4, UR5, URZ ;  /* 0x00000005040472a4 */ /* 0x001fce000f8e02ff */
[----:B------:R-:W-:Y:S02]  /*05d0*/  DMUL R26, R8, UR10 ;  /* 0x0000000a081a7c28 */ /* 0x000fe40008000000 */
[----:B--2---:R-:W-:-:S08]  /*05e0*/  DMUL R6, R6, R12 ;  /* 0x0000000c06067228 */ /* 0x004fd00000000000 */
[----:B------:R-:W-:-:S10]  /*05f0*/  DMUL R6, R12, R6 ;  /* 0x000000060c067228 */ /* 0x000fd40000000000 */
[----:B------:R-:W-:Y:S02]  /*0600*/  R2UR UR12, R6 ;  /* 0x00000000060c72ca */ /* 0x000fe400000e0000 */
[----:B------:R-:W-:Y:S01]  /*0610*/  R2UR UR13, R7 ;  /* 0x00000000070d72ca */ /* 0x000fe200000e0000 */
[----:B------:R-:W-:-:S14]  /*0620*/  BRA.U UP0, `(.L_x_231) ;  /* 0x0000000500747547 */ /* 0x000fdc000b800000 */
[----:B------:R-:W0:Y:S01]  /*0630*/  LDC R0, c[0x0][0x3c0] ;  /* 0x0000f000ff007b82 */ /* 0x000e220000000800 */
[----:B------:R-:W-:-:S07]  /*0640*/  DADD R10, R4, R4 ;  /* 0x00000000040a7229 */ /* 0x000fce0000000004 */
[----:B------:R-:W1:Y:S04]  /*0650*/  LDC.64 R8, c[0x0][0x380] ;  /* 0x0000e000ff087b82 */ /* 0x000e680000000a00 */
.L_x_236:
[----:B--2---:R-:W2:Y:S02]  /*0660*/  LDC.64 R6, c[0x0][0x3a8] ;  /* 0x0000ea00ff067b82 */ /* 0x004ea40000000a00 */
[----:B--2---:R-:W2:Y:S01]  /*0670*/  LDG.E.64 R6, desc[UR14][R6.64] ;  /* 0x0000000e06067981 */ /* 0x004ea2000c1e1b00 */
[----:B------:R-:W3:Y:S01]  /*0680*/  MUFU.RCP64H R13, UR13 ;  /* 0x0000000d000d7d08 */ /* 0x000ee20008001800 */
[----:B------:R-:W-:Y:S01]  /*0690*/  MOV R14, UR12 ;  /* 0x0000000c000e7c02 */ /* 0x000fe20008000f00 */
[----:B------:R-:W-:Y:S01]  /*06a0*/  IMAD.U32 R15, RZ, RZ, UR13 ;  /* 0x0000000dff0f7e24 */ /* 0x000fe2000f8e00ff */
[----:B------:R-:W-:Y:S01]  /*06b0*/  BSSY.RECONVERGENT B0, `(.L_x_232) ;  /* 0x000001c000007945 */ /* 0x000fe20003800200 */
[----:B------:R-:W-:Y:S02]  /*06c0*/  IMAD.MOV.U32 R12, RZ, RZ, 0x1 ;  /* 0x00000001ff0c7424 */ /* 0x000fe400078e00ff */
[----:B------:R-:W-:Y:S02]  /*06d0*/  IMAD.U32 R16, RZ, RZ, UR12 ;  /* 0x0000000cff107e24 */ /* 0x000fe4000f8e00ff */
[----:B------:R-:W-:-:S02]  /*06e0*/  IMAD.U32 R17, RZ, RZ, UR13 ;  /* 0x0000000dff117e24 */ /* 0x000fc4000f8e00ff */
[----:B---3--:R-:W-:-:S08]  /*06f0*/  DFMA R14, R12, -R14, 1 ;  /* 0x3ff000000c0e742b */ /* 0x008fd0000000080e */
[----:B------:R-:W-:-:S08]  /*0700*/  DFMA R14, R14, R14, R14 ;  /* 0x0000000e0e0e722b */ /* 0x000fd0000000000e */
[----:B------:R-:W-:-:S08]  /*0710*/  DFMA R14, R12, R14, R12 ;  /* 0x0000000e0c0e722b */ /* 0x000fd0000000000c */
        /* <DEDUP_REMOVED lines=14> */
[----:B------:R-:W-:Y:S01]  /*0800*/  IMAD.U32 R7, RZ, RZ, UR13 ;  /* 0x0000000dff077e24 */ /* 0x000fe2000f8e00ff */
[----:B------:R-:W-:Y:S01]  /*0810*/  MOV R21, R15 ;  /* 0x0000000f00157202 */ /* 0x000fe20000000f00 */
[----:B------:R-:W-:Y:S02]  /*0820*/  IMAD.U32 R14, RZ, RZ, UR12 ;  /* 0x0000000cff0e7e24 */ /* 0x000fe4000f8e00ff */
[----:B------:R-:W-:-:S07]  /*0830*/  IMAD.MOV.U32 R20, RZ, RZ, R6 ;  /* 0x000000ffff147224 */ /* 0x000fce00078e0006 */
[----:B01----:R-:W-:Y:S05]  /*0840*/  CALL.REL.NOINC `($__internal_7_$__cuda_sm20_div_rn_f64_full) ;  /* 0x0000001c00087944 */ /* 0x003fea0003c00000 */
[----:B------:R-:W-:Y:S02]  /*0850*/  IMAD.MOV.U32 R6, RZ, RZ, R34 ;  /* 0x000000ffff067224 */ /* 0x000fe400078e0022 */
[----:B------:R-:W-:-:S07]  /*0860*/  IMAD.MOV.U32 R7, RZ, RZ, R35 ;  /* 0x000000ffff077224 */ /* 0x000fce00078e0023 */
.L_x_233:
[----:B------:R-:W-:Y:S05]  /*0870*/  BSYNC.RECONVERGENT B0 ;  /* 0x0000000000007941 */ /* 0x000fea0003800200 */
.L_x_232:
[----:B------:R-:W2:Y:S02]  /*0880*/  LDC.64 R16, c[0x0][0x3a8] ;  /* 0x0000ea00ff107b82 */ /* 0x000ea40000000a00 */
[----:B--2---:R-:W2:Y:S01]  /*0890*/  LDG.E.64 R16, desc[UR14][R16.64+0x8] ;  /* 0x0000080e10107981 */ /* 0x004ea2000c1e1b00 */
[----:B------:R-:W3:Y:S01]  /*08a0*/  MUFU.RCP64H R15, UR11 ;  /* 0x0000000b000f7d08 */ /* 0x000ee20008001800 */
[----:B------:R-:W-:Y:S01]  /*08b0*/  IMAD.U32 R18, RZ, RZ, UR10 ;  /* 0x0000000aff127e24 */ /* 0x000fe2000f8e00ff */
[----:B------:R-:W-:Y:S01]  /*08c0*/  DADD R34, R26, R6 ;  /* 0x000000001a227229 */ /* 0x000fe20000000006 */
[----:B------:R-:W-:Y:S01]  /*08d0*/  IMAD.U32 R19, RZ, RZ, UR11 ;  /* 0x0000000bff137e24 */ /* 0x000fe2000f8e00ff */
[----:B------:R-:W-:Y:S01]  /*08e0*/  MOV R37, UR9 ;  /* 0x0000000900257c02 */ /* 0x000fe20008000f00 */
[----:B------:R-:W-:Y:S01]  /*08f0*/  IMAD.MOV.U32 R14, RZ, RZ, 0x1 ;  /* 0x00000001ff0e7424 */ /* 0x000fe200078e00ff */
[----:B------:R-:W-:Y:S01]  /*0900*/  BSSY.RECONVERGENT B0, `(.L_x_234) ;  /* 0x0000026000007945 */ /* 0x000fe20003800200 */
[----:B------:R-:W-:-:S05]  /*0910*/  IMAD.U32 R36, RZ, RZ, UR8 ;  /* 0x00000008ff247e24 */ /* 0x000fca000f8e00ff */
[----:B------:R-:W-:Y:S01]  /*0920*/  FSETP.GEU.AND P1, PT, |R35|, 6.5827683646048100446e-37, PT ;  /* 0x036000002300780b */ /* 0x000fe20003f2e200 */
[----:B---3--:R-:W-:-:S08]  /*0930*/  DFMA R18, R14, -R18, 1 ;  /* 0x3ff000000e12742b */ /* 0x008fd00000000812 */
[----:B------:R-:W-:-:S08]  /*0940*/  DFMA R18, R18, R18, R18 ;  /* 0x000000121212722b */ /* 0x000fd00000000012 */
[----:B------:R-:W-:Y:S01]  /*0950*/  DFMA R18, R14, R18, R14 ;  /* 0x000000120e12722b */ /* 0x000fe2000000000e */
[----:B------:R-:W-:Y:S02]  /*0960*/  IMAD.U32 R14, RZ, RZ, UR10 ;  /* 0x0000000aff0e7e24 */ /* 0x000fe4000f8e00ff */
[----:B------:R-:W-:-:S06]  /*0970*/  IMAD.U32 R15, RZ, RZ, UR11 ;  /* 0x0000000bff0f7e24 */ /* 0x000fcc000f8e00ff */
[----:B------:R-:W-:-:S08]  /*0980*/  DFMA R14, R18, -R14, 1 ;  /* 0x3ff00000120e742b */ /* 0x000fd0000000080e */
[----:B------:R-:W-:Y:S01]  /*0990*/  DFMA R6, R18, R14, R18 ;  /* 0x0000000e1206722b */ /* 0x000fe20000000012 */
[----:B-1----:R-:W-:Y:S01]  /*09a0*/  IMAD.WIDE R18, R41, 0x8, R8 ;  /* 0x0000000829127825 */ /* 0x002fe200078e0208 */
[----:B------:R-:W-:-:S04]  /*09b0*/  DADD R14, R12, R4 ;  /* 0x000000000c0e7229 */ /* 0x000fc80000000004 */
[----:B------:R1:W-:Y:S02]  /*09c0*/  STG.E.64 desc[UR14][R18.64], R36 ;  /* 0x0000002412007986 */ /* 0x0003e4000c101b0e */
[----:B------:R-:W-:Y:S01]  /*09d0*/  DMUL R30, R34, R6 ;  /* 0x00000006221e7228 */ /* 0x000fe20000000000 */
[----:B0-----:R-:W-:Y:S01]  /*09e0*/  IMAD.WIDE R22, R0, 0x8, R18 ;  /* 0x0000000800167825 */ /* 0x001fe200078e0212 */
[----:B------:R-:W-:-:S03]  /*09f0*/  DMUL R20, R14, UR8 ;  /* 0x000000080e147c28 */ /* 0x000fc60008000000 */
[----:B------:R-:W-:-:S03]  /*0a00*/  IMAD.WIDE R12, R0, 0x8, R22 ;  /* 0x00000008000c7825 */ /* 0x000fc600078e0216 */
[----:B------:R-:W-:Y:S01]  /*0a10*/  DFMA R32, R30, -UR10, R34 ;  /* 0x8000000a1e207c2b */ /* 0x000fe20008000022 */
[----:B------:R1:W-:Y:S07]  /*0a20*/  STG.E.64 desc[UR14][R22.64], R20 ;  /* 0x0000001416007986 */ /* 0x0003ee000c101b0e */
[----:B------:R-:W-:-:S10]  /*0a30*/  DFMA R6, R6, R32, R30 ;  /* 0x000000200606722b */ /* 0x000fd4000000001e */
[----:B------:R-:W-:-:S05]  /*0a40*/  FFMA R30, RZ, UR11, R7 ;  /* 0x0000000bff1e7c23 */ /* 0x000fca0008000007 */
[----:B------:R-:W-:Y:S01]  /*0a50*/  FSETP.GT.AND P0, PT, |R30|, 1.469367938527859385e-39, PT ;  /* 0x001000001e00780b */ /* 0x000fe20003f04200 */
[----:B--2---:R-:W-:-:S08]  /*0a60*/  DFMA R16, RZ, R16, R2 ;  /* 0x00000010ff10722b */ /* 0x004fd00000000002 */
[----:B------:R-:W-:-:S07]  /*0a70*/  DMUL R24, R16, UR8 ;  /* 0x0000000810187c28 */ /* 0x000fce0008000000 */
[----:B------:R1:W-:Y:S01]  /*0a80*/  STG.E.64 desc[UR14][R12.64], R24 ;  /* 0x000000180c007986 */ /* 0x0003e2000c101b0e */
[----:B------:R-:W-:Y:S05]  /*0a90*/  @P0 BRA P1, `(.L_x_235) ;  /* 0x0000000000300947 */ /* 0x000fea0000800000 */
[----:B------:R-:W-:Y:S01]  /*0aa0*/  IMAD.U32 R6, RZ, RZ, UR10 ;  /* 0x0000000aff067e24 */ /* 0x000fe2000f8e00ff */
[----:B-1----:R-:W-:Y:S01]  /*0ab0*/  MOV R24, 0xb40 ;  /* 0x00000b4000187802 */ /* 0x002fe20000000f00 */
[----:B------:R-:W-:Y:S02]  /*0ac0*/  IMAD.U32 R19, RZ, RZ, UR11 ;  /* 0x0000000bff137e24 */ /* 0x000fe4000f8e00ff */
[----:B------:R-:W-:Y:S02]  /*0ad0*/  IMAD.U32 R7, RZ, RZ, UR11 ;  /* 0x0000000bff077e24 */ /* 0x000fe4000f8e00ff */
[----:B------:R-:W-:Y:S02]  /*0ae0*/  IMAD.U32 R18, RZ, RZ, UR10 ;  /* 0x0000000aff127e24 */ /* 0x000fe4000f8e00ff */
[----:B------:R-:W-:Y:S02]  /*0af0*/  IMAD.MOV.U32 R22, RZ, RZ, R34 ;  /* 0x000000ffff167224 */ /* 0x000fe400078e0022 */
[----:B------:R-:W-:-:S02]  /*0b00*/  IMAD.MOV.U32 R23, RZ, RZ, R35 ;  /* 0x000000ffff177224 */ /* 0x000fc400078e0023 */
[----:B------:R-:W-:Y:S02]  /*0b10*/  IMAD.MOV.U32 R20, RZ, RZ, R6 ;  /* 0x000000ffff147224 */ /* 0x000fe400078e0006 */
[----:B------:R-:W-:-:S07]  /*0b20*/  IMAD.MOV.U32 R21, RZ, RZ, R19 ;  /* 0x000000ffff157224 */ /* 0x000fce00078e0013 */
[----:B------:R-:W-:Y:S05]  /*0b30*/  CALL.REL.NOINC `($__internal_7_$__cuda_sm20_div_rn_f64_full) ;  /* 0x00000018004c7944 */ /* 0x000fea0003c00000 */
[----:B------:R-:W-:Y:S01]  /*0b40*/  MOV R6, R34 ;  /* 0x0000002200067202 */ /* 0x000fe20000000f00 */
[----:B------:R-:W-:-:S07]  /*0b50*/  IMAD.MOV.U32 R7, RZ, RZ, R35 ;  /* 0x000000ffff077224 */ /* 0x000fce00078e0023 */
.L_x_235:
[----:B------:R-:W-:Y:S05]  /*0b60*/  BSYNC.RECONVERGENT B0 ;  /* 0x0000000000007941 */ /* 0x000fea0003800200 */
.L_x_234:
[----:B------:R-:W-:Y:S01]  /*0b70*/  DMUL R16, R16, R16 ;  /* 0x0000001010107228 */ /* 0x000fe20000000000 */
[----:B-1----:R-:W-:-:S04]  /*0b80*/  IMAD.WIDE R12, R0, 0x8, R12 ;  /* 0x00000008000c7825 */ /* 0x002fc800078e020c */
[----:B------:R-:W-:-:S03]  /*0b90*/  VIADD R41, R41, UR4 ;  /* 0x0000000429297c36 */ /* 0x000fc60008000000 */
[----:B------:R-:W-:Y:S02]  /*0ba0*/  DFMA R16, R14, R14, R16 ;  /* 0x0000000e0e10722b */ /* 0x000fe40000000010 */
[----:B------:R-:W-:-:S06]  /*0bb0*/  ISETP.GE.AND P0, PT, R41, R0, PT ;  /* 0x000000002900720c */ /* 0x000fcc0003f06270 */
[----:B------:R-:W-:-:S07]  /*0bc0*/  DFMA R16, R28, R16, R6 ;  /* 0x000000101c10722b */ /* 0x000fce0000000006 */
[----:B------:R2:W-:Y:S01]  /*0bd0*/  STG.E.64 desc[UR14][R12.64], R16 ;  /* 0x000000100c007986 */ /* 0x0005e2000c101b0e */
[----:B------:R-:W-:Y:S05]  /*0be0*/  @!P0 BRA `(.L_x_236) ;  /* 0xfffffff8009c8947 */ /* 0x000fea000383ffff */
[----:B------:R-:W-:Y:S05]  /*0bf0*/  EXIT ;  /* 0x000000000000794d */ /* 0x000fea0003800000 */
.L_x_231:
[----:B------:R-:W0:Y:S01]  /*0c00*/  LDCU.64 UR18, c[0x0][0x3b8] ;  /* 0x00007700ff1277ac */ /* 0x000e220008000a00 */
[----:B------:R-:W1:Y:S01]  /*0c10*/  LDCU.64 UR16, c[0x4][0x10] ;  /* 0x01000200ff1077ac */ /* 0x000e620008000a00 */
[----:B------:R-:W-:-:S12]  /*0c20*/  USHF.L.U32 UR5, UR6, 0x1, URZ ;  /* 0x0000000106057899 */ /* 0x000fd800080006ff */
.L_x_259:
[----:B--2---:R-:W2:Y:S01]  /*0c30*/  LDC.64 R8, c[0x0][0x388] ;  /* 0x0000e200ff087b82 */ /* 0x004ea20000000a00 */
[----:B------:R-:W3:Y:S07]  /*0c40*/  LDCU.64 UR6, c[0x0][0x3b8] ;  /* 0x00007700ff0677ac */ /* 0x000eee0008000a00 */
[----:B------:R-:W4:Y:S08]  /*0c50*/  LDC.64 R6, c[0x0][0x3c0] ;  /* 0x0000f000ff067b82 */ /* 0x000f300000000a00 */
[----:B------:R-:W5:Y:S01]  /*0c60*/  LDC.64 R10, c[0x0][0x3a0] ;  /* 0x0000e800ff0a7b82 */ /* 0x000f620000000a00 */
[----:B--2---:R-:W-:-:S05]  /*0c70*/  IMAD.WIDE R8, R41, 0x8, R8 ;  /* 0x0000000829087825 */ /* 0x004fca00078e0208 */
[----:B------:R-:W3:Y:S01]  /*0c80*/  LDG.E.64 R24, desc[UR14][R8.64] ;  /* 0x0000000e08187981 */ /* 0x000ee2000c1e1b00 */
[----:B----4-:R-:W-:-:S06]  /*0c90*/  IMAD.WIDE R14, R6, 0x8, R8 ;  /* 0x00000008060e7825 */ /* 0x010fcc00078e0208 */
[----:B------:R-:W2:Y:S04]  /*0ca0*/  LDG.E.64 R14, desc[UR14][R14.64] ;  /* 0x0000000e0e0e7981 */ /* 0x000ea8000c1e1b00 */
[----:B-----5:R-:W3:Y:S04]  /*0cb0*/  LDG.E.64 R12, desc[UR14][R10.64] ;  /* 0x0000000e0a0c7981 */ /* 0x020ee8000c1e1b00 */
[----:B------:R-:W2:Y:S01]  /*0cc0*/  LDG.E.64 R22, desc[UR14][R10.64+0x8] ;  /* 0x0000080e0a167981 */ /* 0x000ea2000c1e1b00 */
[----:B------:R-:W-:Y:S01]  /*0cd0*/  ISETP.NE.AND P0, PT, R7, 0x1, PT ;  /* 0x000000010700780c */ /* 0x000fe20003f05270 */
[----:B------:R-:W-:Y:S01]  /*0ce0*/  IMAD.MOV.U32 R6, RZ, RZ, RZ ;  /* 0x000000ffff067224 */ /* 0x000fe200078e00ff */
[----:B------:R-:W-:-:S02]  /*0cf0*/  CS2R R44, SRZ ;  /* 0x00000000002c7805 */ /* 0x000fc4000001ff00 */
[----:B------:R-:W-:Y:S01]  /*0d00*/  CS2R R42, SRZ ;  /* 0x00000000002a7805 */ /* 0x000fe2000001ff00 */
[----:B---3--:R-:W-:Y:S02]  /*0d10*/  DFMA R24, -R12, UR6, R24 ;  /* 0x000000060c187c2b */ /* 0x008fe40008000118 */
[----:B--2---:R-:W-:-:S06]  /*0d20*/  DFMA R22, -R22, UR6, R14 ;  /* 0x0000000616167c2b */ /* 0x004fcc000800010e */
[----:B------:R-:W-:Y:S05]  /*0d30*/  @!P0 BRA `(.L_x_237) ;  /* 0x0000000800e08947 */ /* 0x000fea0003800000 */
[----:B------:R-:W2:Y:S01]  /*0d40*/  LDCU.64 UR6, c[0x0][0x390] ;  /* 0x00007200ff0677ac */ /* 0x000ea20008000a00 */
[C---:B------:R-:W-:Y:S01]  /*0d50*/  LOP3.LUT R0, R7.reuse, 0x7ffffffe, RZ, 0xc0, !PT ;  /* 0x7ffffffe07007812 */ /* 0x040fe200078ec0ff */
[C---:B------:R-:W-:Y:S01]  /*0d60*/  IMAD R40, R7.reuse, 0x6, RZ ;  /* 0x0000000607287824 */ /* 0x040fe200078e02ff */
[----:B------:R-:W-:Y:S01]  /*0d70*/  CS2R R44, SRZ ;  /* 0x00000000002c7805 */ /* 0x000fe2000001ff00 */
[C---:B------:R-:W-:Y:S02]  /*0d80*/  IMAD R39, R7.reuse, 0x3, RZ ;  /* 0x0000000307277824 */ /* 0x040fe400078e02ff */
[C---:B------:R-:W-:Y:S02]  /*0d90*/  IMAD.SHL.U32 R38, R7.reuse, 0x4, RZ ;  /* 0x0000000407267824 */ /* 0x040fe400078e00ff */
[C---:B------:R-:W-:Y:S02]  /*0da0*/  IMAD R37, R7.reuse, 0x7, RZ ;  /* 0x0000000707257824 */ /* 0x040fe400078e02ff */
[----:B------:R-:W-:-:S02]  /*0db0*/  IMAD R36, R7, 0x9, RZ ;  /* 0x0000000907247824 */ /* 0x000fc400078e02ff */
[----:B------:R-:W-:Y:S02]  /*0dc0*/  IMAD.MOV R0, RZ, RZ, -R0 ;  /* 0x000000ffff007224 */ /* 0x000fe400078e0a00 */
[----:B--2---:R-:W-:Y:S02]  /*0dd0*/  IMAD.U32 R20, RZ, RZ, UR6 ;  /* 0x00000006ff147e24 */ /* 0x004fe4000f8e00ff */
[----:B------:R-:W-:-:S07]  /*0de0*/  IMAD.U32 R21, RZ, RZ, UR7 ;  /* 0x00000007ff157e24 */ /* 0x000fce000f8e00ff */
.L_x_248:
[----:B------:R-:W2:Y:S01]  /*0df0*/  LDC.64 R34, c[0x0][0x390] ;  /* 0x0000e400ff227b82 */ /* 0x000ea20000000a00 */
[----:B------:R-:W-:Y:S01]  /*0e00*/  IMAD.U32 R55, RZ, RZ, UR5 ;  /* 0x00000005ff377e24 */ /* 0x000fe2000f8e00ff */
[----:B------:R-:W3:Y:S03]  /*0e10*/  LDG.E.64 R12, desc[UR14][R20.64] ;  /* 0x0000000e140c7981 */ /* 0x000ee6000c1e1b00 */
[----:B------:R-:W-:-:S03]  /*0e20*/  IMAD.WIDE.U32 R54, R55, 0x8, R20 ;  /* 0x0000000837367825 */ /* 0x000fc600078e0014 */
[----:B------:R-:W4:Y:S02]  /*0e30*/  LDC R59, c[0x0][0x3c4] ;  /* 0x0000f100ff3b7b82 */ /* 0x000f240000000800 */
[----:B------:R-:W3:Y:S01]  /*0e40*/  LDG.E.64 R14, desc[UR14][R54.64] ;  /* 0x0000000e360e7981 */ /* 0x000ee2000c1e1b00 */
[----:B--2---:R-:W-:-:S05]  /*0e50*/  IMAD.WIDE.U32 R30, R38, 0x8, R34 ;  /* 0x00000008261e7825 */ /* 0x004fca00078e0022 */
[----:B------:R-:W2:Y:S01]  /*0e60*/  LDG.E.64 R10, desc[UR14][R30.64] ;  /* 0x0000000e1e0a7981 */ /* 0x000ea2000c1e1b00 */
[----:B------:R-:W-:-:S05]  /*0e70*/  IMAD.WIDE.U32 R52, R39, 0x8, R34 ;  /* 0x0000000827347825 */ /* 0x000fca00078e0022 */
[----:B------:R-:W3:Y:S01]  /*0e80*/  LDG.E.64 R8, desc[UR14][R52.64] ;  /* 0x0000000e34087981 */ /* 0x000ee2000c1e1b00 */
[----:B------:R-:W-:-:S05]  /*0e90*/  IMAD.WIDE.U32 R56, R36, 0x8, R34 ;  /* 0x0000000824387825 */ /* 0x000fca00078e0022 */
[----:B------:R-:W0:Y:S01]  /*0ea0*/  LDG.E.64 R6, desc[UR14][R56.64] ;  /* 0x0000000e38067981 */ /* 0x000e22000c1e1b00 */
[----:B------:R-:W-:-:S04]  /*0eb0*/  IMAD.WIDE.U32 R32, R40, 0x8, R34 ;  /* 0x0000000828207825 */ /* 0x000fc800078e0022 */
[----:B------:R-:W-:Y:S01]  /*0ec0*/  IMAD.WIDE.U32 R34, R37, 0x8, R34 ;  /* 0x0000000825227825 */ /* 0x000fe200078e0022 */
[----:B------:R0:W5:Y:S03]  /*0ed0*/  LDG.E.64 R46, desc[UR14][R32.64] ;  /* 0x0000000e202e7981 */ /* 0x000166000c1e1b00 */
[----:B----4-:R-:W-:Y:S01]  /*0ee0*/  IMAD.WIDE.U32 R58, R59, 0x8, R20 ;  /* 0x000000083b3a7825 */ /* 0x010fe200078e0014 */
[----:B------:R4:W5:Y:S04]  /*0ef0*/  LDG.E.64 R48, desc[UR14][R34.64] ;  /* 0x0000000e22307981 */ /* 0x000968000c1e1b00 */
[----:B------:R4:W5:Y:S01]  /*0f00*/  LDG.E.64 R50, desc[UR14][R58.64] ;  /* 0x0000000e3a327981 */ /* 0x000962000c1e1b00 */
[----:B------:R-:W-:Y:S01]  /*0f10*/  BSSY.RECONVERGENT B0, `(.L_x_238) ;  /* 0x0000023000007945 */ /* 0x000fe20003800200 */
[----:B--2---:R-:W-:-:S08]  /*0f20*/  DMUL R10, R22, R10 ;  /* 0x0000000a160a7228 */ /* 0x004fd00000000000 */
[----:B---3--:R-:W-:-:S08]  /*0f30*/  DFMA R8, R24, R8, R10 ;  /* 0x000000081808722b */ /* 0x008fd0000000000a */
[----:B------:R-:W-:-:S08]  /*0f40*/  DFMA R8, R12, R8, R14 ;  /* 0x000000080c08722b */ /* 0x000fd0000000000e */
[----:B0-----:R-:W-:-:S08]  /*0f50*/  DFMA R18, R6, UR18, R8 ;  /* 0x0000001206127c2b */ /* 0x001fd00008000008 */
[----:B------:R-:W-:-:S14]  /*0f60*/  DSETP.NEU.AND P0, PT, |R18|, +INF , PT ;  /* 0x7ff000001200742a */ /* 0x000fdc0003f0d200 */
[----:B----4-:R-:W-:Y:S05]  /*0f70*/  @!P0 BRA `(.L_x_239) ;  /* 0x0000000000688947 */ /* 0x010fea0003800000 */
[----:B------:R-:W-:Y:S01]  /*0f80*/  UMOV UR6, 0x6dc9c883 ;  /* 0x6dc9c88300067882 */ /* 0x000fe20000000000 */
[----:B------:R-:W-:Y:S01]  /*0f90*/  UMOV UR7, 0x3fe45f30 ;  /* 0x3fe45f3000077882 */ /* 0x000fe20000000000 */
[C---:B------:R-:W-:Y:S01]  /*0fa0*/  DSETP.GE.AND P0, PT, |R18|.reuse, 2.14748364800000000000e+09, PT ;  /* 0x41e000001200742a */ /* 0x040fe20003f06200 */
[----:B------:R-:W-:Y:S01]  /*0fb0*/  BSSY.RECONVERGENT B1, `(.L_x_240) ;  /* 0x0000014000017945 */ /* 0x000fe20003800200 */
[----:B------:R-:W-:Y:S01]  /*0fc0*/  DMUL R8, R18, UR6 ;  /* 0x0000000612087c28 */ /* 0x000fe20008000000 */
[----:B------:R-:W-:Y:S01]  /*0fd0*/  UMOV UR6, 0x54442d18 ;  /* 0x54442d1800067882 */ /* 0x000fe20000000000 */
[----:B------:R-:W-:-:S04]  /*0fe0*/  UMOV UR7, 0x3ff921fb ;  /* 0x3ff921fb00077882 */ /* 0x000fc80000000000 */
        /* <DEDUP_REMOVED lines=10> */
[----:B------:R-:W-:Y:S02]  /*1090*/  MOV R8, R18 ;  /* 0x0000001200087202 */ /* 0x000fe40000000f00 */
[----:B------:R-:W-:-:S07]  /*10a0*/  MOV R18, 0x10c0 ;  /* 0x000010c000127802 */ /* 0x000fce0000000f00 */
[----:B-1---5:R-:W-:Y:S05]  /*10b0*/  CALL.REL.NOINC `($_Z24gpuTemplateStgHomoTurb2DIdEvPT_S1_S1_S1_S1_S1_S1_S0_ii$__internal_trig_reduction_slowpathd) ;  /* 0x0000001800547944 */ /* 0x022fea0003c00000 */
[----:B------:R-:W-:Y:S02]  /*10c0*/  IMAD.MOV.U32 R62, RZ, RZ, R6 ;  /* 0x000000ffff3e7224 */ /* 0x000fe400078e0006 */
[----:B------:R-:W-:Y:S02]  /*10d0*/  IMAD.MOV.U32 R6, RZ, RZ, R8 ;  /* 0x000000ffff067224 */ /* 0x000fe400078e0008 */
[----:B------:R-:W-:-:S07]  /*10e0*/  IMAD.MOV.U32 R7, RZ, RZ, R9 ;  /* 0x000000ffff077224 */ /* 0x000fce00078e0009 */
.L_x_241:
[----:B-1----:R-:W-:Y:S05]  /*10f0*/  BSYNC.RECONVERGENT B1 ;  /* 0x0000000000017941 */ /* 0x002fea0003800200 */
.L_x_240:
[----:B------:R-:W-:Y:S01]  /*1100*/  VIADD R62, R62, 0x1 ;  /* 0x000000013e3e7836 */ /* 0x000fe20000000000 */
[----:B------:R-:W-:Y:S06]  /*1110*/  BRA `(.L_x_242) ;  /* 0x0000000000087947 */ /* 0x000fec0003800000 */
.L_x_239:
[----:B------:R-:W-:Y:S01]  /*1120*/  DMUL R6, RZ, R18 ;  /* 0x00000012ff067228 */ /* 0x000fe20000000000 */
[----:B------:R-:W-:-:S10]  /*1130*/  IMAD.MOV.U32 R62, RZ, RZ, 0x1 ;  /* 0x00000001ff3e7424 */ /* 0x000fd400078e00ff */
.L_x_242:
[----:B-1----:R-:W-:Y:S05]  /*1140*/  BSYNC.RECONVERGENT B0 ;  /* 0x0000000000007941 */ /* 0x002fea0003800200 */
.L_x_238:
[C---:B------:R-:W-:Y:S01]  /*1150*/  IMAD.SHL.U32 R8, R62.reuse, 0x40, RZ ;  /* 0x000000403e087824 */ /* 0x040fe200078e00ff */
[----:B------:R-:W-:Y:S01]  /*1160*/  LOP3.LUT R60, R62, 0x1, RZ, 0xc0, !PT ;  /* 0x000000013e3c7812 */ /* 0x000fe200078ec0ff */
[----:B------:R-:W-:Y:S01]  /*1170*/  IMAD.MOV.U32 R66, RZ, RZ, 0x20fd8164 ;  /* 0x20fd8164ff427424 */ /* 0x000fe200078e00ff */
[----:B------:R-:W-:Y:S01]  /*1180*/  MOV R63, 0x3da8ff83 ;  /* 0x3da8ff83003f7802 */ /* 0x000fe20000000f00 */
[----:B------:R-:W-:Y:S01]  /*1190*/  DMUL R64, R6, R6 ;  /* 0x0000000606407228 */ /* 0x000fe20000000000 */
[----:B------:R-:W-:Y:S01]  /*11a0*/  LOP3.LUT R8, R8, 0x40, RZ, 0xc0, !PT ;  /* 0x0000004008087812 */ /* 0x000fe200078ec0ff */
[----:B------:R-:W2:Y:S03]  /*11b0*/  LDG.E.64 R52, desc[UR14][R52.64+0x8] ;  /* 0x0000080e34347981 */ /* 0x000ea6000c1e1b00 */
[----:B------:R-:W-:Y:S01]  /*11c0*/  IADD3 R68, P0, PT, R8, UR16, RZ ;  /* 0x0000001008447c10 */ /* 0x000fe2000ff1e0ff */
[----:B------:R-:W3:Y:S04]  /*11d0*/  LDG.E.64 R54, desc[UR14][R54.64+0x8] ;  /* 0x0000080e36367981 */ /* 0x000ee8000c1e1b00 */
        /* <DEDUP_REMOVED lines=56> */
[----:B------:R-:W-:Y:S05]  /*1560*/  CALL.REL.NOINC `($_Z24gpuTemplateStgHomoTurb2DIdEvPT_S1_S1_S1_S1_S1_S1_S0_ii$__internal_trig_reduction_slowpathd) ;  /* 0x0000001400287944 */ /* 0x000fea0003c00000 */
[----:B------:R-:W-:Y:S02]  /*1570*/  IMAD.MOV.U32 R48, RZ, RZ, R6 ;  /* 0x000000ffff307224 */ /* 0x000fe400078e0006 */
[----:B------:R-:W-:Y:S02]  /*1580*/  IMAD.MOV.U32 R6, RZ, RZ, R8 ;  /* 0x000000ffff067224 */ /* 0x000fe400078e0008 */
[----:B------:R-:W-:-:S07]  /*1590*/  IMAD.MOV.U32 R7, RZ, RZ, R9 ;  /* 0x000000ffff077224 */ /* 0x000fce00078e0009 */
.L_x_246:
[----:B------:R-:W-:Y:S05]  /*15a0*/  BSYNC.RECONVERGENT B1 ;  /* 0x0000000000017941 */ /* 0x000fea0003800200 */
.L_x_245:
[----:B------:R-:W-:Y:S01]  /*15b0*/  VIADD R48, R48, 0x1 ;  /* 0x0000000130307836 */ /* 0x000fe20000000000 */
[----:B------:R-:W-:Y:S06]  /*15c0*/  BRA `(.L_x_247) ;  /* 0x0000000000087947 */ /* 0x000fec0003800000 */
.L_x_244:
[----:B------:R-:W-:Y:S01]  /*15d0*/  DMUL R6, RZ, R18 ;  /* 0x00000012ff067228 */ /* 0x000fe20000000000 */
[----:B------:R-:W-:-:S10]  /*15e0*/  IMAD.MOV.U32 R48, RZ, RZ, 0x1 ;  /* 0x00000001ff307424 */ /* 0x000fd400078e00ff */
.L_x_247:
[----:B------:R-:W-:Y:S05]  /*15f0*/  BSYNC.RECONVERGENT B0 ;  /* 0x0000000000007941 */ /* 0x000fea0003800200 */
.L_x_243:
        /* <DEDUP_REMOVED lines=9> */
[----:B------:R-:W-:Y:S01]  /*1690*/  MOV R52, 0x20fd8164 ;  /* 0x20fd816400347802 */ /* 0x000fe20000000f00 */
[----:B------:R-:W-:Y:S01]  /*16a0*/  VIADD R0, R0, 0x2 ;  /* 0x0000000200007836 */ /* 0x000fe20000000000 */
[----:B------:R-:W-:Y:S01]  /*16b0*/  ISETP.NE.U32.AND P0, PT, R46, 0x1, PT ;  /* 0x000000012e00780c */ /* 0x000fe20003f05070 */
[----:B------:R-:W-:Y:S01]  /*16c0*/  DMUL R46, R6, R6 ;  /* 0x00000006062e7228 */ /* 0x000fe20000000000 */
[----:B------:R-:W-:-:S02]  /*16d0*/  VIADD R39, R39, 0x2 ;  /* 0x0000000227277836 */ /* 0x000fc40000000000 */
[----:B------:R-:W-:Y:S01]  /*16e0*/  FSEL R52, R52, -8.06006814911005101289e+34, !P0 ;  /* 0xf9785eba34347808 */ /* 0x000fe20004000000 */
[----:B------:R-:W-:Y:S01]  /*16f0*/  VIADD R38, R38, 0x2 ;  /* 0x0000000226267836 */ /* 0x000fe20000000000 */
[----:B------:R-:W-:Y:S01]  /*1700*/  FSEL R53, -R49, 0.11223486810922622681, !P0 ;  /* 0x3de5db6531357808 */ /* 0x000fe20004000100 */
        /* <DEDUP_REMOVED lines=18> */
[----:B------:R-:W-:Y:S01]  /*1830*/  DMUL R30, R30, R6 ;  /* 0x000000061e1e7228 */ /* 0x000fe20000000000 */
[----:B------:R-:W-:Y:S01]  /*1840*/  IMAD.X R21, RZ, RZ, R21, P0 ;  /* 0x000000ffff157224 */ /* 0x000fe200000e0615 */
[----:B------:R-:W-:-:S06]  /*1850*/  ISETP.NE.AND P0, PT, R0, RZ, PT ;  /* 0x000000ff0000720c */ /* 0x000fcc0003f05270 */
[-C--:B------:R-:W-:Y:S02]  /*1860*/  DFMA R42, R32, R30.reuse, R42 ;  /* 0x0000001e202a722b */ /* 0x080fe4000000002a */
[----:B------:R-:W-:-:S05]  /*1870*/  DFMA R44, R34, R30, R44 ;  /* 0x0000001e222c722b */ /* 0x000fca000000002c */
[----:B------:R-:W-:Y:S06]  /*1880*/  @P0 BRA `(.L_x_248) ;  /* 0xfffffff400580947 */ /* 0x000fec000383ffff */
[----:B------:R-:W0:Y:S02]  /*1890*/  LDCU UR6, c[0x0][0x3c4] ;  /* 0x00007880ff0677ac */ /* 0x000e240008000800 */
[----:B0-----:R-:W-:-:S04]  /*18a0*/  MOV R7, UR6 ;  /* 0x0000000600077c02 */ /* 0x001fc80008000f00 */
[----:B------:R-:W-:-:S07]  /*18b0*/  LOP3.LUT R6, R7, 0x7ffffffe, RZ, 0xc0, !PT ;  /* 0x7ffffffe07067812 */ /* 0x000fce00078ec0ff */
.L_x_237:
[----:B------:R-:W-:-:S04]  /*18c0*/  LOP3.LUT R0, R7, 0x1, RZ, 0xc0, !PT ;  /* 0x0000000107007812 */ /* 0x000fc800078ec0ff */
[----:B------:R-:W-:-:S13]  /*18d0*/  ISETP.NE.U32.AND P0, PT, R0, 0x1, PT ;  /* 0x000000010000780c */ /* 0x000fda0003f05070 */
[----:B------:R-:W-:Y:S05]  /*18e0*/  @P0 BRA `(.L_x_249) ;  /* 0x0000000400700947 */ /* 0x000fea0003800000 */
[----:B------:R-:W2:Y:S01]  /*18f0*/  LDC.64 R20, c[0x0][0x390] ;  /* 0x0000e400ff147b82 */ /* 0x000ea20000000a00 */
[--C-:B------:R-:W-:Y:S01]  /*1900*/  IMAD.IADD R32, R6, 0x1, R7.reuse ;  /* 0x0000000106207824 */ /* 0x100fe200078e0207 */
[----:B------:R-:W3:Y:S03]  /*1910*/  LDCU.64 UR6, c[0x0][0x3b8] ;  /* 0x00007700ff0677ac */ /* 0x000ee60008000a00 */
[----:B------:R-:W-:-:S04]  /*1920*/  IMAD.IADD R8, R32, 0x1, R7 ;  /* 0x0000000120087824 */ /* 0x000fc800078e0207 */
[----:B------:R-:W-:-:S04]  /*1930*/  IMAD.IADD R10, R8, 0x1, R7 ;  /* 0x00000001080a7824 */ /* 0x000fc800078e0207 */
[----:B------:R-:W-:-:S04]  /*1940*/  IMAD.IADD R9, R10, 0x1, R7 ;  /* 0x000000010a097824 */ /* 0x000fc800078e0207 */
[----:B--2---:R-:W-:-:S04]  /*1950*/  IMAD.WIDE.U32 R12, R9, 0x8, R20 ;  /* 0x00000008090c7825 */ /* 0x004fc800078e0014 */
[--C-:B------:R-:W-:Y:S02]  /*1960*/  IMAD.WIDE.U32 R10, R10, 0x8, R20.reuse ;  /* 0x000000080a0a7825 */ /* 0x100fe400078e0014 */
[----:B------:R-:W2:Y:S02]  /*1970*/  LDG.E.64 R12, desc[UR14][R12.64] ;  /* 0x0000000e0c0c7981 */ /* 0x000ea4000c1e1b00 */
[----:B------:R-:W-:Y:S02]  /*1980*/  VIADD R30, R9, UR5 ;  /* 0x00000005091e7c36 */ /* 0x000fe40008000000 */
[----:B------:R-:W4:Y:S01]  /*1990*/  LDG.E.64 R10, desc[UR14][R10.64] ;  /* 0x0000000e0a0a7981 */ /* 0x000f22000c1e1b00 */
[----:B------:R-:W-:-:S04]  /*19a0*/  IMAD.WIDE.U32 R8, R8, 0x8, R20 ;  /* 0x0000000808087825 */ /* 0x000fc800078e0014 */
[----:B------:R-:W-:Y:S02]  /*19b0*/  IMAD.IADD R17, R30, 0x1, R7 ;  /* 0x000000011e117824 */ /* 0x000fe400078e0207 */
[--C-:B------:R-:W-:Y:S01]  /*19c0*/  IMAD.WIDE.U32 R6, R6, 0x8, R20.reuse ;  /* 0x0000000806067825 */ /* 0x100fe200078e0014 */
[----:B------:R-:W3:Y:S03]  /*19d0*/  LDG.E.64 R8, desc[UR14][R8.64] ;  /* 0x0000000e08087981 */ /* 0x000ee6000c1e1b00 */
[----:B------:R-:W-:Y:S02]  /*19e0*/  VIADD R15, R17, UR5 ;  /* 0x00000005110f7c36 */ /* 0x000fe40008000000 */
[----:B------:R-:W3:Y:S02]  /*19f0*/  LDG.E.64 R6, desc[UR14][R6.64] ;  /* 0x0000000e06067981 */ /* 0x000ee4000c1e1b00 */
[----:B------:R-:W-:-:S06]  /*1a00*/  IMAD.WIDE.U32 R14, R15, 0x8, R20 ;  /* 0x000000080f0e7825 */ /* 0x000fcc00078e0014 */
[----:B------:R-:W3:Y:S01]  /*1a10*/  LDG.E.64 R14, desc[UR14][R14.64] ;  /* 0x0000000e0e0e7981 */ /* 0x000ee2000c1e1b00 */
[----:B------:R-:W-:-:S04]  /*1a20*/  IMAD.WIDE.U32 R32, R32, 0x8, R20 ;  /* 0x0000000820207825 */ /* 0x000fc800078e0014 */
[--C-:B------:R-:W-:Y:S02]  /*1a30*/  IMAD.WIDE.U32 R30, R30, 0x8, R20.reuse ;  /* 0x000000081e1e7825 */ /* 0x100fe400078e0014 */
[----:B------:R-:W5:Y:S02]  /*1a40*/  LDG.E.64 R32, desc[UR14][R32.64] ;  /* 0x0000000e20207981 */ /* 0x000f64000c1e1b00 */
[----:B------:R-:W-:Y:S02]  /*1a50*/  IMAD.WIDE.U32 R20, R17, 0x8, R20 ;  /* 0x0000000811147825 */ /* 0x000fe400078e0014 */
[----:B------:R-:W5:Y:S04]  /*1a60*/  LDG.E.64 R30, desc[UR14][R30.64] ;  /* 0x0000000e1e1e7981 */ /* 0x000f68000c1e1b00 */
[----:B------:R-:W5:Y:S01]  /*1a70*/  LDG.E.64 R20, desc[UR14][R20.64] ;  /* 0x0000000e14147981 */ /* 0x000f62000c1e1b00 */
[----:B------:R-:W-:Y:S01]  /*1a80*/  BSSY.RECONVERGENT B0, `(.L_x_250) ;  /* 0x0000022000007945 */ /* 0x000fe20003800200 */
[----:B--2---:R-:W-:-:S08]  /*1a90*/  DMUL R12, R22, R12 ;  /* 0x0000000c160c7228 */ /* 0x004fd00000000000 */
[----:B----4-:R-:W-:-:S08]  /*1aa0*/  DFMA R10, R24, R10, R12 ;  /* 0x0000000a180a722b */ /* 0x010fd0000000000c */
[----:B---3--:R-:W-:-:S08]  /*1ab0*/  DFMA R6, R6, R10, R8 ;  /* 0x0000000a0606722b */ /* 0x008fd00000000008 */
        /* <DEDUP_REMOVED lines=10> */
[----:B------:R-:W2:Y:S08]  /*1b60*/  F2I.F64 R6, R6 ;  /* 0x0000000600067311 */ /* 0x000eb00000301100 */
[----:B--2---:R-:W2:Y:S02]  /*1b70*/  I2F.F64 R8, R6 ;  /* 0x0000000600087312 */ /* 0x004ea40000201c00 */
[----:B--2---:R-:W-:Y:S01]  /*1b80*/  DFMA R10, R8, -UR6, R18 ;  /* 0x80000006080a7c2b */ /* 0x004fe20008000012 */
        /* <DEDUP_REMOVED lines=9> */
[----:B01---5:R-:W-:Y:S05]  /*1c20*/  CALL.REL.NOINC `($_Z24gpuTemplateStgHomoTurb2DIdEvPT_S1_S1_S1_S1_S1_S1_S0_ii$__internal_trig_reduction_slowpathd) ;  /* 0x0000000c00787944 */ /* 0x023fea0003c00000 */
[----:B------:R-:W-:Y:S01]  /*1c30*/  MOV R22, R8 ;  /* 0x0000000800167202 */ /* 0x000fe20000000f00 */
[----:B------:R-:W-:-:S07]  /*1c40*/  IMAD.MOV.U32 R23, RZ, RZ, R9 ;  /* 0x000000ffff177224 */ /* 0x000fce00078e0009 */
.L_x_253:
[----:B01----:R-:W-:Y:S05]  /*1c50*/  BSYNC.RECONVERGENT B1 ;  /* 0x0000000000017941 */ /* 0x003fea0003800200 */
.L_x_252:
[----:B------:R-:W-:Y:S01]  /*1c60*/  VIADD R0, R6, 0x1 ;  /* 0x0000000106007836 */ /* 0x000fe20000000000 */
[----:B------:R-:W-:Y:S06]  /*1c70*/  BRA `(.L_x_254) ;  /* 0x0000000000087947 */ /* 0x000fec0003800000 */
.L_x_251:
[----:B------:R-:W-:Y:S01]  /*1c80*/  DMUL R22, RZ, R18 ;  /* 0x00000012ff167228 */ /* 0x000fe20000000000 */
[----:B------:R-:W-:-:S10]  /*1c90*/  IMAD.MOV.U32 R0, RZ, RZ, 0x1 ;  /* 0x00000001ff007424 */ /* 0x000fd400078e00ff */
.L_x_254:
[----:B01----:R-:W-:Y:S05]  /*1ca0*/  BSYNC.RECONVERGENT B0 ;  /* 0x0000000000007941 */ /* 0x003fea0003800200 */
.L_x_250:
        /* <DEDUP_REMOVED lines=32> */
.L_x_249:
[----:B------:R-:W2:Y:S02]  /*1eb0*/  LDC.64 R6, c[0x0][0x3a8] ;  /* 0x0000ea00ff067b82 */ /* 0x000ea40000000a00 */
[----:B--2---:R-:W2:Y:S01]  /*1ec0*/  LDG.E.64 R8, desc[UR14][R6.64] ;  /* 0x0000000e06087981 */ /* 0x004ea2000c1e1b00 */
[----:B------:R-:W3:Y:S01]  /*1ed0*/  MUFU.RCP64H R11, UR13 ;  /* 0x0000000d000b7d08 */ /* 0x000ee20008001800 */
[----:B------:R-:W-:Y:S01]  /*1ee0*/  IMAD.U32 R12, RZ, RZ, UR12 ;  /* 0x0000000cff0c7e24 */ /* 0x000fe2000f8e00ff */
[----:B------:R-:W-:Y:S01]  /*1ef0*/  MOV R13, UR13 ;  /* 0x0000000d000d7c02 */ /* 0x000fe20008000f00 */
[----:B------:R-:W-:Y:S01]  /*1f00*/  IMAD.MOV.U32 R10, RZ, RZ, 0x1 ;  /* 0x00000001ff0a7424 */ /* 0x000fe200078e00ff */
[----:B------:R-:W-:Y:S01]  /*1f10*/  DADD R22, R4, R4 ;  /* 0x0000000004167229 */ /* 0x000fe20000000004 */
[----:B------:R-:W-:Y:S04]  /*1f20*/  BSSY.RECONVERGENT B0, `(.L_x_255) ;  /* 0x000001b000007945 */ /* 0x000fe80003800200 */
[----:B---3--:R-:W-:-:S08]  /*1f30*/  DFMA R12, R10, -R12, 1 ;  /* 0x3ff000000a0c742b */ /* 0x008fd0000000080c */
[----:B------:R-:W-:-:S08]  /*1f40*/  DFMA R12, R12, R12, R12 ;  /* 0x0000000c0c0c722b */ /* 0x000fd0000000000c */
[----:B------:R-:W-:Y:S01]  /*1f50*/  DFMA R12, R10, R12, R10 ;  /* 0x0000000c0a0c722b */ /* 0x000fe2000000000a */
[----:B------:R-:W-:Y:S02]  /*1f60*/  IMAD.U32 R10, RZ, RZ, UR12 ;  /* 0x0000000cff0a7e24 */ /* 0x000fe4000f8e00ff */
[----:B------:R-:W-:-:S06]  /*1f70*/  IMAD.U32 R11, RZ, RZ, UR13 ;  /* 0x0000000dff0b7e24 */ /* 0x000fcc000f8e00ff */
        /* <DEDUP_REMOVED lines=21> */
.L_x_256:
[----:B01----:R-:W-:Y:S05]  /*20d0*/  BSYNC.RECONVERGENT B0 ;  /* 0x0000000000007941 */ /* 0x003fea0003800200 */
.L_x_255:
[----:B------:R-:W0:Y:S01]  /*20e0*/  LDC.64 R10, c[0x0][0x3a8] ;  /* 0x0000ea00ff0a7b82 */ /* 0x000e220000000a00 */
[----:B------:R-:W1:Y:S01]  /*20f0*/  MUFU.RCP64H R13, UR11 ;  /* 0x0000000b000d7d08 */ /* 0x000e620008001800 */
[----:B------:R-:W-:Y:S02]  /*2100*/  IMAD.U32 R14, RZ, RZ, UR10 ;  /* 0x0000000aff0e7e24 */ /* 0x000fe4000f8e00ff */
[----:B------:R-:W-:Y:S02]  /*2110*/  IMAD.U32 R15, RZ, RZ, UR11 ;  /* 0x0000000bff0f7e24 */ /* 0x000fe4000f8e00ff */
[----:B------:R-:W-:Y:S02]  /*2120*/  IMAD.MOV.U32 R12, RZ, RZ, 0x1 ;  /* 0x00000001ff0c7424 */ /* 0x000fe400078e00ff */
[----:B------:R-:W-:Y:S01]  /*2130*/  IMAD.U32 R16, RZ, RZ, UR10 ;  /* 0x0000000aff107e24 */ /* 0x000fe2000f8e00ff */
[----:B------:R-:W2:Y:S01]  /*2140*/  LDC R33, c[0x0][0x3c0] ;  /* 0x0000f000ff217b82 */ /* 0x000ea20000000800 */
[----:B0-----:R-:W3:Y:S02]  /*2150*/  LDG.E.64 R10, desc[UR14][R10.64+0x8] ;  /* 0x0000080e0a0a7981 */ /* 0x001ee4000c1e1b00 */
[----:B-1----:R-:W-:Y:S01]  /*2160*/  DFMA R14, R12, -R14, 1 ;  /* 0x3ff000000c0e742b */ /* 0x002fe2000000080e */
[----:B------:R-:W-:Y:S01]  /*2170*/  IMAD.U32 R17, RZ, RZ, UR11 ;  /* 0x0000000bff117e24 */ /* 0x000fe2000f8e00ff */
[----:B------:R-:W-:Y:S01]  /*2180*/  DADD R22, R26, R6 ;  /* 0x000000001a167229 */ /* 0x000fe20000000006 */
[----:B------:R-:W-:Y:S01]  /*2190*/  IMAD.U32 R30, RZ, RZ, UR8 ;  /* 0x00000008ff1e7e24 */ /* 0x000fe2000f8e00ff */
[----:B------:R-:W-:Y:S01]  /*21a0*/  DADD R8, R8, R4 ;  /* 0x0000000008087229 */ /* 0x000fe20000000004 */
[----:B------:R-:W-:Y:S01]  /*21b0*/  MOV R31, UR9 ;  /* 0x00000009001f7c02 */ /* 0x000fe20008000f00 */
[----:B------:R-:W-:Y:S02]  /*21c0*/  BSSY.RECONVERGENT B0, `(.L_x_257) ;  /* 0x0000020000007945 */ /* 0x000fe40003800200 */
[----:B------:R-:W-:-:S04]  /*21d0*/  DFMA R14, R14, R14, R14 ;  /* 0x0000000e0e0e722b */ /* 0x000fc8000000000e */
[----:B------:R-:W-:-:S04]  /*21e0*/  FSETP.GEU.AND P1, PT, |R23|, 6.5827683646048100446e-37, PT ;  /* 0x036000001700780b */ /* 0x000fc80003f2e200 */
[----:B------:R-:W-:Y:S01]  /*21f0*/  DFMA R14, R12, R14, R12 ;  /* 0x0000000e0c0e722b */ /* 0x000fe2000000000c */
[----:B------:R-:W0:Y:S07]  /*2200*/  LDC.64 R12, c[0x0][0x380] ;  /* 0x0000e000ff0c7b82 */ /* 0x000e2e0000000a00 */
[----:B------:R-:W-:-:S08]  /*2210*/  DFMA R16, R14, -R16, 1 ;  /* 0x3ff000000e10742b */ /* 0x000fd00000000810 */
[----:B------:R-:W-:Y:S02]  /*2220*/  DFMA R24, R14, R16, R14 ;  /* 0x000000100e18722b */ /* 0x000fe4000000000e */
[----:B------:R-:W-:-:S06]  /*2230*/  DMUL R14, R8, UR8 ;  /* 0x00000008080e7c28 */ /* 0x000fcc0008000000 */
[----:B------:R-:W-:Y:S01]  /*2240*/  DMUL R6, R22, R24 ;  /* 0x0000001816067228 */ /* 0x000fe20000000000 */
[----:B0-----:R-:W-:-:S05]  /*2250*/  IMAD.WIDE R12, R41, 0x8, R12 ;  /* 0x00000008290c7825 */ /* 0x001fca00078e020c */
[----:B------:R0:W-:Y:S02]  /*2260*/  STG.E.64 desc[UR14][R12.64], R30 ;  /* 0x0000001e0c007986 */ /* 0x0001e4000c101b0e */
[----:B------:R-:W-:Y:S01]  /*2270*/  DFMA R20, R6, -UR10, R22 ;  /* 0x8000000a06147c2b */ /* 0x000fe20008000016 */
[----:B--2---:R-:W-:-:S05]  /*2280*/  IMAD.WIDE R16, R33, 0x8, R12 ;  /* 0x0000000821107825 */ /* 0x004fca00078e020c */
[----:B------:R0:W-:Y:S02]  /*2290*/  STG.E.64 desc[UR14][R16.64], R14 ;  /* 0x0000000e10007986 */ /* 0x0001e4000c101b0e */
[----:B------:R-:W-:-:S10]  /*22a0*/  DFMA R6, R20, R24, R6 ;  /* 0x000000181406722b */ /* 0x000fd40000000006 */
[----:B------:R-:W-:-:S05]  /*22b0*/  FFMA R0, RZ, UR11, R7 ;  /* 0x0000000bff007c23 */ /* 0x000fca0008000007 */
[----:B------:R-:W-:Y:S01]  /*22c0*/  FSETP.GT.AND P0, PT, |R0|, 1.469367938527859385e-39, PT ;  /* 0x001000000000780b */ /* 0x000fe20003f04200 */
[----:B---3--:R-:W-:Y:S01]  /*22d0*/  DFMA R44, R10, R44, R2 ;  /* 0x0000002c0a2c722b */ /* 0x008fe20000000002 */
[----:B------:R-:W-:-:S07]  /*22e0*/  IMAD.WIDE R10, R33, 0x8, R16 ;  /* 0x00000008210a7825 */ /* 0x000fce00078e0210 */
[----:B------:R-:W-:-:S07]  /*22f0*/  DMUL R18, R44, UR8 ;  /* 0x000000082c127c28 */ /* 0x000fce0008000000 */
[----:B------:R0:W-:Y:S01]  /*2300*/  STG.E.64 desc[UR14][R10.64], R18 ;  /* 0x000000120a007986 */ /* 0x0001e2000c101b0e */
[----:B------:R-:W-:Y:S05]  /*2310*/  @P0 BRA P1, `(.L_x_258) ;  /* 0x0000000000280947 */ /* 0x000fea0000800000 */
[----:B------:R-:W-:Y:S01]  /*2320*/  IMAD.U32 R6, RZ, RZ, UR10 ;  /* 0x0000000aff067e24 */ /* 0x000fe2000f8e00ff */
[----:B------:R-:W-:Y:S01]  /*2330*/  MOV R24, 0x23a0 ;  /* 0x000023a000187802 */ /* 0x000fe20000000f00 */
[----:B0-----:R-:W-:Y:S02]  /*2340*/  IMAD.U32 R13, RZ, RZ, UR11 ;  /* 0x0000000bff0d7e24 */ /* 0x001fe4000f8e00ff */
[----:B------:R-:W-:Y:S02]  /*2350*/  IMAD.U32 R7, RZ, RZ, UR11 ;  /* 0x0000000bff077e24 */ /* 0x000fe4000f8e00ff */
[----:B------:R-:W-:Y:S02]  /*2360*/  IMAD.U32 R12, RZ, RZ, UR10 ;  /* 0x0000000aff0c7e24 */ /* 0x000fe4000f8e00ff */
[----:B------:R-:W-:Y:S02]  /*2370*/  IMAD.MOV.U32 R20, RZ, RZ, R6 ;  /* 0x000000ffff147224 */ /* 0x000fe400078e0006 */
[----:B------:R-:W-:-:S07]  /*2380*/  IMAD.MOV.U32 R21, RZ, RZ, R13 ;  /* 0x000000ffff157224 */ /* 0x000fce00078e000d */
[----:B------:R-:W-:Y:S05]  /*2390*/  CALL.REL.NOINC `($__internal_7_$__cuda_sm20_div_rn_f64_full) ;  /* 0x0000000000347944 */ /* 0x000fea0003c00000 */
[----:B------:R-:W-:Y:S02]  /*23a0*/  IMAD.MOV.U32 R6, RZ, RZ, R34 ;  /* 0x000000ffff067224 */ /* 0x000fe400078e0022 */
[----:B------:R-:W-:-:S07]  /*23b0*/  IMAD.MOV.U32 R7, RZ, RZ, R35 ;  /* 0x000000ffff077224 */ /* 0x000fce00078e0023 */
.L_x_258:
[----:B------:R-:W-:Y:S05]  /*23c0*/  BSYNC.RECONVERGENT B0 ;  /* 0x0000000000007941 */ /* 0x000fea0003800200 */
.L_x_257:
[----:B------:R-:W0:Y:S01]  /*23d0*/  LDC R0, c[0x0][0x3c0] ;  /* 0x0000f000ff007b82 */ /* 0x000e220000000800 */
[----:B------:R-:W-:Y:S01]  /*23e0*/  DMUL R44, R44, R44 ;  /* 0x0000002c2c2c7228 */ /* 0x000fe20000000000 */
[----:B------:R-:W-:-:S07]  /*23f0*/  IADD3 R41, PT, PT, R41, UR4, RZ ;  /* 0x0000000429297c10 */ /* 0x000fce000fffe0ff */
[----:B------:R-:W-:-:S08]  /*2400*/  DFMA R44, R8, R8, R44 ;  /* 0x00000008082c722b */ /* 0x000fd0000000002c */
[----:B------:R-:W-:Y:S01]  /*2410*/  DFMA R44, R28, R44, R6 ;  /* 0x0000002c1c2c722b */ /* 0x000fe20000000006 */
[----:B0-----:R-:W-:Y:S01]  /*2420*/  IMAD.WIDE R10, R0, 0x8, R10 ;  /* 0x00000008000a7825 */ /* 0x001fe200078e020a */
[----:B------:R-:W-:-:S05]  /*2430*/  ISETP.GE.AND P0, PT, R41, R0, PT ;  /* 0x000000002900720c */ /* 0x000fca0003f06270 */
[----:B------:R2:W-:Y:S08]  /*2440*/  STG.E.64 desc[UR14][R10.64], R44 ;  /* 0x0000002c0a007986 */ /* 0x0005f0000c101b0e */
[----:B------:R-:W-:Y:S05]  /*2450*/  @!P0 BRA `(.L_x_259) ;  /* 0xffffffe400f48947 */ /* 0x000fea000383ffff */
[----:B------:R-:W-:Y:S05]  /*2460*/  EXIT ;  /* 0x000000000000794d */ /* 0x000fea0003800000 */
        .weak           $__internal_7_$__cuda_sm20_div_rn_f64_full
        .type           $__internal_7_$__cuda_sm20_div_rn_f64_full,@function
        .size           $__internal_7_$__cuda_sm20_div_rn_f64_full,($_Z24gpuTemplateStgHomoTurb2DIdEvPT_S1_S1_S1_S1_S1_S1_S0_ii$__internal_trig_reduction_slowpathd - $__internal_7_$__cuda_sm20_div_rn_f64_full)
$__internal_7_$__cuda_sm20_div_rn_f64_full:
        /* <DEDUP_REMOVED lines=22> */
[----:B------:R-:W-:Y:S01]  /*25d0*/  IMAD.MOV.U32 R30, RZ, RZ, R22 ;  /* 0x000000ffff1e7224 */ /* 0x000fe200078e0016 */
[----:B------:R-:W-:Y:S01]  /*25e0*/  SEL R31, R34, 0x63400000, !P1 ;  /* 0x63400000221f7807 */ /* 0x000fe20004800000 */
[----:B------:R-:W-:Y:S01]  /*25f0*/  @!P2 IMAD.MOV.U32 R32, RZ, RZ, RZ ;  /* 0x000000ffff20a224 */ /* 0x000fe200078e00ff */
[--C-:B------:R-:W-:Y:S02]  /*2600*/  @!P2 LOP3.LUT R33, R33, 0x80000000, R23.reuse, 0xf8, !PT ;  /* 0x800000002121a812 */ /* 0x100fe400078ef817 */
[----:B------:R-:W-:Y:S01]  /*2610*/  LOP3.LUT R31, R31, 0x800fffff, R23, 0xf8, !PT ;  /* 0x800fffff1f1f7812 */ /* 0x000fe200078ef817 */
[----:B------:R-:W-:Y:S01]  /*2620*/  DFMA R38, R36, -R18, 1 ;  /* 0x3ff000002426742b */ /* 0x000fe20000000812 */
[----:B------:R-:W-:-:S06]  /*2630*/  @!P2 LOP3.LUT R33, R33, 0x100000, RZ, 0xfc, !PT ;  /* 0x001000002121a812 */ /* 0x000fcc00078efcff */
[----:B------:R-:W-:Y:S02]  /*2640*/  @!P2 DFMA R30, R30, 2, -R32 ;  /* 0x400000001e1ea82b */ /* 0x000fe40000000820 */
[----:B------:R-:W-:-:S08]  /*2650*/  DFMA R38, R36, R38, R36 ;  /* 0x000000262426722b */ /* 0x000fd00000000024 */
[----:B------:R-:W-:Y:S01]  /*2660*/  @!P2 LOP3.LUT R43, R31, 0x7ff00000, RZ, 0xc0, !PT ;  /* 0x7ff000001f2ba812 */ /* 0x000fe200078ec0ff */
[----:B------:R-:W-:-:S04]  /*2670*/  DMUL R32, R38, R30 ;  /* 0x0000001e26207228 */ /* 0x000fc80000000000 */
[----:B------:R-:W-:-:S04]  /*2680*/  VIADD R35, R43, 0xffffffff ;  /* 0xffffffff2b237836 */ /* 0x000fc80000000000 */
[----:B------:R-:W-:Y:S01]  /*2690*/  DFMA R36, R32, -R18, R30 ;  /* 0x800000122024722b */ /* 0x000fe2000000001e */
[----:B------:R-:W-:-:S04]  /*26a0*/  ISETP.GT.U32.AND P0, PT, R35, 0x7feffffe, PT ;  /* 0x7feffffe2300780c */ /* 0x000fc80003f04070 */
[----:B------:R-:W-:-:S03]  /*26b0*/  ISETP.GT.U32.OR P0, PT, R42, 0x7feffffe, P0 ;  /* 0x7feffffe2a00780c */ /* 0x000fc60000704470 */
[----:B------:R-:W-:-:S10]  /*26c0*/  DFMA R32, R38, R36, R32 ;  /* 0x000000242620722b */ /* 0x000fd40000000020 */
[----:B------:R-:W-:Y:S05]  /*26d0*/  @P0 BRA `(.L_x_261) ;  /* 0x00000000006c0947 */ /* 0x000fea0003800000 */
[----:B------:R-:W-:-:S04]  /*26e0*/  LOP3.LUT R36, R21, 0x7ff00000, RZ, 0xc0, !PT ;  /* 0x7ff0000015247812 */ /* 0x000fc800078ec0ff */
[CC--:B------:R-:W-:Y:S02]  /*26f0*/  VIADDMNMX R22, R25.reuse, -R36.reuse, 0xb9600000, !PT ;  /* 0xb960000019167446 */ /* 0x0c0fe40007800924 */
[----:B------:R-:W-:Y:S02]  /*2700*/  ISETP.GE.U32.AND P0, PT, R25, R36, PT ;  /* 0x000000241900720c */ /* 0x000fe40003f06070 */
[----:B------:R-:W-:Y:S02]  /*2710*/  VIMNMX R22, PT, PT, R22, 0x46a00000, PT ;  /* 0x46a0000016167848 */ /* 0x000fe40003fe0100 */
[----:B------:R-:W-:-:S04]  /*2720*/  SEL R25, R34, 0x63400000, !P0 ;  /* 0x6340000022197807 */ /* 0x000fc80004000000 */
[----:B------:R-:W-:Y:S01]  /*2730*/  IADD3 R25, PT, PT, -R25, R22, RZ ;  /* 0x0000001619197210 */ /* 0x000fe20007ffe1ff */
[----:B------:R-:W-:-:S04]  /*2740*/  IMAD.MOV.U32 R22, RZ, RZ, RZ ;  /* 0x000000ffff167224 */ /* 0x000fc800078e00ff */
        /* <DEDUP_REMOVED lines=20> */
.L_x_261:
        /* <DEDUP_REMOVED lines=16> */
.L_x_264:
[----:B------:R-:W-:Y:S01]  /*2990*/  LOP3.LUT R35, R21, 0x80000, RZ, 0xfc, !PT ;  /* 0x0008000015237812 */ /* 0x000fe200078efcff */
[----:B------:R-:W-:Y:S01]  /*29a0*/  IMAD.MOV.U32 R34, RZ, RZ, R20 ;  /* 0x000000ffff227224 */ /* 0x000fe200078e0014 */
[----:B------:R-:W-:Y:S06]  /*29b0*/  BRA `(.L_x_262) ;  /* 0x0000000000087947 */ /* 0x000fec0003800000 */
.L_x_263:
[----:B------:R-:W-:Y:S01]  /*29c0*/  LOP3.LUT R35, R23, 0x80000, RZ, 0xfc, !PT ;  /* 0x0008000017237812 */ /* 0x000fe200078efcff */
[----:B------:R-:W-:-:S07]  /*29d0*/  IMAD.MOV.U32 R34, RZ, RZ, R22 ;  /* 0x000000ffff227224 */ /* 0x000fce00078e0016 */
.L_x_262:
[----:B------:R-:W-:Y:S05]  /*29e0*/  BSYNC.RECONVERGENT B1 ;  /* 0x0000000000017941 */ /* 0x000fea0003800200 */
.L_x_260:
[----:B------:R-:W-:-:S04]  /*29f0*/  IMAD.MOV.U32 R25, RZ, RZ, 0x0 ;  /* 0x00000000ff197424 */ /* 0x000fc800078e00ff */
[----:B------:R-:W-:Y:S05]  /*2a00*/  RET.REL.NODEC R24 `(_Z24gpuTemplateStgHomoTurb2DIdEvPT_S1_S1_S1_S1_S1_S1_S0_ii) ;  /* 0xffffffd4187c7950 */ /* 0x000fea0003c3ffff */
        .type           $_Z24gpuTemplateStgHomoTurb2DIdEvPT_S1_S1_S1_S1_S1_S1_S0_ii$__internal_trig_reduction_slowpathd,@function
        .size           $_Z24gpuTemplateStgHomoTurb2DIdEvPT_S1_S1_S1_S1_S1_S1_S0_ii$__internal_trig_reduction_slowpathd,(.L_x_627 - $_Z24gpuTemplateStgHomoTurb2DIdEvPT_S1_S1_S1_S1_S1_S1_S0_ii$__internal_trig_reduction_slowpathd)
$_Z24gpuTemplateStgHomoTurb2DIdEvPT_S1_S1_S1_S1_S1_S1_S0_ii$__internal_trig_reduction_slowpathd:
        /* <DEDUP_REMOVED lines=23> */
.L_x_269:
        /* <DEDUP_REMOVED lines=8> */
[----:B------:R-:W-:Y:S01]  /*2c00*/  IMAD R13, R64, R12, RZ ;  /* 0x0000000c400d7224 */ /* 0x000fe200078e02ff */
[----:B------:R-:W-:Y:S01]  /*2c10*/  MOV R66, R16 ;  /* 0x0000001000427202 */ /* 0x000fe20000000f00 */
[C---:B------:R-:W-:Y:S02]  /*2c20*/  IMAD R14, R65.reuse, R8, RZ ;  /* 0x00000008410e7224 */ /* 0x040fe400078e02ff */
[----:B------:R-:W-:Y:S01]  /*2c30*/  IMAD.HI.U32 R15, R65, R12, RZ ;  /* 0x0000000c410f7227 */ /* 0x000fe200078e00ff */
[----:B------:R-:W-:-:S03]  /*2c40*/  IADD3 R13, P0, PT, R13, R17, RZ ;  /* 0x000000110d0d7210 */ /* 0x000fc60007f1e0ff */
[-C--:B------:R-:W-:Y:S01]  /*2c50*/  IMAD R16, R65, R12.reuse, RZ ;  /* 0x0000000c41107224 */ /* 0x080fe200078e02ff */
[----:B------:R-:W-:Y:S01]  /*2c60*/  IADD3 R67, P1, PT, R14, R13, RZ ;  /* 0x0000000d0e437210 */ /* 0x000fe20007f3e0ff */
[----:B------:R-:W-:-:S04]  /*2c70*/  IMAD.HI.U32 R14, R64, R12, RZ ;  /* 0x0000000c400e7227 */ /* 0x000fc800078e00ff */
[----:B------:R-:W-:-:S04]  /*2c80*/  IMAD.HI.U32 R13, R65, R8, RZ ;  /* 0x00000008410d7227 */ /* 0x000fc800078e00ff */
[----:B------:R-:W-:Y:S02]  /*2c90*/  IMAD.X R14, RZ, RZ, R14, P2 ;  /* 0x000000ffff0e7224 */ /* 0x000fe400010e060e */
[C---:B------:R-:W-:Y:S02]  /*2ca0*/  IMAD R17, R11.reuse, 0x8, R1 ;  /* 0x000000080b117824 */ /* 0x040fe400078e0201 */
[----:B------:R-:W-:Y:S01]  /*2cb0*/  VIADD R11, R11, 0x1 ;  /* 0x000000010b0b7836 */ /* 0x000fe20000000000 */
[----:B------:R-:W-:Y:S02]  /*2cc0*/  IADD3.X R13, P0, PT, R13, R14, RZ, P0, !PT ;  /* 0x0000000e0d0d7210 */ /* 0x000fe4000071e4ff */
[----:B------:R0:W-:Y:S02]  /*2cd0*/  STL.64 [R17], R66 ;  /* 0x0000004211007387 */ /* 0x0001e40000100a00 */
[----:B------:R-:W-:Y:S01]  /*2ce0*/  IADD3.X R16, P1, PT, R16, R13, RZ, P1, !PT ;  /* 0x0000000d10107210 */ /* 0x000fe20000f3e4ff */
[----:B------:R-:W-:Y:S01]  /*2cf0*/  IMAD.X R15, RZ, RZ, R15, P0 ;  /* 0x000000ffff0f7224 */ /* 0x000fe200000e060f */
[----:B------:R-:W-:-:S03]  /*2d00*/  ISETP.NE.AND P0, PT, R10, -0xf, PT ;  /* 0xfffffff10a00780c */ /* 0x000fc60003f05270 */
[----:B0-----:R-:W-:-:S10]  /*2d10*/  IMAD.X R17, RZ, RZ, R15, P1 ;  /* 0x000000ffff117224 */ /* 0x001fd400008e060f */
[----:B------:R-:W-:Y:S05]  /*2d20*/  @P0 BRA `(.L_x_269) ;  /* 0xfffffffc00940947 */ /* 0x000fea000383ffff */
[----:B------:R-:W-:Y:S05]  /*2d30*/  BSYNC.RECONVERGENT B3 ;  /* 0x0000000000037941 */ /* 0x000fea0003800200 */
.L_x_268:
[----:B------:R-:W-:-:S07]  /*2d40*/  IMAD.MOV.U32 R7, RZ, RZ, R9 ;  /* 0x000000ffff077224 */ /* 0x000fce00078e0009 */
.L_x_267:
[----:B------:R-:W-:Y:S05]  /*2d50*/  BSYNC.RECONVERGENT B2 ;  /* 0x0000000000027941 */ /* 0x000fea0003800200 */
.L_x_266:
[----:B------:R-:W-:Y:S02]  /*2d60*/  LOP3.LUT P0, R61, R61, 0x3f, RZ, 0xc0, !PT ;  /* 0x0000003f3d3d7812 */ /* 0x000fe4000780c0ff */
        /* <DEDUP_REMOVED lines=45> */
[----:B------:R-:W-:-:S03]  /*3040*/  IADD3 R9, PT, PT, -R9, 0x3f, RZ ;  /* 0x0000003f09097810 */ /* 0x000fc60007ffe1ff */
[----:B------:R-:W-:-:S05]  /*3050*/  @P1 IMAD.MOV R9, RZ, RZ, R14 ;  /* 0x000000ffff091224 */ /* 0x000fca00078e020e */
        /* <DEDUP_REMOVED lines=12> */
.L_x_271:
[----:B------:R-:W-:Y:S05]  /*3120*/  BSYNC.RECONVERGENT B2 ;  /* 0x0000000000027941 */ /* 0x000fea0003800200 */
.L_x_270:
        /* <DEDUP_REMOVED lines=13> */
[----:B------:R-:W-:Y:S02]  /*3200*/  IADD3.X R8, PT, PT, RZ, R8, RZ, P2, !PT ;  /* 0x00000008ff087210 */ /* 0x000fe400017fe4ff */
[C---:B------:R-:W-:Y:S02]  /*3210*/  ISETP.GT.U32.AND P3, PT, R13.reuse, RZ, PT ;  /* 0x000000ff0d00720c */ /* 0x040fe40003f64070 */
[----:B------:R-:W-:Y:S02]  /*3220*/  IADD3.X R10, P2, PT, R13, R13, RZ, P1, !PT ;  /* 0x0000000d0d0a7210 */ /* 0x000fe40000f5e4ff */
[----:B------:R-:W-:-:S03]  /*3230*/  ISETP.GT.AND.EX P1, PT, R8, RZ, PT, P3 ;  /* 0x000000ff0800720c */ /* 0x000fc60003f24330 */
[----:B------:R-:W-:Y:S01]  /*3240*/  IMAD.X R11, R8, 0x1, R8, P2 ;  /* 0x00000001080b7824 */ /* 0x000fe200010e0608 */
[----:B------:R-:W-:-:S04]  /*3250*/  SEL R10, R10, R13, P1 ;  /* 0x0000000d0a0a7207 */ /* 0x000fc80000800000 */
        /* <DEDUP_REMOVED lines=17> */
.L_x_265:
[----:B------:R-:W-:Y:S02]  /*3370*/  IMAD.MOV.U32 R9, RZ, RZ, R19 ;  /* 0x000000ffff097224 */ /* 0x000fe400078e0013 */
[----:B------:R-:W-:-:S04]  /*3380*/  IMAD.MOV.U32 R19, RZ, RZ, 0x0 ;  /* 0x00000000ff137424 */ /* 0x000fc800078e00ff */
[----:B------:R-:W-:Y:S05]  /*3390*/  RET.REL.NODEC R18 `(_Z24gpuTemplateStgHomoTurb2DIdEvPT_S1_S1_S1_S1_S1_S1_S0_ii) ;  /* 0xffffffcc12187950 */ /* 0x000fea0003c3ffff */
.L_x_272:
        /* <DEDUP_REMOVED lines=14> */
.L_x_627:


//--------------------- .text._Z24gpuTemplateStgHomoTurb3DIfEvPT_S1_S1_S1_S1_S1_S0_ii --------------------------
	.section	.text._Z24gpuTemplateStgHomoTurb3DIfEvPT_S1_S1_S1_S1_S1_S0_ii,"ax",@progbits
	.align	128
        .global         _Z24gpuTemplateStgHomoTurb3DIfEvPT_S1_S1_S1_S1_S1_S0_ii
        .type           _Z24gpuTemplateStgHomoTurb3DIfEvPT_S1_S1_S1_S1_S1_S0_ii,@function
        .size           _Z24gpuTemplateStgHomoTurb3DIfEvPT_S1_S1_S1_S1_S1_S0_ii,(.L_x_628 - _Z24gpuTemplateStgHomoTurb3DIfEvPT_S1_S1_S1_S1_S1_S0_ii)
        .other          _Z24gpuTemplateStgHomoTurb3DIfEvPT_S1_S1_S1_S1_S1_S0_ii,@"STO_CUDA_ENTRY STV_DEFAULT"
_Z24gpuTemplateStgHomoTurb3DIfEvPT_S1_S1_S1_S1_S1_S0_ii:
.text._Z24gpuTemplateStgHomoTurb3DIfEvPT_S1_S1_S1_S1_S1_S0_ii:
[----:B------:R-:W-:Y:S01]  /*0000*/  LDC R1, c[0x0][0x37c] ;  /* 0x0000df00ff017b82 */ /* 0x000fe20000000800 */
[----:B------:R-:W0:Y:S07]  /*0010*/  S2R R4, SR_TID.X ;  /* 0x0000000000047919 */ /* 0x000e2e0000002100 */
[----:B------:R-:W0:Y:S01]  /*0020*/  S2UR UR4, SR_CTAID.X ;  /* 0x00000000000479c3 */ /* 0x000e220000002500 */
[----:B------:R-:W1:Y:S07]  /*0030*/  LDCU UR5, c[0x0][0x3b4] ;  /* 0x00007680ff0577ac */ /* 0x000e6e0008000800 */
[----:B------:R-:W0:Y:S02]  /*0040*/  LDC R5, c[0x0][0x360] ;  /* 0x0000d800ff057b82 */ /* 0x000e240000000800 */
[----:B0-----:R-:W-:-:S05]  /*0050*/  IMAD R4, R5, UR4, R4 ;  /* 0x0000000405047c24 */ /* 0x001fca000f8e0204 */
[----:B-1----:R-:W-:-:S13]  /*0060*/  ISETP.GE.AND P0, PT, R4, UR5, PT ;  /* 0x0000000504007c0c */ /* 0x002fda000bf06270 */
[----:B------:R-:W-:Y:S05]  /*0070*/  @P0 EXIT ;  /* 0x000000000000094d */ /* 0x000fea0003800000 */
[----:B------:R-:W0:Y:S01]  /*0080*/  LDCU UR5, c[0x0][0x3b8] ;  /* 0x00007700ff0577ac */ /* 0x000e220008000800 */
[----:B------:R-:W1:Y:S01]  /*0090*/  LDC R13, c[0x0][0x3b4] ;  /* 0x0000ed00ff0d7b82 */ /* 0x000e620000000800 */
[----:B------:R-:W2:Y:S01]  /*00a0*/  LDCU UR4, c[0x0][0x370] ;  /* 0x00006e00ff0477ac */ /* 0x000ea20008000800 */
[----:B------:R-:W3:Y:S06]  /*00b0*/  LDCU.64 UR6, c[0x0][0x358] ;  /* 0x00006b00ff0677ac */ /* 0x000eec0008000a00 */
[----:B------:R-:W4:Y:S01]  /*00c0*/  LDC.64 R14, c[0x0][0x380] ;  /* 0x0000e000ff0e7b82 */ /* 0x000f220000000a00 */
[----:B0-----:R-:W-:Y:S01]  /*00d0*/  UISETP.GT.AND UP0, UPT, UR5, URZ, UPT ;  /* 0x000000ff0500728c */ /* 0x001fe2000bf04270 */
[----:B--2---:R-:W-:-:S08]  /*00e0*/  IMAD R5, R5, UR4, RZ ;  /* 0x0000000405057c24 */ /* 0x004fd0000f8e02ff */
[----:B---3--:R-:W-:Y:S05]  /*00f0*/  BRA.U UP0, `(.L_x_273) ;  /* 0x0000000100f47547 */ /* 0x008fea000b800000 */
.L_x_277:
[----:B0-----:R-:W0:Y:S02]  /*0100*/  LDC.64 R6, c[0x0][0x398] ;  /* 0x0000e600ff067b82 */ /* 0x001e240000000a00 */
[----:B0-----:R-:W2:Y:S04]  /*0110*/  LDG.E R2, desc[UR6][R6.64] ;  /* 0x0000000606027981 */ /* 0x001ea8000c1e1900 */
[----:B------:R-:W3:Y:S01]  /*0120*/  LDG.E R3, desc[UR6][R6.64+0x4] ;  /* 0x0000040606037981 */ /* 0x000ee2000c1e1900 */
[----:B--2---:R-:W0:Y:S08]  /*0130*/  MUFU.RCP R9, R2 ;  /* 0x0000000200097308 */ /* 0x004e300000001000 */
[----:B---3--:R-:W2:Y:S01]  /*0140*/  FCHK P0, R3, R2 ;  /* 0x0000000203007302 */ /* 0x008ea20000000000 */
[----:B0-----:R-:W-:-:S04]  /*0150*/  FFMA R0, -R2, R9, 1 ;  /* 0x3f80000002007423 */ /* 0x001fc80000000109 */
[----:B------:R-:W-:-:S04]  /*0160*/  FFMA R0, R9, R0, R9 ;  /* 0x0000000009007223 */ /* 0x000fc80000000009 */
[----:B------:R-:W-:-:S04]  /*0170*/  FFMA R9, R3, R0, RZ ;  /* 0x0000000003097223 */ /* 0x000fc800000000ff */
[----:B------:R-:W-:-:S04]  /*0180*/  FFMA R8, -R2, R9, R3 ;  /* 0x0000000902087223 */ /* 0x000fc80000000103 */
[----:B------:R-:W-:Y:S01]  /*0190*/  FFMA R0, R0, R8, R9 ;  /* 0x0000000800007223 */ /* 0x000fe20000000009 */
[----:B--2---:R-:W-:Y:S06]  /*01a0*/  @!P0 BRA `(.L_x_274) ;  /* 0x00000000000c8947 */ /* 0x004fec0003800000 */
[----:B------:R-:W-:Y:S01]  /*01b0*/  IMAD.MOV.U32 R0, RZ, RZ, R2 ;  /* 0x000000ffff007224 */ /* 0x000fe200078e0002 */
[----:B------:R-:W-:-:S07]  /*01c0*/  MOV R2, 0x1e0 ;  /* 0x000001e000027802 */ /* 0x000fce0000000f00 */
[----:B-1--4-:R-:W-:Y:S05]  /*01d0*/  CALL.REL.NOINC `($__internal_8_$__cuda_sm3x_div_rn_noftz_f32_slowpath) ;  /* 0x0000001000a87944 */ /* 0x012fea0003c00000 */
.L_x_274:
[----:B------:R-:W0:Y:S02]  /*01e0*/  LDC.64 R6, c[0x0][0x3a8] ;  /* 0x0000ea00ff067b82 */ /* 0x000e240000000a00 */
[----:B0-----:R-:W2:Y:S06]  /*01f0*/  LDG.E R7, desc[UR6][R6.64] ;  /* 0x0000000606077981 */ /* 0x001eac000c1e1900 */
[----:B------:R-:W0:Y:S01]  /*0200*/  LDC.64 R10, c[0x0][0x398] ;  /* 0x0000e600ff0a7b82 */ /* 0x000e220000000a00 */
[----:B----4-:R-:W-:-:S04]  /*0210*/  IMAD.WIDE R8, R4, 0x4, R14 ;  /* 0x0000000404087825 */ /* 0x010fc800078e020e */
[----:B--2---:R-:W-:-:S05]  /*0220*/  FFMA R17, RZ, R7, R0 ;  /* 0x00000007ff117223 */ /* 0x004fca0000000000 */
[----:B------:R2:W-:Y:S04]  /*0230*/  STG.E desc[UR6][R8.64], R17 ;  /* 0x0000001108007986 */ /* 0x0005e8000c101906 */
[----:B0-----:R-:W3:Y:S04]  /*0240*/  LDG.E R2, desc[UR6][R10.64] ;  /* 0x000000060a027981 */ /* 0x001ee8000c1e1900 */
[----:B------:R-:W4:Y:S01]  /*0250*/  LDG.E R3, desc[UR6][R10.64+0x8] ;  /* 0x000008060a037981 */ /* 0x000f22000c1e1900 */
[----:B---3--:R-:W0:Y:S08]  /*0260*/  MUFU.RCP R19, R2 ;  /* 0x0000000200137308 */ /* 0x008e300000001000 */
[----:B----4-:R-:W3:Y:S01]  /*0270*/  FCHK P0, R3, R2 ;  /* 0x0000000203007302 */ /* 0x010ee20000000000 */
[----:B0-----:R-:W-:-:S04]  /*0280*/  FFMA R0, -R2, R19, 1 ;  /* 0x3f80000002007423 */ /* 0x001fc80000000113 */
[----:B------:R-:W-:-:S04]  /*0290*/  FFMA R0, R19, R0, R19 ;  /* 0x0000000013007223 */ /* 0x000fc80000000013 */
[----:B------:R-:W-:-:S04]  /*02a0*/  FFMA R7, R3, R0, RZ ;  /* 0x0000000003077223 */ /* 0x000fc800000000ff */
[----:B------:R-:W-:-:S04]  /*02b0*/  FFMA R6, -R2, R7, R3 ;  /* 0x0000000702067223 */ /* 0x000fc80000000103 */
[----:B------:R-:W-:Y:S01]  /*02c0*/  FFMA R0, R0, R6, R7 ;  /* 0x0000000600007223 */ /* 0x000fe20000000007 */
[----:B--23--:R-:W-:Y:S06]  /*02d0*/  @!P0 BRA `(.L_x_275) ;  /* 0x00000000000c8947 */ /* 0x00cfec0003800000 */
[----:B------:R-:W-:Y:S01]  /*02e0*/  IMAD.MOV.U32 R0, RZ, RZ, R2 ;  /* 0x000000ffff007224 */ /* 0x000fe200078e0002 */
[----:B------:R-:W-:-:S07]  /*02f0*/  MOV R2, 0x310 ;  /* 0x0000031000027802 */ /* 0x000fce0000000f00 */
[----:B-1----:R-:W-:Y:S05]  /*0300*/  CALL.REL.NOINC `($__internal_8_$__cuda_sm3x_div_rn_noftz_f32_slowpath) ;  /* 0x00000010005c7944 */ /* 0x002fea0003c00000 */
.L_x_275:
[----:B------:R-:W0:Y:S02]  /*0310*/  LDC.64 R6, c[0x0][0x3a8] ;  /* 0x0000ea00ff067b82 */ /* 0x000e240000000a00 */
[----:B0-----:R-:W2:Y:S06]  /*0320*/  LDG.E R7, desc[UR6][R6.64+0x4] ;  /* 0x0000040606077981 */ /* 0x001eac000c1e1900 */
[----:B------:R-:W0:Y:S01]  /*0330*/  LDC.64 R10, c[0x0][0x398] ;  /* 0x0000e600ff0a7b82 */ /* 0x000e220000000a00 */
[----:B-1----:R-:W-:-:S04]  /*0340*/  IMAD.WIDE R8, R13, 0x4, R8 ;  /* 0x000000040d087825 */ /* 0x002fc800078e0208 */
[----:B--2---:R-:W-:-:S05]  /*0350*/  FFMA R17, RZ, R7, R0 ;  /* 0x00000007ff117223 */ /* 0x004fca0000000000 */
[----:B------:R1:W-:Y:S04]  /*0360*/  STG.E desc[UR6][R8.64], R17 ;  /* 0x0000001108007986 */ /* 0x0003e8000c101906 */
        /* <DEDUP_REMOVED lines=9> */
[----:B-12---:R-:W-:Y:S06]  /*0400*/  @!P0 BRA `(.L_x_276) ;  /* 0x00000000000c8947 */ /* 0x006fec0003800000 */
[----:B------:R-:W-:Y:S02]  /*0410*/  MOV R0, R2 ;  /* 0x0000000200007202 */ /* 0x000fe40000000f00 */
[----:B------:R-:W-:-:S07]  /*0420*/  MOV R2, 0x440 ;  /* 0x0000044000027802 */ /* 0x000fce0000000f00 */
[----:B------:R-:W-:Y:S05]  /*0430*/  CALL.REL.NOINC `($__internal_8_$__cuda_sm3x_div_rn_noftz_f32_slowpath) ;  /* 0x0000001000107944 */ /* 0x000fea0003c00000 */
.L_x_276:
[----:B------:R-:W0:Y:S02]  /*0440*/  LDC.64 R2, c[0x0][0x3a8] ;  /* 0x0000ea00ff027b82 */ /* 0x000e240000000a00 */
[----:B0-----:R-:W2:Y:S01]  /*0450*/  LDG.E R3, desc[UR6][R2.64+0x8] ;  /* 0x0000080602037981 */ /* 0x001ea2000c1e1900 */
[----:B------:R-:W-:-:S04]  /*0460*/  IMAD.WIDE R8, R13, 0x4, R8 ;  /* 0x000000040d087825 */ /* 0x000fc800078e0208 */
[----:B------:R-:W-:-:S05]  /*0470*/  IMAD.IADD R4, R5, 0x1, R4 ;  /* 0x0000000105047824 */ /* 0x000fca00078e0204 */
[----:B------:R-:W-:Y:S01]  /*0480*/  ISETP.GE.AND P0, PT, R4, R13, PT ;  /* 0x0000000d0400720c */ /* 0x000fe20003f06270 */
[----:B--2---:R-:W-:-:S05]  /*0490*/  FFMA R7, RZ, R3, R0 ;  /* 0x00000003ff077223 */ /* 0x004fca0000000000 */
[----:B------:R0:W-:Y:S07]  /*04a0*/  STG.E desc[UR6][R8.64], R7 ;  /* 0x0000000708007986 */ /* 0x0001ee000c101906 */
[----:B------:R-:W-:Y:S05]  /*04b0*/  @!P0 BRA `(.L_x_277) ;  /* 0xfffffffc00108947 */ /* 0x000fea000383ffff */
[----:B------:R-:W-:Y:S05]  /*04c0*/  EXIT ;  /* 0x000000000000794d */ /* 0x000fea0003800000 */
.L_x_273:
[----:B0-----:R-:W0:Y:S08]  /*04d0*/  LDC.64 R26, c[0x0][0x388] ;  /* 0x0000e200ff1a7b82 */ /* 0x001e300000000a00 */
[----:B------:R-:W2:Y:S08]  /*04e0*/  LDC.64 R6, c[0x0][0x3b0] ;  /* 0x0000ec00ff067b82 */ /* 0x000eb00000000a00 */
[----:B------:R-:W3:Y:S01]  /*04f0*/  LDC.64 R8, c[0x0][0x3a0] ;  /* 0x0000e800ff087b82 */ /* 0x000ee20000000a00 */
[----:B0-----:R-:W-:-:S04]  /*0500*/  IMAD.WIDE R26, R4, 0x4, R26 ;  /* 0x00000004041a7825 */ /* 0x001fc800078e021a */
[C---:B--2---:R-:W-:Y:S02]  /*0510*/  IMAD.WIDE R22, R7.reuse, 0x4, R26 ;  /* 0x0000000407167825 */ /* 0x044fe400078e021a */
[----:B------:R-:W2:Y:S02]  /*0520*/  LDG.E R27, desc[UR6][R26.64] ;  /* 0x000000061a1b7981 */ /* 0x000ea4000c1e1900 */
[----:B------:R-:W-:Y:S02]  /*0530*/  IMAD.WIDE R24, R7, 0x4, R22 ;  /* 0x0000000407187825 */ /* 0x000fe400078e0216 */
[----:B---3--:R-:W3:Y:S04]  /*0540*/  LDG.E R10, desc[UR6][R8.64+0x8] ;  /* 0x00000806080a7981 */ /* 0x008ee8000c1e1900 */
[----:B------:R-:W3:Y:S04]  /*0550*/  LDG.E R3, desc[UR6][R24.64] ;  /* 0x0000000618037981 */ /* 0x000ee8000c1e1900 */
[----:B------:R-:W2:Y:S04]  /*0560*/  LDG.E R0, desc[UR6][R8.64] ;  /* 0x0000000608007981 */ /* 0x000ea8000c1e1900 */
[----:B------:R-:W5:Y:S04]  /*0570*/  LDG.E R2, desc[UR6][R8.64+0x4] ;  /* 0x0000040608027981 */ /* 0x000f68000c1e1900 */
[----:B------:R-:W5:Y:S01]  /*0580*/  LDG.E R23, desc[UR6][R22.64] ;  /* 0x0000000616177981 */ /* 0x000f62000c1e1900 */
[----:B-1----:R-:W-:-:S02]  /*0590*/  IMAD.MOV.U32 R13, RZ, RZ, RZ ;  /* 0x000000ffff0d7224 */ /* 0x002fc400078e00ff */
[----:B----4-:R-:W-:Y:S02]  /*05a0*/  IMAD.MOV.U32 R14, RZ, RZ, RZ ;  /* 0x000000ffff0e7224 */ /* 0x010fe400078e00ff */
[----:B------:R-:W-:Y:S02]  /*05b0*/  IMAD.MOV.U32 R21, RZ, RZ, RZ ;  /* 0x000000ffff157224 */ /* 0x000fe400078e00ff */
[-C--:B---3--:R-:W-:Y:S01]  /*05c0*/  FFMA R3, -R10, R6.reuse, R3 ;  /* 0x000000060a037223 */ /* 0x088fe20000000103 */
[----:B------:R-:W-:Y:S02]  /*05d0*/  HFMA2 R10, -RZ, RZ, 0, 0 ;  /* 0x00000000ff0a7431 */ /* 0x000fe400000001ff */
[-C--:B--2---:R-:W-:Y:S01]  /*05e0*/  FFMA R0, -R0, R6.reuse, R27 ;  /* 0x0000000600007223 */ /* 0x084fe2000000011b */
[----:B-----5:R-:W-:-:S07]  /*05f0*/  FFMA R2, -R2, R6, R23 ;  /* 0x0000000602027223 */ /* 0x020fce0000000117 */
.L_x_284:
[----:B------:R-:W0:Y:S01]  /*0600*/  LDC R11, c[0x0][0x3b8] ;  /* 0x0000ee00ff0b7b82 */ /* 0x000e220000000800 */
[----:B------:R-:W1:Y:S07]  /*0610*/  LDCU UR4, c[0x0][0x3b0] ;  /* 0x00007600ff0477ac */ /* 0x000e6e0008000800 */
[----:B------:R-:W2:Y:S01]  /*0620*/  LDC.64 R6, c[0x0][0x390] ;  /* 0x0000e400ff067b82 */ /* 0x000ea20000000a00 */
[----:B0-----:R-:W-:-:S05]  /*0630*/  IADD3 R12, PT, PT, R10, R11, RZ ;  /* 0x0000000b0a0c7210 */ /* 0x001fca0007ffe0ff */
[----:B------:R-:W-:-:S05]  /*0640*/  IMAD.IADD R26, R12, 0x1, R11 ;  /* 0x000000010c1a7824 */ /* 0x000fca00078e020b */
[----:B------:R-:W-:-:S05]  /*0650*/  IADD3 R22, PT, PT, R26, R11, RZ ;  /* 0x0000000b1a167210 */ /* 0x000fca0007ffe0ff */
[----:B------:R-:W-:-:S04]  /*0660*/  IMAD.IADD R24, R22, 0x1, R11 ;  /* 0x0000000116187824 */ /* 0x000fc800078e020b */
[C---:B--2---:R-:W-:Y:S01]  /*0670*/  IMAD.WIDE.U32 R8, R24.reuse, 0x4, R6 ;  /* 0x0000000418087825 */ /* 0x044fe200078e0006 */
[----:B------:R-:W-:-:S03]  /*0680*/  IADD3 R24, PT, PT, R24, R11, RZ ;  /* 0x0000000b18187210 */ /* 0x000fc60007ffe0ff */
[--C-:B------:R-:W-:Y:S01]  /*0690*/  IMAD.WIDE.U32 R22, R22, 0x4, R6.reuse ;  /* 0x0000000416167825 */ /* 0x100fe200078e0006 */
[----:B------:R0:W2:Y:S05]  /*06a0*/  LDG.E R25, desc[UR6][R8.64] ;  /* 0x0000000608197981 */ /* 0x0000aa000c1e1900 */
[----:B------:R-:W3:Y:S01]  /*06b0*/  LDG.E R23, desc[UR6][R22.64] ;  /* 0x0000000616177981 */ /* 0x000ee2000c1e1900 */
[----:B------:R-:W-:-:S04]  /*06c0*/  IMAD.WIDE.U32 R26, R26, 0x4, R6 ;  /* 0x000000041a1a7825 */ /* 0x000fc800078e0006 */
[--C-:B0-----:R-:W-:Y:S02]  /*06d0*/  IMAD.WIDE.U32 R8, R24, 0x4, R6.reuse ;  /* 0x0000000418087825 */ /* 0x101fe400078e0006 */
[----:B------:R-:W4:Y:S02]  /*06e0*/  LDG.E R26, desc[UR6][R26.64] ;  /* 0x000000061a1a7981 */ /* 0x000f24000c1e1900 */
[----:B------:R-:W-:Y:S02]  /*06f0*/  IMAD.WIDE.U32 R28, R10, 0x4, R6 ;  /* 0x000000040a1c7825 */ /* 0x000fe400078e0006 */
[----:B------:R-:W4:Y:S04]  /*0700*/  LDG.E R8, desc[UR6][R8.64] ;  /* 0x0000000608087981 */ /* 0x000f28000c1e1900 */
[----:B------:R0:W4:Y:S02]  /*0710*/  LDG.E R29, desc[UR6][R28.64] ;  /* 0x000000061c1d7981 */ /* 0x000124000c1e1900 */
[----:B0-----:R-:W-:-:S05]  /*0720*/  IMAD.IADD R28, R24, 0x1, R11 ;  /* 0x00000001181c7824 */ /* 0x001fca00078e020b */
[----:B------:R-:W-:Y:S01]  /*0730*/  IADD3 R24, PT, PT, R28, R11, RZ ;  /* 0x0000000b1c187210 */ /* 0x000fe20007ffe0ff */
[----:B--2---:R-:W-:-:S04]  /*0740*/  FMUL R25, R2, R25 ;  /* 0x0000001902197220 */ /* 0x004fc80000400000 */
[----:B---3--:R-:W-:Y:S01]  /*0750*/  FFMA R25, R0, R23, R25 ;  /* 0x0000001700197223 */ /* 0x008fe20000000019 */
[----:B------:R-:W-:-:S05]  /*0760*/  IMAD.IADD R23, R24, 0x1, R11 ;  /* 0x0000000118177824 */ /* 0x000fca00078e020b */
[----:B------:R-:W-:Y:S01]  /*0770*/  IADD3 R9, PT, PT, R23, R11, RZ ;  /* 0x0000000b17097210 */ /* 0x000fe20007ffe0ff */
[----:B----4-:R-:W-:-:S04]  /*0780*/  FFMA R25, R3, R8, R25 ;  /* 0x0000000803197223 */ /* 0x010fc80000000019 */
[----:B------:R-:W-:Y:S01]  /*0790*/  FFMA R25, R29, R25, R26 ;  /* 0x000000191d197223 */ /* 0x000fe2000000001a */
[----:B------:R-:W-:-:S06]  /*07a0*/  IMAD.WIDE.U32 R26, R9, 0x4, R6 ;  /* 0x00000004091a7825 */ /* 0x000fcc00078e0006 */
[----:B------:R-:W1:Y:S01]  /*07b0*/  LDG.E R26, desc[UR6][R26.64] ;  /* 0x000000061a1a7981 */ /* 0x000e62000c1e1900 */
[----:B------:R-:W-:-:S05]  /*07c0*/  IMAD.WIDE.U32 R8, R12, 0x4, R6 ;  /* 0x000000040c087825 */ /* 0x000fca00078e0006 */
[----:B------:R0:W5:Y:S01]  /*07d0*/  LDG.E R12, desc[UR6][R8.64] ;  /* 0x00000006080c7981 */ /* 0x000162000c1e1900 */
[--C-:B------:R-:W-:Y:S01]  /*07e0*/  IMAD.WIDE.U32 R28, R28, 0x4, R6.reuse ;  /* 0x000000041c1c7825 */ /* 0x100fe200078e0006 */
[----:B------:R-:W-:Y:S04]  /*07f0*/  BSSY.RECONVERGENT B0, `(.L_x_278) ;  /* 0x000006f000007945 */ /* 0x000fe80003800200 */
[----:B------:R-:W5:Y:S01]  /*0800*/  LDG.E R22, desc[UR6][R28.64] ;  /* 0x000000061c167981 */ /* 0x000f62000c1e1900 */
[----:B0-----:R-:W-:-:S04]  /*0810*/  IMAD.WIDE.U32 R8, R24, 0x4, R6 ;  /* 0x0000000418087825 */ /* 0x001fc800078e0006 */
[----:B------:R-:W-:Y:S02]  /*0820*/  IMAD.WIDE.U32 R6, R23, 0x4, R6 ;  /* 0x0000000417067825 */ /* 0x000fe400078e0006 */
[----:B------:R-:W5:Y:S04]  /*0830*/  LDG.E R23, desc[UR6][R8.64] ;  /* 0x0000000608177981 */ /* 0x000f68000c1e1900 */
[----:B------:R0:W5:Y:S01]  /*0840*/  LDG.E R24, desc[UR6][R6.64] ;  /* 0x0000000606187981 */ /* 0x000162000c1e1900 */
        /* <DEDUP_REMOVED lines=11> */
[----:B------:R-:W-:Y:S01]  /*0900*/  IMAD.SHL.U32 R26, R25, 0x100, RZ ;  /* 0x00000100191a7824 */ /* 0x000fe200078e00ff */
[----:B------:R-:W-:Y:S01]  /*0910*/  MOV R27, RZ ;  /* 0x000000ff001b7202 */ /* 0x000fe20000000f00 */
[----:B------:R-:W-:Y:S01]  /*0920*/  IMAD.MOV.U32 R28, RZ, RZ, RZ ;  /* 0x000000ffff1c7224 */ /* 0x000fe200078e00ff */
[----:B------:R-:W0:Y:S02]  /*0930*/  LDCU.64 UR8, c[0x4][URZ] ;  /* 0x01000000ff0877ac */ /* 0x000e240008000a00 */
[----:B------:R-:W-:Y:S01]  /*0940*/  LOP3.LUT R26, R26, 0x80000000, RZ, 0xfc, !PT ;  /* 0x800000001a1a7812 */ /* 0x000fe200078efcff */
[----:B------:R-:W-:Y:S01]  /*0950*/  UMOV UR5, URZ ;  /* 0x000000ff00057c82 */ /* 0x000fe20008000000 */
[----:B------:R-:W-:-:S05]  /*0960*/  UMOV UR4, URZ ;  /* 0x000000ff00047c82 */ /* 0x000fca0008000000 */
.L_x_281:
        /* <DEDUP_REMOVED lines=17> */
[--C-:B------:R-:W-:Y:S01]  /*0a80*/  @P3 IMAD.MOV.U32 R18, RZ, RZ, R8.reuse ;  /* 0x000000ffff123224 */ /* 0x100fe200078e0008 */
[-C--:B------:R-:W-:Y:S01]  /*0a90*/  @P2 MOV R17, R8.reuse ;  /* 0x0000000800112202 */ /* 0x080fe20000000f00 */
[----:B------:R-:W-:Y:S01]  /*0aa0*/  @P5 IMAD.MOV.U32 R20, RZ, RZ, R8 ;  /* 0x000000ffff145224 */ /* 0x000fe200078e0008 */
[----:B------:R-:W-:Y:S02]  /*0ab0*/  @P4 MOV R19, R8 ;  /* 0x0000000800134202 */ /* 0x000fe40000000f00 */
[----:B------:R-:W-:-:S07]  /*0ac0*/  IADD3 R28, PT, PT, R28, 0x4, RZ ;  /* 0x000000041c1c7810 */ /* 0x000fce0007ffe0ff */
[----:B------:R-:W-:Y:S01]  /*0ad0*/  @P0 MOV R15, R8 ;  /* 0x00000008000f0202 */ /* 0x000fe20000000f00 */
[----:B------:R-:W-:Y:S06]  /*0ae0*/  BRA.U UP0, `(.L_x_281) ;  /* 0xfffffffd00a07547 */ /* 0x000fec000b83ffff */
[----:B------:R-:W-:Y:S01]  /*0af0*/  SHF.R.U32.HI R6, RZ, 0x17, R25 ;  /* 0x00000017ff067819 */ /* 0x000fe20000011619 */
[----:B------:R-:W-:Y:S03]  /*0b00*/  BSSY.RECONVERGENT B1, `(.L_x_282) ;  /* 0x0000028000017945 */ /* 0x000fe60003800200 */
[C---:B------:R-:W-:Y:S02]  /*0b10*/  LOP3.LUT R7, R6.reuse, 0xe0, RZ, 0xc0, !PT ;  /* 0x000000e006077812 */ /* 0x040fe400078ec0ff */
[----:B------:R-:W-:-:S03]  /*0b20*/  LOP3.LUT P6, RZ, R6, 0x1f, RZ, 0xc0, !PT ;  /* 0x0000001f06ff7812 */ /* 0x000fc600078cc0ff */
[----:B------:R-:W-:-:S05]  /*0b30*/  VIADD R7, R7, 0xffffff80 ;  /* 0xffffff8007077836 */ /* 0x000fca0000000000 */
[----:B------:R-:W-:-:S04]  /*0b40*/  SHF.R.U32.HI R7, RZ, 0x5, R7 ;  /* 0x00000005ff077819 */ /* 0x000fc80000011607 */
[----:B------:R-:W-:-:S04]  /*0b50*/  LEA R8, -R7, RZ, 0x2 ;  /* 0x000000ff07087211 */ /* 0x000fc800078e11ff */
[C---:B------:R-:W-:Y:S02]  /*0b60*/  ISETP.EQ.AND P3, PT, R8.reuse, -0x18, PT ;  /* 0xffffffe80800780c */ /* 0x040fe40003f62270 */
[C---:B------:R-:W-:Y:S02]  /*0b70*/  ISETP.EQ.AND P4, PT, R8.reuse, -0x14, PT ;  /* 0xffffffec0800780c */ /* 0x040fe40003f82270 */
[C---:B------:R-:W-:Y:S02]  /*0b80*/  ISETP.EQ.AND P2, PT, R8.reuse, -0x10, PT ;  /* 0xfffffff00800780c */ /* 0x040fe40003f42270 */
[C---:B------:R-:W-:Y:S02]  /*0b90*/  ISETP.EQ.AND P1, PT, R8.reuse, -0xc, PT ;  /* 0xfffffff40800780c */ /* 0x040fe40003f22270 */
[C---:B------:R-:W-:Y:S02]  /*0ba0*/  ISETP.EQ.AND P0, PT, R8.reuse, -0x8, PT ;  /* 0xfffffff80800780c */ /* 0x040fe40003f02270 */
[----:B------:R-:W-:-:S03]  /*0bb0*/  ISETP.EQ.AND P5, PT, R8, RZ, PT ;  /* 0x000000ff0800720c */ /* 0x000fc60003fa2270 */
[----:B------:R-:W-:Y:S01]  /*0bc0*/  @P3 IMAD.MOV.U32 R26, RZ, RZ, R15 ;  /* 0x000000ffff1a3224 */ /* 0x000fe200078e000f */
        /* <DEDUP_REMOVED lines=8> */
[----:B------:R-:W-:Y:S02]  /*0c50*/  @P1 MOV R7, R17 ;  /* 0x0000001100071202 */ /* 0x000fe40000000f00 */
[----:B------:R-:W-:-:S03]  /*0c60*/  @P0 MOV R7, R18 ;  /* 0x0000001200070202 */ /* 0x000fc60000000f00 */
[----:B------:R-:W-:Y:S01]  /*0c70*/  @P3 MOV R7, R19 ;  /* 0x0000001300073202 */ /* 0x000fe20000000f00 */
[----:B------:R-:W-:Y:S01]  /*0c80*/  @P3 IMAD.MOV.U32 R26, RZ, RZ, R20 ;  /* 0x000000ffff1a3224 */ /* 0x000fe200078e0014 */
[----:B------:R-:W-:Y:S01]  /*0c90*/  @P5 MOV R7, R20 ;  /* 0x0000001400075202 */ /* 0x000fe20000000f00 */
[----:B------:R-:W-:Y:S01]  /*0ca0*/  @P5 IMAD.MOV.U32 R26, RZ, RZ, R27 ;  /* 0x000000ffff1a5224 */ /* 0x000fe200078e001b */
[----:B------:R-:W-:Y:S01]  /*0cb0*/  @P4 MOV R7, R27 ;  /* 0x0000001b00074202 */ /* 0x000fe20000000f00 */
[----:B------:R-:W-:Y:S06]  /*0cc0*/  @!P6 BRA `(.L_x_283) ;  /* 0x00000000002ce947 */ /* 0x000fec0003800000 */
[----:B------:R-:W-:Y:S01]  /*0cd0*/  ISETP.EQ.AND P6, PT, R8, 0x8, PT ;  /* 0x000000080800780c */ /* 0x000fe20003fc2270 */
[----:B------:R-:W-:Y:S01]  /*0ce0*/  @P2 IMAD.MOV.U32 R8, RZ, RZ, R15 ;  /* 0x000000ffff082224 */ /* 0x000fe200078e000f */
[----:B------:R-:W-:Y:S01]  /*0cf0*/  @P1 MOV R8, R16 ;  /* 0x0000001000081202 */ /* 0x000fe20000000f00 */
[----:B------:R-:W-:Y:S01]  /*0d00*/  @P0 IMAD.MOV.U32 R8, RZ, RZ, R17 ;  /* 0x000000ffff080224 */ /* 0x000fe200078e0011 */
[----:B------:R-:W-:Y:S01]  /*0d10*/  @P3 MOV R8, R18 ;  /* 0x0000001200083202 */ /* 0x000fe20000000f00 */
[----:B------:R-:W-:Y:S01]  /*0d20*/  @P5 IMAD.MOV.U32 R8, RZ, RZ, R19 ;  /* 0x000000ffff085224 */ /* 0x000fe200078e0013 */
[----:B------:R-:W-:Y:S02]  /*0d30*/  @P4 MOV R8, R20 ;  /* 0x0000001400084202 */ /* 0x000fe40000000f00 */
[----:B------:R-:W-:-:S04]  /*0d40*/  LOP3.LUT R6, R6, 0x1f, RZ, 0xc0, !PT ;  /* 0x0000001f06067812 */ /* 0x000fc800078ec0ff */
[----:B------:R-:W-:Y:S01]  /*0d50*/  SHF.L.W.U32.HI R26, R7, R6, R26 ;  /* 0x00000006071a7219 */ /* 0x000fe20000010e1a */
[----:B------:R-:W-:-:S05]  /*0d60*/  @P6 IMAD.MOV.U32 R8, RZ, RZ, R27 ;  /* 0x000000ffff086224 */ /* 0x000fca00078e001b */
[----:B------:R-:W-:-:S07]  /*0d70*/  SHF.L.W.U32.HI R7, R8, R6, R7 ;  /* 0x0000000608077219 */ /* 0x000fce0000010e07 */
.L_x_283:
[----:B------:R-:W-:Y:S05]  /*0d80*/  BSYNC.RECONVERGENT B1 ;  /* 0x0000000000017941 */ /* 0x000fea0003800200 */
.L_x_282:
[C---:B------:R-:W-:Y:S01]  /*0d90*/  SHF.L.W.U32.HI R28, R7.reuse, 0x2, R26 ;  /* 0x00000002071c7819 */ /* 0x040fe20000010e1a */
[----:B------:R-:W-:Y:S01]  /*0da0*/  UMOV UR4, 0x54442d19 ;  /* 0x54442d1900047882 */ /* 0x000fe20000000000 */
[----:B------:R-:W-:Y:S01]  /*0db0*/  SHF.L.U32 R7, R7, 0x2, RZ ;  /* 0x0000000207077819 */ /* 0x000fe200000006ff */
[----:B------:R-:W-:Y:S01]  /*0dc0*/  UMOV UR5, 0x3bf921fb ;  /* 0x3bf921fb00057882 */ /* 0x000fe20000000000 */
[----:B------:R-:W-:Y:S02]  /*0dd0*/  SHF.R.S32.HI R8, RZ, 0x1f, R28 ;  /* 0x0000001fff087819 */ /* 0x000fe4000001141c */
[----:B------:R-:W-:Y:S02]  /*0de0*/  SHF.R.U32.HI R27, RZ, 0x1e, R26 ;  /* 0x0000001eff1b7819 */ /* 0x000fe4000001161a */
[C---:B------:R-:W-:Y:S02]  /*0df0*/  LOP3.LUT R6, R8.reuse, R7, RZ, 0x3c, !PT ;  /* 0x0000000708067212 */ /* 0x040fe400078e3cff */
[----:B------:R-:W-:-:S02]  /*0e00*/  LOP3.LUT R7, R8, R28, RZ, 0x3c, !PT ;  /* 0x0000001c08077212 */ /* 0x000fc400078e3cff */
[----:B------:R-:W-:Y:S02]  /*0e10*/  ISETP.GE.AND P0, PT, R25, RZ, PT ;  /* 0x000000ff1900720c */ /* 0x000fe40003f06270 */
[C---:B------:R-:W-:Y:S02]  /*0e20*/  LOP3.LUT R25, R28.reuse, R25, RZ, 0x3c, !PT ;  /* 0x000000191c197212 */ /* 0x040fe400078e3cff */
[----:B------:R-:W0:Y:S01]  /*0e30*/  I2F.F64.S64 R6, R6 ;  /* 0x0000000600067312 */ /* 0x000e220000301c00 */
[----:B------:R-:W-:Y:S02]  /*0e40*/  LEA.HI R27, R28, R27, RZ, 0x1 ;  /* 0x0000001b1c1b7211 */ /* 0x000fe400078f08ff */
[----:B------:R-:W-:-:S03]  /*0e50*/  ISETP.GE.AND P1, PT, R25, RZ, PT ;  /* 0x000000ff1900720c */ /* 0x000fc60003f26270 */
[----:B------:R-:W-:-:S05]  /*0e60*/  IMAD.MOV R25, RZ, RZ, -R27 ;  /* 0x000000ffff197224 */ /* 0x000fca00078e0a1b */
[----:B------:R-:W-:Y:S01]  /*0e70*/  @!P0 MOV R27, R25 ;  /* 0x00000019001b8202 */ /* 0x000fe20000000f00 */
[----:B0-----:R-:W-:-:S10]  /*0e80*/  DMUL R8, R6, UR4 ;  /* 0x0000000406087c28 */ /* 0x001fd40008000000 */
[----:B------:R-:W0:Y:S02]  /*0e90*/  F2F.F32.F64 R8, R8 ;  /* 0x0000000800087310 */ /* 0x000e240000301000 */
[----:B0-----:R-:W-:Y:S01]  /*0ea0*/  FSEL R26, -R8, R8, !P1 ;  /* 0x00000008081a7208 */ /* 0x001fe20004800100 */
[----:B------:R-:W-:Y:S06]  /*0eb0*/  BRA `(.L_x_279) ;  /* 0x0000000000087947 */ /* 0x000fec0003800000 */
.L_x_280:
[----:B------:R-:W-:Y:S01]  /*0ec0*/  FMUL R26, RZ, R25 ;  /* 0x00000019ff1a7220 */ /* 0x000fe20000400000 */
[----:B------:R-:W-:-:S07]  /*0ed0*/  IMAD.MOV.U32 R27, RZ, RZ, RZ ;  /* 0x000000ffff1b7224 */ /* 0x000fce00078e00ff */
.L_x_279:
[----:B------:R-:W-:Y:S05]  /*0ee0*/  BSYNC.RECONVERGENT B0 ;  /* 0x0000000000007941 */ /* 0x000fea0003800200 */
.L_x_278:
[----:B------:R-:W-:Y:S01]  /*0ef0*/  HFMA2 R6, -RZ, RZ, 0.487060546875, -0.0625 ;  /* 0x37cbac00ff067431 */ /* 0x000fe200000001ff */
[C---:B------:R-:W-:Y:S01]  /*0f00*/  LOP3.LUT R8, R27.reuse, 0x1, RZ, 0xc0, !PT ;  /* 0x000000011b087812 */ /* 0x040fe200078ec0ff */
[----:B------:R-:W-:Y:S01]  /*0f10*/  FMUL R7, R26, R26 ;  /* 0x0000001a1a077220 */ /* 0x000fe20000400000 */
[----:B------:R-:W-:Y:S01]  /*0f20*/  IMAD.MOV.U32 R9, RZ, RZ, 0x3e2aaaa8 ;  /* 0x3e2aaaa8ff097424 */ /* 0x000fe200078e00ff */
[----:B------:R-:W-:Y:S01]  /*0f30*/  IADD3 R10, PT, PT, R10, 0x1, RZ ;  /* 0x000000010a0a7810 */ /* 0x000fe20007ffe0ff */
[----:B------:R-:W-:Y:S01]  /*0f40*/  VIADD R27, R27, 0x1 ;  /* 0x000000011b1b7836 */ /* 0x000fe20000000000 */
[----:B------:R-:W-:Y:S02]  /*0f50*/  ISETP.NE.U32.AND P0, PT, R8, 0x1, PT ;  /* 0x000000010800780c */ /* 0x000fe40003f05070 */
[----:B------:R-:W-:Y:S01]  /*0f60*/  MOV R8, 0x3c0885e4 ;  /* 0x3c0885e400087802 */ /* 0x000fe20000000f00 */
[----:B------:R-:W-:Y:S01]  /*0f70*/  FFMA R6, R7, R6, -0.0013887860113754868507 ;  /* 0xbab607ed07067423 */ /* 0x000fe20000000006 */
[----:B------:R-:W-:-:S02]  /*0f80*/  FSEL R9, -R9, -0.4999999701976776123, !P0 ;  /* 0xbeffffff09097808 */ /* 0x000fc40004000100 */
[----:B------:R-:W-:Y:S02]  /*0f90*/  FSEL R8, R8, 0.041666727513074874878, !P0 ;  /* 0x3d2aaabb08087808 */ /* 0x000fe40004000000 */
[----:B------:R-:W-:Y:S02]  /*0fa0*/  FSEL R6, R6, -0.00019574658654164522886, P0 ;  /* 0xb94d415306067808 */ /* 0x000fe40000000000 */
[----:B------:R-:W-:-:S03]  /*0fb0*/  LOP3.LUT P1, RZ, R27, 0x2, RZ, 0xc0, !PT ;  /* 0x000000021bff7812 */ /* 0x000fc6000782c0ff */
        /* <DEDUP_REMOVED lines=13> */
[----:B0-----:R-:W2:Y:S04]  /*1090*/  LDG.E R0, desc[UR6][R6.64] ;  /* 0x0000000606007981 */ /* 0x001ea8000c1e1900 */
[----:B------:R-:W3:Y:S01]  /*10a0*/  LDG.E R3, desc[UR6][R6.64+0x4] ;  /* 0x0000040606037981 */ /* 0x000ee2000c1e1900 */
[----:B--2---:R-:W0:Y:S08]  /*10b0*/  MUFU.RCP R9, R0 ;  /* 0x0000000000097308 */ /* 0x004e300000001000 */
[----:B---3--:R-:W1:Y:S01]  /*10c0*/  FCHK P0, R3, R0 ;  /* 0x0000000003007302 */ /* 0x008e620000000000 */
[----:B0-----:R-:W-:-:S04]  /*10d0*/  FFMA R2, -R0, R9, 1 ;  /* 0x3f80000000027423 */ /* 0x001fc80000000109 */
[----:B------:R-:W-:-:S04]  /*10e0*/  FFMA R2, R9, R2, R9 ;  /* 0x0000000209027223 */ /* 0x000fc80000000009 */
[----:B------:R-:W-:-:S04]  /*10f0*/  FFMA R9, R3, R2, RZ ;  /* 0x0000000203097223 */ /* 0x000fc800000000ff */
[----:B------:R-:W-:-:S04]  /*1100*/  FFMA R8, -R0, R9, R3 ;  /* 0x0000000900087223 */ /* 0x000fc80000000103 */
[----:B------:R-:W-:Y:S01]  /*1110*/  FFMA R2, R2, R8, R9 ;  /* 0x0000000802027223 */ /* 0x000fe20000000009 */
[----:B-1----:R-:W-:Y:S06]  /*1120*/  @!P0 BRA `(.L_x_285) ;  /* 0x00000000000c8947 */ /* 0x002fec0003800000 */
[----:B------:R-:W-:-:S07]  /*1130*/  MOV R2, 0x1150 ;  /* 0x0000115000027802 */ /* 0x000fce0000000f00 */
[----:B------:R-:W-:Y:S05]  /*1140*/  CALL.REL.NOINC `($__internal_8_$__cuda_sm3x_div_rn_noftz_f32_slowpath) ;  /* 0x0000000000cc7944 */ /* 0x000fea0003c00000 */
[----:B------:R-:W-:-:S07]  /*1150*/  IMAD.MOV.U32 R2, RZ, RZ, R0 ;  /* 0x000000ffff027224 */ /* 0x000fce00078e0000 */
.L_x_285:
[----:B------:R-:W0:Y:S08]  /*1160*/  LDC.64 R10, c[0x0][0x3a8] ;  /* 0x0000ea00ff0a7b82 */ /* 0x000e300000000a00 */
[----:B------:R-:W1:Y:S01]  /*1170*/  LDC.64 R8, c[0x0][0x380] ;  /* 0x0000e000ff087b82 */ /* 0x000e620000000a00 */
[----:B0-----:R-:W2:Y:S07]  /*1180*/  LDG.E R10, desc[UR6][R10.64] ;  /* 0x000000060a0a7981 */ /* 0x001eae000c1e1900 */
[----:B------:R-:W0:Y:S01]  /*1190*/  LDC.64 R6, c[0x0][0x398] ;  /* 0x0000e600ff067b82 */ /* 0x000e220000000a00 */
[----:B-1----:R-:W-:-:S04]  /*11a0*/  IMAD.WIDE R8, R4, 0x4, R8 ;  /* 0x0000000404087825 */ /* 0x002fc800078e0208 */
[----:B--2---:R-:W-:-:S05]  /*11b0*/  FFMA R21, R21, R10, R2 ;  /* 0x0000000a15157223 */ /* 0x004fca0000000002 */
        /* <DEDUP_REMOVED lines=11> */
[----:B------:R-:W-:-:S07]  /*1270*/  MOV R2, 0x1290 ;  /* 0x0000129000027802 */ /* 0x000fce0000000f00 */
[----:B------:R-:W-:Y:S05]  /*1280*/  CALL.REL.NOINC `($__internal_8_$__cuda_sm3x_div_rn_noftz_f32_slowpath) ;  /* 0x00000000007c7944 */ /* 0x000fea0003c00000 */
[----:B------:R-:W-:-:S07]  /*1290*/  MOV R23, R0 ;  /* 0x0000000000177202 */ /* 0x000fce0000000f00 */
.L_x_286:
[----:B------:R-:W0:Y:S08]  /*12a0*/  LDC.64 R10, c[0x0][0x3a8] ;  /* 0x0000ea00ff0a7b82 */ /* 0x000e300000000a00 */
[----:B------:R-:W1:Y:S01]  /*12b0*/  LDC R3, c[0x0][0x3b4] ;  /* 0x0000ed00ff037b82 */ /* 0x000e620000000800 */
        /* <DEDUP_REMOVED lines=17> */
[----:B------:R-:W-:-:S07]  /*13d0*/  IMAD.MOV.U32 R10, RZ, RZ, R0 ;  /* 0x000000ffff0a7224 */ /* 0x000fce00078e0000 */
.L_x_287:
[----:B------:R-:W0:Y:S08]  /*13e0*/  LDC.64 R2, c[0x0][0x3a8] ;  /* 0x0000ea00ff027b82 */ /* 0x000e300000000a00 */
[----:B------:R-:W1:Y:S01]  /*13f0*/  LDC R7, c[0x0][0x3b4] ;  /* 0x0000ed00ff077b82 */ /* 0x000e620000000800 */
[----:B0-----:R-:W2:Y:S01]  /*1400*/  LDG.E R2, desc[UR6][R2.64+0x8] ;  /* 0x0000080602027981 */ /* 0x001ea2000c1e1900 */
[----:B------:R-:W-:Y:S01]  /*1410*/  IADD3 R4, PT, PT, R5, R4, RZ ;  /* 0x0000000405047210 */ /* 0x000fe20007ffe0ff */
[----:B-1----:R-:W-:-:S03]  /*1420*/  IMAD.WIDE R8, R7, 0x4, R8 ;  /* 0x0000000407087825 */ /* 0x002fc600078e0208 */
[----:B------:R-:W-:Y:S01]  /*1430*/  ISETP.GE.AND P0, PT, R4, R7, PT ;  /* 0x000000070400720c */ /* 0x000fe20003f06270 */
[----:B--2---:R-:W-:-:S05]  /*1440*/  FFMA R13, R13, R2, R10 ;  /* 0x000000020d0d7223 */ /* 0x004fca000000000a */
[----:B------:R0:W-:Y:S07]  /*1450*/  STG.E desc[UR6][R8.64], R13 ;  /* 0x0000000d08007986 */ /* 0x0001ee000c101906 */
[----:B------:R-:W-:Y:S05]  /*1460*/  @!P0 BRA `(.L_x_273) ;  /* 0xfffffff000188947 */ /* 0x000fea000383ffff */
[----:B------:R-:W-:Y:S05]  /*1470*/  EXIT ;  /* 0x000000000000794d */ /* 0x000fea0003800000 */
        .weak           $__internal_8_$__cuda_sm3x_div_rn_noftz_f32_slowpath
        .type           $__internal_8_$__cuda_sm3x_div_rn_noftz_f32_slowpath,@function
        .size           $__internal_8_$__cuda_sm3x_div_rn_noftz_f32_slowpath,(.L_x_628 - $__internal_8_$__cuda_sm3x_div_rn_noftz_f32_slowpath)
$__internal_8_$__cuda_sm3x_div_rn_noftz_f32_slowpath:
        /* <DEDUP_REMOVED lines=34> */
.L_x_289:
        /* <DEDUP_REMOVED lines=51> */
.L_x_296:
[----:B------:R-:W-:-:S04]  /*19d0*/  LOP3.LUT R0, R0, 0x80000000, RZ, 0xc0, !PT ;  /* 0x8000000000007812 */ /* 0x000fc800078ec0ff */
[----:B------:R-:W-:Y:S01]  /*19e0*/  LOP3.LUT R0, R0, 0x7f800000, RZ, 0xfc, !PT ;  /* 0x7f80000000007812 */ /* 0x000fe200078efcff */
[----:B------:R-:W-:Y:S06]  /*19f0*/  BRA `(.L_x_297) ;  /* 0x0000000000047947 */ /* 0x000fec0003800000 */
.L_x_295:
[----:B------:R-:W-:-:S07]  /*1a00*/  IMAD R0, R7, 0x800000, R0 ;  /* 0x0080000007007824 */ /* 0x000fce00078e0200 */
.L_x_297:
[----:B------:R-:W-:Y:S05]  /*1a10*/  BSYNC.RECONVERGENT B1 ;  /* 0x0000000000017941 */ /* 0x000fea0003800200 */
.L_x_294:
[----:B------:R-:W-:Y:S05]  /*1a20*/  BRA `(.L_x_298) ;  /* 0x0000000000207947 */ /* 0x000fea0003800000 */
.L_x_293:
[----:B------:R-:W-:-:S04]  /*1a30*/  LOP3.LUT R0, R0, 0x80000000, R3, 0x48, !PT ;  /* 0x8000000000007812 */ /* 0x000fc800078e4803 */
[----:B------:R-:W-:Y:S01]  /*1a40*/  LOP3.LUT R0, R0, 0x7f800000, RZ, 0xfc, !PT ;  /* 0x7f80000000007812 */ /* 0x000fe200078efcff */
[----:B------:R-:W-:Y:S06]  /*1a50*/  BRA `(.L_x_298) ;  /* 0x0000000000147947 */ /* 0x000fec0003800000 */
.L_x_292:
[----:B------:R-:W-:Y:S01]  /*1a60*/  LOP3.LUT R0, R0, 0x80000000, R3, 0x48, !PT ;  /* 0x8000000000007812 */ /* 0x000fe200078e4803 */
[----:B------:R-:W-:Y:S06]  /*1a70*/  BRA `(.L_x_298) ;  /* 0x00000000000c7947 */ /* 0x000fec0003800000 */
.L_x_291:
[----:B------:R-:W0:Y:S01]  /*1a80*/  MUFU.RSQ R0, -QNAN ;  /* 0xffc0000000007908 */ /* 0x000e220000001400 */
[----:B------:R-:W-:Y:S05]  /*1a90*/  BRA `(.L_x_298) ;  /* 0x0000000000047947 */ /* 0x000fea0003800000 */
.L_x_290:
[----:B------:R-:W-:-:S07]  /*1aa0*/  FADD.FTZ R0, R3, R0 ;  /* 0x0000000003007221 */ /* 0x000fce0000010000 */
.L_x_298:
[----:B------:R-:W-:Y:S05]  /*1ab0*/  BSYNC.RECONVERGENT B0 ;  /* 0x0000000000007941 */ /* 0x000fea0003800200 */
.L_x_288:
[----:B------:R-:W-:-:S04]  /*1ac0*/  HFMA2 R3, -RZ, RZ, 0, 0 ;  /* 0x00000000ff037431 */ /* 0x000fc800000001ff */
[----:B0-----:R-:W-:Y:S05]  /*1ad0*/  RET.REL.NODEC R2 `(_Z24gpuTemplateStgHomoTurb3DIfEvPT_S1_S1_S1_S1_S1_S0_ii) ;  /* 0xffffffe402487950 */ /* 0x001fea0003c3ffff */
.L_x_299:
        /* <DEDUP_REMOVED lines=10> */
.L_x_628:


//--------------------- .text._Z24gpuTemplateStgHomoTurb2DIfEvPT_S1_S1_S1_S1_S1_S0_ii --------------------------
	.section	.text._Z24gpuTemplateStgHomoTurb2DIfEvPT_S1_S1_S1_S1_S1_S0_ii,"ax",@progbits
	.align	128
        .global         _Z24gpuTemplateStgHomoTurb2DIfEvPT_S1_S1_S1_S1_S1_S0_ii
        .type           _Z24gpuTemplateStgHomoTurb2DIfEvPT_S1_S1_S1_S1_S1_S0_ii,@function
        .size           _Z24gpuTemplateStgHomoTurb2DIfEvPT_S1_S1_S1_S1_S1_S0_ii,(.L_x_629 - _Z24gpuTemplateStgHomoTurb2DIfEvPT_S1_S1_S1_S1_S1_S0_ii)
        .other          _Z24gpuTemplateStgHomoTurb2DIfEvPT_S1_S1_S1_S1_S1_S0_ii,@"STO_CUDA_ENTRY STV_DEFAULT"
_Z24gpuTemplateStgHomoTurb2DIfEvPT_S1_S1_S1_S1_S1_S0_ii:
.text._Z24gpuTemplateStgHomoTurb2DIfEvPT_S1_S1_S1_S1_S1_S0_ii:
        /* <DEDUP_REMOVED lines=16> */
.L_x_303:
        /* <DEDUP_REMOVED lines=11> */
[----:B------:R-:W-:-:S07]  /*01b0*/  MOV R16, 0x1d0 ;  /* 0x000001d000107802 */ /* 0x000fce0000000f00 */
[----:B-1--4-:R-:W-:Y:S05]  /*01c0*/  CALL.REL.NOINC `($__internal_9_$__cuda_sm3x_div_rn_noftz_f32_slowpath) ;  /* 0x0000000c00d87944 */ /* 0x012fea0003c00000 */
[----:B------:R-:W-:-:S07]  /*01d0*/  IMAD.MOV.U32 R4, RZ, RZ, R2 ;  /* 0x000000ffff047224 */ /* 0x000fce00078e0002 */
.L_x_301:
        /* <DEDUP_REMOVED lines=18> */
[----:B-1----:R-:W-:Y:S05]  /*0300*/  CALL.REL.NOINC `($__internal_9_$__cuda_sm3x_div_rn_noftz_f32_slowpath) ;  /* 0x0000000c00887944 */ /* 0x002fea0003c00000 */
[----:B------:R-:W-:-:S07]  /*0310*/  MOV R4, R2 ;  /* 0x0000000200047202 */ /* 0x000fce0000000f00 */
.L_x_302:
[----:B------:R-:W0:Y:S02]  /*0320*/  LDC.64 R12, c[0x0][0x3a8] ;  /* 0x0000ea00ff0c7b82 */ /* 0x000e240000000a00 */
[----:B0-----:R-:W2:Y:S01]  /*0330*/  LDG.E R13, desc[UR6][R12.64+0x4] ;  /* 0x000004060c0d7981 */ /* 0x001ea2000c1e1900 */
[----:B-1----:R-:W-:-:S04]  /*0340*/  IMAD.WIDE R8, R11, 0x4, R8 ;  /* 0x000000040b087825 */ /* 0x002fc800078e0208 */
[----:B------:R-:W-:-:S05]  /*0350*/  IMAD.IADD R0, R3, 0x1, R0 ;  /* 0x0000000103007824 */ /* 0x000fca00078e0200 */
[----:B------:R-:W-:Y:S01]  /*0360*/  ISETP.GE.AND P0, PT, R0, R11, PT ;  /* 0x0000000b0000720c */ /* 0x000fe20003f06270 */
[----:B--2---:R-:W-:-:S05]  /*0370*/  FFMA R5, RZ, R13, R4 ;  /* 0x0000000dff057223 */ /* 0x004fca0000000004 */
[----:B------:R0:W-:Y:S07]  /*0380*/  STG.E desc[UR6][R8.64], R5 ;  /* 0x0000000508007986 */ /* 0x0001ee000c101906 */
[----:B------:R-:W-:Y:S05]  /*0390*/  @!P0 BRA `(.L_x_303) ;  /* 0xfffffffc00588947 */ /* 0x000fea000383ffff */
[----:B------:R-:W-:Y:S05]  /*03a0*/  EXIT ;  /* 0x000000000000794d */ /* 0x000fea0003800000 */
.L_x_300:
[----:B0-----:R-:W0:Y:S08]  /*03b0*/  LDC.64 R16, c[0x0][0x388] ;  /* 0x0000e200ff107b82 */ /* 0x001e300000000a00 */
[----:B----4-:R-:W2:Y:S08]  /*03c0*/  LDC.64 R6, c[0x0][0x3b0] ;  /* 0x0000ec00ff067b82 */ /* 0x010eb00000000a00 */
[----:B------:R-:W3:Y:S01]  /*03d0*/  LDC.64 R12, c[0x0][0x3a0] ;  /* 0x0000e800ff0c7b82 */ /* 0x000ee20000000a00 */
[----:B0-----:R-:W-:-:S04]  /*03e0*/  IMAD.WIDE R16, R0, 0x4, R16 ;  /* 0x0000000400107825 */ /* 0x001fc800078e0210 */
[----:B--2---:R-:W-:Y:S02]  /*03f0*/  IMAD.WIDE R14, R7, 0x4, R16 ;  /* 0x00000004070e7825 */ /* 0x004fe400078e0210 */
[----:B------:R-:W2:Y:S04]  /*0400*/  LDG.E R17, desc[UR6][R16.64] ;  /* 0x0000000610117981 */ /* 0x000ea8000c1e1900 */
[----:B------:R-:W4:Y:S04]  /*0410*/  LDG.E R5, desc[UR6][R14.64] ;  /* 0x000000060e057981 */ /* 0x000f28000c1e1900 */
[----:B---3--:R-:W2:Y:S04]  /*0420*/  LDG.E R2, desc[UR6][R12.64] ;  /* 0x000000060c027981 */ /* 0x008ea8000c1e1900 */
[----:B------:R-:W4:Y:S01]  /*0430*/  LDG.E R20, desc[UR6][R12.64+0x4] ;  /* 0x000004060c147981 */ /* 0x000f22000c1e1900 */
[----:B------:R-:W-:-:S02]  /*0440*/  IMAD.MOV.U32 R4, RZ, RZ, RZ ;  /* 0x000000ffff047224 */ /* 0x000fc400078e00ff */
[-C--:B--2---:R-:W-:Y:S01]  /*0450*/  FFMA R2, -R2, R6.reuse, R17 ;  /* 0x0000000602027223 */ /* 0x084fe20000000111 */
[----:B----4-:R-:W-:Y:S01]  /*0460*/  FFMA R5, -R20, R6, R5 ;  /* 0x0000000614057223 */ /* 0x010fe20000000105 */
[----:B------:R-:W-:-:S07]  /*0470*/  CS2R R6, SRZ ;  /* 0x0000000000067805 */ /* 0x000fce000001ff00 */
.L_x_310:
[----:B------:R-:W0:Y:S01]  /*0480*/  LDC R9, c[0x0][0x3b8] ;  /* 0x0000ee00ff097b82 */ /* 0x000e220000000800 */
[----:B------:R-:W2:Y:S07]  /*0490*/  LDCU UR4, c[0x0][0x3b0] ;  /* 0x00007600ff0477ac */ /* 0x000eae0008000800 */
[----:B------:R-:W3:Y:S01]  /*04a0*/  LDC.64 R12, c[0x0][0x390] ;  /* 0x0000e400ff0c7b82 */ /* 0x000ee20000000a00 */
[----:B0-----:R-:W-:-:S05]  /*04b0*/  IADD3 R22, PT, PT, R6, R9, RZ ;  /* 0x0000000906167210 */ /* 0x001fca0007ffe0ff */
[----:B------:R-:W-:-:S04]  /*04c0*/  IMAD.IADD R20, R22, 0x1, R9 ;  /* 0x0000000116147824 */ /* 0x000fc800078e0209 */
[----:B------:R-:W-:-:S05]  /*04d0*/  IMAD.IADD R16, R20, 0x1, R9 ;  /* 0x0000000114107824 */ /* 0x000fca00078e0209 */
[C---:B------:R-:W-:Y:S01]  /*04e0*/  IADD3 R14, PT, PT, R16.reuse, R9, RZ ;  /* 0x00000009100e7210 */ /* 0x040fe20007ffe0ff */
[----:B---3--:R-:W-:-:S04]  /*04f0*/  IMAD.WIDE.U32 R16, R16, 0x4, R12 ;  /* 0x0000000410107825 */ /* 0x008fc800078e000c */
[----:B------:R-:W-:Y:S01]  /*0500*/  IMAD R24, R9, 0x2, R14 ;  /* 0x0000000209187824 */ /* 0x000fe200078e020e */
[----:B------:R0:W3:Y:S01]  /*0510*/  LDG.E R27, desc[UR6][R16.64] ;  /* 0x00000006101b7981 */ /* 0x0000e2000c1e1900 */
[----:B------:R-:W-:-:S04]  /*0520*/  IMAD.WIDE.U32 R14, R14, 0x4, R12 ;  /* 0x000000040e0e7825 */ /* 0x000fc800078e000c */
[----:B------:R-:W-:Y:S01]  /*0530*/  IMAD.IADD R28, R24, 0x1, R9 ;  /* 0x00000001181c7824 */ /* 0x000fe200078e0209 */
[----:B------:R4:W2:Y:S04]  /*0540*/  LDG.E R29, desc[UR6][R14.64] ;  /* 0x000000060e1d7981 */ /* 0x0008a8000c1e1900 */
[----:B------:R-:W-:Y:S01]  /*0550*/  LEA R21, R9, R28, 0x1 ;  /* 0x0000001c09157211 */ /* 0x000fe200078e08ff */
[----:B0-----:R-:W-:-:S04]  /*0560*/  IMAD.WIDE.U32 R16, R20, 0x4, R12 ;  /* 0x0000000414107825 */ /* 0x001fc800078e000c */
[--C-:B----4-:R-:W-:Y:S02]  /*0570*/  IMAD.WIDE.U32 R14, R6, 0x4, R12.reuse ;  /* 0x00000004060e7825 */ /* 0x110fe400078e000c */
[----:B------:R-:W4:Y:S02]  /*0580*/  LDG.E R17, desc[UR6][R16.64] ;  /* 0x0000000610117981 */ /* 0x000f24000c1e1900 */
[--C-:B------:R-:W-:Y:S02]  /*0590*/  IMAD.WIDE.U32 R20, R21, 0x4, R12.reuse ;  /* 0x0000000415147825 */ /* 0x100fe400078e000c */
[----:B------:R-:W4:Y:S04]  /*05a0*/  LDG.E R14, desc[UR6][R14.64] ;  /* 0x000000060e0e7981 */ /* 0x000f28000c1e1900 */
[----:B------:R-:W4:Y:S01]  /*05b0*/  LDG.E R20, desc[UR6][R20.64] ;  /* 0x0000000614147981 */ /* 0x000f22000c1e1900 */
[----:B------:R-:W-:-:S04]  /*05c0*/  IMAD.WIDE.U32 R22, R22, 0x4, R12 ;  /* 0x0000000416167825 */ /* 0x000fc800078e000c */
[--C-:B------:R-:W-:Y:S02]  /*05d0*/  IMAD.WIDE.U32 R24, R24, 0x4, R12.reuse ;  /* 0x0000000418187825 */ /* 0x100fe400078e000c */
[----:B------:R-:W5:Y:S04]  /*05e0*/  LDG.E R22, desc[UR6][R22.64] ;  /* 0x0000000616167981 */ /* 0x000f68000c1e1900 */
[----:B------:R-:W5:Y:S01]  /*05f0*/  LDG.E R24, desc[UR6][R24.64] ;  /* 0x0000000618187981 */ /* 0x000f62000c1e1900 */
[----:B------:R-:W-:Y:S01]  /*0600*/  IMAD.WIDE.U32 R12, R28, 0x4, R12 ;  /* 0x000000041c0c7825 */ /* 0x000fe200078e000c */
[----:B------:R-:W-:Y:S04]  /*0610*/  BSSY.RECONVERGENT B0, `(.L_x_304) ;  /* 0x000006d000007945 */ /* 0x000fe80003800200 */
[----:B------:R0:W5:Y:S01]  /*0620*/  LDG.E R28, desc[UR6][R12.64] ;  /* 0x000000060c1c7981 */ /* 0x000162000c1e1900 */
[----:B--2---:R-:W-:-:S04]  /*0630*/  FMUL R29, R5, R29 ;  /* 0x0000001d051d7220 */ /* 0x004fc80000400000 */
[----:B---3--:R-:W-:-:S04]  /*0640*/  FFMA R27, R2, R27, R29 ;  /* 0x0000001b021b7223 */ /* 0x008fc8000000001d */
[----:B----4-:R-:W-:-:S04]  /*0650*/  FFMA R17, R14, R27, R17 ;  /* 0x0000001b0e117223 */ /* 0x010fc80000000011 */
[----:B------:R-:W-:-:S04]  /*0660*/  FFMA R20, R20, UR4, R17 ;  /* 0x0000000414147c23 */ /* 0x000fc80008000011 */
[----:B------:R-:W-:-:S06]  /*0670*/  FMUL R17, R20, 0.63661974668502807617 ;  /* 0x3f22f98314117820 */ /* 0x000fcc0000400000 */
[----:B------:R-:W2:Y:S01]  /*0680*/  F2I.NTZ R17, R17 ;  /* 0x0000001100117305 */ /* 0x000ea20000203100 */
[----:B------:R-:W-:Y:S02]  /*0690*/  FSETP.GE.AND P0, PT, |R20|, 105615, PT ;  /* 0x47ce47801400780b */ /* 0x000fe40003f06200 */
[----:B--2---:R-:W-:-:S05]  /*06a0*/  I2FP.F32.S32 R15, R17 ;  /* 0x00000011000f7245 */ /* 0x004fca0000201400 */
[----:B------:R-:W-:-:S04]  /*06b0*/  FFMA R14, R15, -1.5707962512969970703, R20 ;  /* 0xbfc90fda0f0e7823 */ /* 0x000fc80000000014 */
[----:B------:R-:W-:-:S04]  /*06c0*/  FFMA R14, R15, -7.5497894158615963534e-08, R14 ;  /* 0xb3a221680f0e7823 */ /* 0x000fc8000000000e */
[----:B0-----:R-:W-:Y:S01]  /*06d0*/  FFMA R12, R15, -5.3903029534742383927e-15, R14 ;  /* 0xa7c234c50f0c7823 */ /* 0x001fe2000000000e */
[----:B------:R-:W-:Y:S06]  /*06e0*/  @!P0 BRA `(.L_x_305) ;  /* 0x00000004007c8947 */ /* 0x000fec0003800000 */
[----:B------:R-:W-:-:S13]  /*06f0*/  FSETP.NEU.AND P0, PT, |R20|, +INF , PT ;  /* 0x7f8000001400780b */ /* 0x000fda0003f0d200 */
[----:B------:R-:W-:Y:S05]  /*0700*/  @!P0 BRA `(.L_x_306) ;  /* 0x00000004006c8947 */ /* 0x000fea0003800000 */
[----:B------:R-:W-:Y:S01]  /*0710*/  IMAD.SHL.U32 R12, R20, 0x100, RZ ;  /* 0x00000100140c7824 */ /* 0x000fe200078e00ff */
[----:B------:R-:W-:Y:S01]  /*0720*/  CS2R R16, SRZ ;  /* 0x0000000000107805 */ /* 0x000fe2000001ff00 */
[----:B------:R-:W0:Y:S03]  /*0730*/  LDCU.64 UR8, c[0x4][URZ] ;  /* 0x01000000ff0877ac */ /* 0x000e260008000a00 */
[----:B------:R-:W-:Y:S01]  /*0740*/  LOP3.LUT R21, R12, 0x80000000, RZ, 0xfc, !PT ;  /* 0x800000000c157812 */ /* 0x000fe200078efcff */
[----:B------:R-:W-:Y:S01]  /*0750*/  UMOV UR5, URZ ;  /* 0x000000ff00057c82 */ /* 0x000fe20008000000 */
[----:B------:R-:W-:-:S05]  /*0760*/  UMOV UR4, URZ ;  /* 0x000000ff00047c82 */ /* 0x000fca0008000000 */
.L_x_307:
[----:B0-----:R-:W-:Y:S01]  /*0770*/  IMAD.U32 R12, RZ, RZ, UR8 ;  /* 0x00000008ff0c7e24 */ /* 0x001fe2000f8e00ff */
[----:B------:R-:W-:-:S05]  /*0780*/  MOV R13, UR9 ;  /* 0x00000009000d7c02 */ /* 0x000fca0008000f00 */
        /* <DEDUP_REMOVED lines=10> */
[C---:B------:R-:W-:Y:S01]  /*0830*/  ISETP.EQ.AND P5, PT, R16.reuse, 0x14, PT ;  /* 0x000000141000780c */ /* 0x040fe20003fa2270 */
[----:B------:R-:W-:Y:S02]  /*0840*/  VIADD R16, R16, 0x4 ;  /* 0x0000000410107836 */ /* 0x000fe40000000000 */
[----:B--2---:R-:W-:-:S03]  /*0850*/  IMAD.WIDE.U32 R14, R12, R21, RZ ;  /* 0x000000150c0e7225 */ /* 0x004fc600078e00ff */
[----:B------:R-:W-:-:S04]  /*0860*/  IADD3 R14, P6, PT, R14, R17, RZ ;  /* 0x000000110e0e7210 */ /* 0x000fc80007fde0ff */
[----:B------:R-:W-:Y:S01]  /*0870*/  IADD3.X R17, PT, PT, R15, UR5, RZ, P6, !PT ;  /* 0x000000050f117c10 */ /* 0x000fe2000b7fe4ff */
[--C-:B------:R-:W-:Y:S01]  /*0880*/  @P0 IMAD.MOV.U32 R18, RZ, RZ, R14.reuse ;  /* 0x000000ffff120224 */ /* 0x100fe200078e000e */
[-C--:B------:R-:W-:Y:S01]  /*0890*/  @P2 MOV R26, R14.reuse ;  /* 0x0000000e001a2202 */ /* 0x080fe20000000f00 */
[--C-:B------:R-:W-:Y:S01]  /*08a0*/  @P1 IMAD.MOV.U32 R19, RZ, RZ, R14.reuse ;  /* 0x000000ffff131224 */ /* 0x100fe200078e000e */
[----:B-1----:R-:W-:Y:S01]  /*08b0*/  @P5 MOV R11, R14 ;  /* 0x0000000e000b5202 */ /* 0x002fe20000000f00 */
[--C-:B------:R-:W-:Y:S02]  /*08c0*/  @P3 IMAD.MOV.U32 R8, RZ, RZ, R14.reuse ;  /* 0x000000ffff083224 */ /* 0x100fe400078e000e */
[----:B------:R-:W-:Y:S01]  /*08d0*/  @P4 IMAD.MOV.U32 R10, RZ, RZ, R14 ;  /* 0x000000ffff0a4224 */ /* 0x000fe200078e000e */
        /* <DEDUP_REMOVED lines=14> */
[--C-:B------:R-:W-:Y:S01]  /*09c0*/  @P3 IMAD.MOV.U32 R16, RZ, RZ, R18.reuse ;  /* 0x000000ffff103224 */ /* 0x100fe200078e0012 */
[C---:B------:R-:W-:Y:S01]  /*09d0*/  ISETP.EQ.AND P3, PT, R15.reuse, -0x4, PT ;  /* 0xfffffffc0f00780c */ /* 0x040fe20003f62270 */
[----:B------:R-:W-:Y:S01]  /*09e0*/  @P4 IMAD.MOV.U32 R13, RZ, RZ, R18 ;  /* 0x000000ffff0d4224 */ /* 0x000fe200078e0012 */
[----:B------:R-:W-:Y:S01]  /*09f0*/  @P4 MOV R16, R19 ;  /* 0x0000001300104202 */ /* 0x000fe20000000f00 */
[----:B------:R-:W-:Y:S01]  /*0a00*/  @P2 IMAD.MOV.U32 R13, RZ, RZ, R19 ;  /* 0x000000ffff0d2224 */ /* 0x000fe200078e0013 */
[----:B------:R-:W-:Y:S01]  /*0a10*/  ISETP.EQ.AND P4, PT, R15, 0x4, PT ;  /* 0x000000040f00780c */ /* 0x000fe20003f82270 */
[----:B------:R-:W-:Y:S01]  /*0a20*/  @P2 IMAD.MOV.U32 R16, RZ, RZ, R26 ;  /* 0x000000ffff102224 */ /* 0x000fe200078e001a */
[----:B------:R-:W-:Y:S01]  /*0a30*/  @P1 MOV R13, R26 ;  /* 0x0000001a000d1202 */ /* 0x000fe20000000f00 */
[--C-:B------:R-:W-:Y:S01]  /*0a40*/  @P1 IMAD.MOV.U32 R16, RZ, RZ, R8.reuse ;  /* 0x000000ffff101224 */ /* 0x100fe200078e0008 */
[----:B------:R-:W-:Y:S01]  /*0a50*/  @P0 MOV R16, R10 ;  /* 0x0000000a00100202 */ /* 0x000fe20000000f00 */
[----:B------:R-:W-:-:S04]  /*0a60*/  @P0 IMAD.MOV.U32 R13, RZ, RZ, R8 ;  /* 0x000000ffff0d0224 */ /* 0x000fc800078e0008 */
[----:B------:R-:W-:Y:S01]  /*0a70*/  @P3 IMAD.MOV.U32 R13, RZ, RZ, R10 ;  /* 0x000000ffff0d3224 */ /* 0x000fe200078e000a */
[----:B------:R-:W-:Y:S01]  /*0a80*/  @P5 MOV R13, R11 ;  /* 0x0000000b000d5202 */ /* 0x000fe20000000f00 */
[----:B------:R-:W-:Y:S02]  /*0a90*/  @P3 IMAD.MOV.U32 R16, RZ, RZ, R11 ;  /* 0x000000ffff103224 */ /* 0x000fe400078e000b */
[--C-:B------:R-:W-:Y:S02]  /*0aa0*/  @P5 IMAD.MOV.U32 R16, RZ, RZ, R17.reuse ;  /* 0x000000ffff105224 */ /* 0x100fe400078e0011 */
[----:B------:R-:W-:Y:S01]  /*0ab0*/  @P4 IMAD.MOV.U32 R13, RZ, RZ, R17 ;  /* 0x000000ffff0d4224 */ /* 0x000fe200078e0011 */
[----:B------:R-:W-:Y:S06]  /*0ac0*/  @!P6 BRA `(.L_x_309) ;  /* 0x00000000002ce947 */ /* 0x000fec0003800000 */
[----:B------:R-:W-:Y:S01]  /*0ad0*/  @P2 MOV R14, R18 ;  /* 0x00000012000e2202 */ /* 0x000fe20000000f00 */
[----:B------:R-:W-:Y:S01]  /*0ae0*/  @P1 IMAD.MOV.U32 R14, RZ, RZ, R19 ;  /* 0x000000ffff0e1224 */ /* 0x000fe200078e0013 */
[----:B------:R-:W-:Y:S01]  /*0af0*/  LOP3.LUT R12, R12, 0x1f, RZ, 0xc0, !PT ;  /* 0x0000001f0c0c7812 */ /* 0x000fe200078ec0ff */
[----:B------:R-:W-:Y:S01]  /*0b00*/  @P0 IMAD.MOV.U32 R14, RZ, RZ, R26 ;  /* 0x000000ffff0e0224 */ /* 0x000fe200078e001a */
[----:B------:R-:W-:Y:S02]  /*0b10*/  ISETP.EQ.AND P0, PT, R15, 0x8, PT ;  /* 0x000000080f00780c */ /* 0x000fe40003f02270 */
[----:B------:R-:W-:Y:S01]  /*0b20*/  @P3 MOV R14, R8 ;  /* 0x00000008000e3202 */ /* 0x000fe20000000f00 */
[----:B------:R-:W-:Y:S01]  /*0b30*/  @P5 IMAD.MOV.U32 R14, RZ, RZ, R10 ;  /* 0x000000ffff0e5224 */ /* 0x000fe200078e000a */
[----:B------:R-:W-:Y:S01]  /*0b40*/  SHF.L.W.U32.HI R16, R13, R12, R16 ;  /* 0x0000000c0d107219 */ /* 0x000fe20000010e10 */
[----:B------:R-:W-:-:S08]  /*0b50*/  @P4 IMAD.MOV.U32 R14, RZ, RZ, R11 ;  /* 0x000000ffff0e4224 */ /* 0x000fd000078e000b */
[----:B------:R-:W-:-:S04]  /*0b60*/  @P0 MOV R14, R17 ;  /* 0x00000011000e0202 */ /* 0x000fc80000000f00 */
[----:B------:R-:W-:-:S07]  /*0b70*/  SHF.L.W.U32.HI R13, R14, R12, R13 ;  /* 0x0000000c0e0d7219 */ /* 0x000fce0000010e0d */
.L_x_309:
[----:B------:R-:W-:Y:S05]  /*0b80*/  BSYNC.RECONVERGENT B1 ;  /* 0x0000000000017941 */ /* 0x000fea0003800200 */
.L_x_308:
[C-C-:B------:R-:W-:Y:S01]  /*0b90*/  SHF.L.W.U32.HI R17, R13.reuse, 0x2, R16.reuse ;  /* 0x000000020d117819 */ /* 0x140fe20000010e10 */
[----:B------:R-:W-:Y:S01]  /*0ba0*/  IMAD.SHL.U32 R13, R13, 0x4, RZ ;  /* 0x000000040d0d7824 */ /* 0x000fe200078e00ff */
[----:B------:R-:W-:Y:S01]  /*0bb0*/  UMOV UR4, 0x54442d19 ;  /* 0x54442d1900047882 */ /* 0x000fe20000000000 */
        /* <DEDUP_REMOVED lines=16> */
.L_x_306:
[----:B------:R-:W-:Y:S01]  /*0cc0*/  FMUL R12, RZ, R20 ;  /* 0x00000014ff0c7220 */ /* 0x000fe20000400000 */
[----:B------:R-:W-:-:S07]  /*0cd0*/  IMAD.MOV.U32 R17, RZ, RZ, RZ ;  /* 0x000000ffff117224 */ /* 0x000fce00078e00ff */
.L_x_305:
[----:B------:R-:W-:Y:S05]  /*0ce0*/  BSYNC.RECONVERGENT B0 ;  /* 0x0000000000007941 */ /* 0x000fea0003800200 */
.L_x_304:
[----:B------:R-:W-:Y:S02]  /*0cf0*/  HFMA2 R16, -RZ, RZ, 1.0078125, -8.98838043212890625e-05 ;  /* 0x3c0885e4ff107431 */ /* 0x000fe400000001ff */
[----:B------:R-:W-:Y:S02]  /*0d00*/  IMAD.MOV.U32 R14, RZ, RZ, 0x37cbac00 ;  /* 0x37cbac00ff0e7424 */ /* 0x000fe400078e00ff */
[----:B------:R-:W-:Y:S01]  /*0d10*/  FMUL R13, R12, R12 ;  /* 0x0000000c0c0d7220 */ /* 0x000fe20000400000 */
[C---:B------:R-:W-:Y:S01]  /*0d20*/  LOP3.LUT R15, R17.reuse, 0x1, RZ, 0xc0, !PT ;  /* 0x00000001110f7812 */ /* 0x040fe200078ec0ff */
[----:B------:R-:W-:Y:S01]  /*0d30*/  VIADD R17, R17, 0x1 ;  /* 0x0000000111117836 */ /* 0x000fe20000000000 */
[----:B------:R-:W-:Y:S01]  /*0d40*/  IADD3 R6, PT, PT, R6, 0x1, RZ ;  /* 0x0000000106067810 */ /* 0x000fe20007ffe0ff */
[----:B------:R-:W-:Y:S01]  /*0d50*/  FFMA R14, R13, R14, -0.0013887860113754868507 ;  /* 0xbab607ed0d0e7423 */ /* 0x000fe2000000000e */
[----:B------:R-:W-:Y:S01]  /*0d60*/  ISETP.NE.U32.AND P0, PT, R15, 0x1, PT ;  /* 0x000000010f00780c */ /* 0x000fe20003f05070 */
[----:B------:R-:W-:Y:S01]  /*0d70*/  IMAD.MOV.U32 R15, RZ, RZ, 0x3e2aaaa8 ;  /* 0x3e2aaaa8ff0f7424 */ /* 0x000fe200078e00ff */
[----:B------:R-:W-:-:S02]  /*0d80*/  LOP3.LUT P1, RZ, R17, 0x2, RZ, 0xc0, !PT ;  /* 0x0000000211ff7812 */ /* 0x000fc4000782c0ff */
[----:B------:R-:W-:Y:S02]  /*0d90*/  FSEL R14, R14, -0.00019574658654164522886, P0 ;  /* 0xb94d41530e0e7808 */ /* 0x000fe40000000000 */
[----:B------:R-:W-:Y:S02]  /*0da0*/  FSEL R16, R16, 0.041666727513074874878, !P0 ;  /* 0x3d2aaabb10107808 */ /* 0x000fe40004000000 */
        /* <DEDUP_REMOVED lines=10> */
[----:B------:R-:W-:Y:S01]  /*0e50*/  FFMA R4, R28, R15, R4 ;  /* 0x0000000f1c047223 */ /* 0x000fe20000000004 */
[----:B------:R-:W-:Y:S06]  /*0e60*/  @P0 BRA `(.L_x_310) ;  /* 0xfffffff400840947 */ /* 0x000fec000383ffff */
[----:B------:R-:W0:Y:S02]  /*0e70*/  LDC.64 R12, c[0x0][0x398] ;  /* 0x0000e600ff0c7b82 */ /* 0x000e240000000a00 */
        /* <DEDUP_REMOVED lines=11> */
[----:B-1----:R-:W-:Y:S05]  /*0f30*/  CALL.REL.NOINC `($__internal_9_$__cuda_sm3x_div_rn_noftz_f32_slowpath) ;  /* 0x00000000007c7944 */ /* 0x002fea0003c00000 */
[----:B------:R-:W-:-:S07]  /*0f40*/  IMAD.MOV.U32 R6, RZ, RZ, R2 ;  /* 0x000000ffff067224 */ /* 0x000fce00078e0002 */
.L_x_311:
[----:B------:R-:W0:Y:S08]  /*0f50*/  LDC.64 R16, c[0x0][0x3a8] ;  /* 0x0000ea00ff107b82 */ /* 0x000e300000000a00 */
[----:B------:R-:W2:Y:S01]  /*0f60*/  LDC.64 R12, c[0x0][0x380] ;  /* 0x0000e000ff0c7b82 */ /* 0x000ea20000000a00 */
[----:B0-----:R-:W3:Y:S07]  /*0f70*/  LDG.E R16, desc[UR6][R16.64] ;  /* 0x0000000610107981 */ /* 0x001eee000c1e1900 */
[----:B------:R-:W0:Y:S01]  /*0f80*/  LDC.64 R14, c[0x0][0x398] ;  /* 0x0000e600ff0e7b82 */ /* 0x000e220000000a00 */
[----:B--2---:R-:W-:-:S04]  /*0f90*/  IMAD.WIDE R12, R0, 0x4, R12 ;  /* 0x00000004000c7825 */ /* 0x004fc800078e020c */
[----:B---3--:R-:W-:-:S05]  /*0fa0*/  FFMA R7, R7, R16, R6 ;  /* 0x0000001007077223 */ /* 0x008fca0000000006 */
        /* <DEDUP_REMOVED lines=11> */
[----:B------:R-:W-:-:S07]  /*1060*/  MOV R16, 0x1080 ;  /* 0x0000108000107802 */ /* 0x000fce0000000f00 */
[----:B-1----:R-:W-:Y:S05]  /*1070*/  CALL.REL.NOINC `($__internal_9_$__cuda_sm3x_div_rn_noftz_f32_slowpath) ;  /* 0x00000000002c7944 */ /* 0x002fea0003c00000 */
[----:B------:R-:W-:-:S07]  /*1080*/  IMAD.MOV.U32 R9, RZ, RZ, R2 ;  /* 0x000000ffff097224 */ /* 0x000fce00078e0002 */
.L_x_312:
[----:B------:R-:W0:Y:S08]  /*1090*/  LDC.64 R6, c[0x0][0x3a8] ;  /* 0x0000ea00ff067b82 */ /* 0x000e300000000a00 */
[----:B------:R-:W2:Y:S01]  /*10a0*/  LDC R5, c[0x0][0x3b4] ;  /* 0x0000ed00ff057b82 */ /* 0x000ea20000000800 */
[----:B0-----:R-:W3:Y:S01]  /*10b0*/  LDG.E R6, desc[UR6][R6.64+0x4] ;  /* 0x0000040606067981 */ /* 0x001ee2000c1e1900 */
[----:B------:R-:W-:Y:S01]  /*10c0*/  IADD3 R0, PT, PT, R3, R0, RZ ;  /* 0x0000000003007210 */ /* 0x000fe20007ffe0ff */
[----:B--2---:R-:W-:-:S03]  /*10d0*/  IMAD.WIDE R12, R5, 0x4, R12 ;  /* 0x00000004050c7825 */ /* 0x004fc600078e020c */
[----:B------:R-:W-:Y:S01]  /*10e0*/  ISETP.GE.AND P0, PT, R0, R5, PT ;  /* 0x000000050000720c */ /* 0x000fe20003f06270 */
[----:B---3--:R-:W-:-:S05]  /*10f0*/  FFMA R9, R4, R6, R9 ;  /* 0x0000000604097223 */ /* 0x008fca0000000009 */
[----:B------:R0:W-:Y:S07]  /*1100*/  STG.E desc[UR6][R12.64], R9 ;  /* 0x000000090c007986 */ /* 0x0001ee000c101906 */
[----:B------:R-:W-:Y:S05]  /*1110*/  @!P0 BRA `(.L_x_300) ;  /* 0xfffffff000a48947 */ /* 0x000fea000383ffff */
[----:B------:R-:W-:Y:S05]  /*1120*/  EXIT ;  /* 0x000000000000794d */ /* 0x000fea0003800000 */
        .weak           $__internal_9_$__cuda_sm3x_div_rn_noftz_f32_slowpath
        .type           $__internal_9_$__cuda_sm3x_div_rn_noftz_f32_slowpath,@function
        .size           $__internal_9_$__cuda_sm3x_div_rn_noftz_f32_slowpath,(.L_x_629 - $__internal_9_$__cuda_sm3x_div_rn_noftz_f32_slowpath)
$__internal_9_$__cuda_sm3x_div_rn_noftz_f32_slowpath:
[----:B------:R-:W-:Y:S01]  /*1130*/  SHF.R.U32.HI R15, RZ, 0x17, R5 ;  /* 0x00000017ff0f7819 */ /* 0x000fe20000011605 */
[----:B------:R-:W-:Y:S01]  /*1140*/  BSSY.RECONVERGENT B0, `(.L_x_313) ;  /* 0x0000062000007945 */ /* 0x000fe20003800200 */
[----:B------:R-:W-:Y:S02]  /*1150*/  SHF.R.U32.HI R20, RZ, 0x17, R2 ;  /* 0x00000017ff147819 */ /* 0x000fe40000011602 */
[----:B------:R-:W-:Y:S02]  /*1160*/  LOP3.LUT R15, R15, 0xff, RZ, 0xc0, !PT ;  /* 0x000000ff0f0f7812 */ /* 0x000fe400078ec0ff */
[----:B------:R-:W-:-:S03]  /*1170*/  LOP3.LUT R20, R20, 0xff, RZ, 0xc0, !PT ;  /* 0x000000ff14147812 */ /* 0x000fc600078ec0ff */
[----:B------:R-:W-:Y:S02]  /*1180*/  VIADD R21, R15, 0xffffffff ;  /* 0xffffffff0f157836 */ /* 0x000fe40000000000 */
[----:B------:R-:W-:-:S03]  /*1190*/  VIADD R17, R20, 0xffffffff ;  /* 0xffffffff14117836 */ /* 0x000fc60000000000 */
[----:B------:R-:W-:-:S04]  /*11a0*/  ISETP.GT.U32.AND P0, PT, R21, 0xfd, PT ;  /* 0x000000fd1500780c */ /* 0x000fc80003f04070 */
[----:B------:R-:W-:-:S13]  /*11b0*/  ISETP.GT.U32.OR P0, PT, R17, 0xfd, P0 ;  /* 0x000000fd1100780c */ /* 0x000fda0000704470 */
[----:B------:R-:W-:Y:S01]  /*11c0*/  @!P0 MOV R14, RZ ;  /* 0x000000ff000e8202 */ /* 0x000fe20000000f00 */
        /* <DEDUP_REMOVED lines=19> */
[----:B------:R-:W-:Y:S02]  /*1300*/  @P0 IMAD.MOV.U32 R14, RZ, RZ, RZ ;  /* 0x000000ffff0e0224 */ /* 0x000fe400078e00ff */
[----:B------:R-:W-:Y:S01]  /*1310*/  @!P0 FFMA R2, R2, 1.84467440737095516160e+19, RZ ;  /* 0x5f80000002028823 */ /* 0x000fe200000000ff */
[----:B------:R-:W-:Y:S02]  /*1320*/  @!P0 IMAD.MOV.U32 R14, RZ, RZ, -0x40 ;  /* 0xffffffc0ff0e8424 */ /* 0x000fe400078e00ff */
[----:B------:R-:W-:-:S03]  /*1330*/  @!P1 FFMA R5, R5, 1.84467440737095516160e+19, RZ ;  /* 0x5f80000005059823 */ /* 0x000fc600000000ff */
[----:B------:R-:W-:-:S07]  /*1340*/  @!P1 IADD3 R14, PT, PT, R14, 0x40, RZ ;  /* 0x000000400e0e9810 */ /* 0x000fce0007ffe0ff */
.L_x_314:
[----:B------:R-:W-:Y:S01]  /*1350*/  LEA R22, R15, 0xc0800000, 0x17 ;  /* 0xc08000000f167811 */ /* 0x000fe200078eb8ff */
[----:B------:R-:W-:Y:S01]  /*1360*/  VIADD R20, R20, 0xffffff81 ;  /* 0xffffff8114147836 */ /* 0x000fe20000000000 */
[----:B------:R-:W-:Y:S03]  /*1370*/  BSSY.RECONVERGENT B1, `(.L_x_319) ;  /* 0x0000035000017945 */ /* 0x000fe60003800200 */
[----:B------:R-:W-:Y:S02]  /*1380*/  IMAD.IADD R21, R5, 0x1, -R22 ;  /* 0x0000000105157824 */ /* 0x000fe400078e0a16 */
[C---:B------:R-:W-:Y:S02]  /*1390*/  IMAD R2, R20.reuse, -0x800000, R2 ;  /* 0xff80000014027824 */ /* 0x040fe400078e0202 */
[----:B------:R0:W1:Y:S01]  /*13a0*/  MUFU.RCP R22, R21 ;  /* 0x0000001500167308 */ /* 0x0000620000001000 */
[----:B------:R-:W-:Y:S01]  /*13b0*/  FADD.FTZ R17, -R21, -RZ ;  /* 0x800000ff15117221 */ /* 0x000fe20000010100 */
[----:B0-----:R-:W-:-:S04]  /*13c0*/  IADD3 R21, PT, PT, R20, 0x7f, -R15 ;  /* 0x0000007f14157810 */ /* 0x001fc80007ffe80f */
[----:B------:R-:W-:Y:S01]  /*13d0*/  IADD3 R21, PT, PT, R21, R14, RZ ;  /* 0x0000000e15157210 */ /* 0x000fe20007ffe0ff */
[----:B-1----:R-:W-:-:S04]  /*13e0*/  FFMA R5, R22, R17, 1 ;  /* 0x3f80000016057423 */ /* 0x002fc80000000011 */
[----:B------:R-:W-:-:S04]  /*13f0*/  FFMA R5, R22, R5, R22 ;  /* 0x0000000516057223 */ /* 0x000fc80000000016 */
[----:B------:R-:W-:-:S04]  /*1400*/  FFMA R22, R2, R5, RZ ;  /* 0x0000000502167223 */ /* 0x000fc800000000ff */
[----:B------:R-:W-:-:S04]  /*1410*/  FFMA R23, R17, R22, R2 ;  /* 0x0000001611177223 */ /* 0x000fc80000000002 */
[----:B------:R-:W-:-:S04]  /*1420*/  FFMA R22, R5, R23, R22 ;  /* 0x0000001705167223 */ /* 0x000fc80000000016 */
[----:B------:R-:W-:-:S04]  /*1430*/  FFMA R17, R17, R22, R2 ;  /* 0x0000001611117223 */ /* 0x000fc80000000002 */
[----:B------:R-:W-:-:S05]  /*1440*/  FFMA R2, R5, R17, R22 ;  /* 0x0000001105027223 */ /* 0x000fca0000000016 */
[----:B------:R-:W-:-:S04]  /*1450*/  SHF.R.U32.HI R15, RZ, 0x17, R2 ;  /* 0x00000017ff0f7819 */ /* 0x000fc80000011602 */
[----:B------:R-:W-:-:S05]  /*1460*/  LOP3.LUT R15, R15, 0xff, RZ, 0xc0, !PT ;  /* 0x000000ff0f0f7812 */ /* 0x000fca00078ec0ff */
[----:B------:R-:W-:-:S04]  /*1470*/  IMAD.IADD R15, R15, 0x1, R21 ;  /* 0x000000010f0f7824 */ /* 0x000fc800078e0215 */
        /* <DEDUP_REMOVED lines=12> */
[----:B------:R-:W-:Y:S02]  /*1540*/  ISETP.NE.AND P1, PT, R15, RZ, PT ;  /* 0x000000ff0f00720c */ /* 0x000fe40003f25270 */
[----:B------:R-:W-:Y:S01]  /*1550*/  LOP3.LUT R20, R14, 0x7fffff, RZ, 0xc0, !PT ;  /* 0x007fffff0e147812 */ /* 0x000fe200078ec0ff */
[CCC-:B------:R-:W-:Y:S01]  /*1560*/  FFMA.RP R14, R5.reuse, R17.reuse, R22.reuse ;  /* 0x00000011050e7223 */ /* 0x1c0fe20000008016 */
[----:B------:R-:W-:Y:S01]  /*1570*/  FFMA.RM R5, R5, R17, R22 ;  /* 0x0000001105057223 */ /* 0x000fe20000004016 */
[----:B------:R-:W-:Y:S01]  /*1580*/  IADD3 R17, PT, PT, R15, 0x20, RZ ;  /* 0x000000200f117810 */ /* 0x000fe20007ffe0ff */
[----:B------:R-:W-:Y:S01]  /*1590*/  IMAD.MOV R15, RZ, RZ, -R15 ;  /* 0x000000ffff0f7224 */ /* 0x000fe200078e0a0f */
[----:B------:R-:W-:-:S02]  /*15a0*/  LOP3.LUT R20, R20, 0x800000, RZ, 0xfc, !PT ;  /* 0x0080000014147812 */ /* 0x000fc400078efcff */
[----:B------:R-:W-:Y:S02]  /*15b0*/  FSETP.NEU.FTZ.AND P0, PT, R14, R5, PT ;  /* 0x000000050e00720b */ /* 0x000fe40003f1d000 */
[----:B------:R-:W-:Y:S02]  /*15c0*/  SHF.L.U32 R17, R20, R17, RZ ;  /* 0x0000001114117219 */ /* 0x000fe400000006ff */
[----:B------:R-:W-:Y:S02]  /*15d0*/  SEL R5, R15, RZ, P2 ;  /* 0x000000ff0f057207 */ /* 0x000fe40001000000 */
[----:B------:R-:W-:Y:S02]  /*15e0*/  ISETP.NE.AND P1, PT, R17, RZ, P1 ;  /* 0x000000ff1100720c */ /* 0x000fe40000f25270 */
[----:B------:R-:W-:Y:S02]  /*15f0*/  SHF.R.U32.HI R5, RZ, R5, R20 ;  /* 0x00000005ff057219 */ /* 0x000fe40000011614 */
[----:B------:R-:W-:-:S02]  /*1600*/  PLOP3.LUT P0, PT, P0, P1, PT, 0xf8, 0x8f ;  /* 0x00000000008f781c */ /* 0x000fc40000703f70 */
[----:B------:R-:W-:Y:S02]  /*1610*/  SHF.R.U32.HI R15, RZ, 0x1, R5 ;  /* 0x00000001ff0f7819 */ /* 0x000fe40000011605 */
[----:B------:R-:W-:-:S04]  /*1620*/  SEL R14, RZ, 0x1, !P0 ;  /* 0x00000001ff0e7807 */ /* 0x000fc80004000000 */
[----:B------:R-:W-:-:S04]  /*1630*/  LOP3.LUT R14, R14, 0x1, R15, 0xf8, !PT ;  /* 0x000000010e0e7812 */ /* 0x000fc800078ef80f */
[----:B------:R-:W-:-:S05]  /*1640*/  LOP3.LUT R14, R14, R5, RZ, 0xc0, !PT ;  /* 0x000000050e0e7212 */ /* 0x000fca00078ec0ff */
[----:B------:R-:W-:-:S05]  /*1650*/  IMAD.IADD R15, R15, 0x1, R14 ;  /* 0x000000010f0f7824 */ /* 0x000fca00078e020e */
[----:B------:R-:W-:Y:S01]  /*1660*/  LOP3.LUT R2, R15, R2, RZ, 0xfc, !PT ;  /* 0x000000020f027212 */ /* 0x000fe200078efcff */
[----:B------:R-:W-:Y:S06]  /*1670*/  BRA `(.L_x_322) ;  /* 0x0000000000107947 */ /* 0x000fec0003800000 */
.L_x_321:
[----:B------:R-:W-:-:S04]  /*1680*/  LOP3.LUT R2, R2, 0x80000000, RZ, 0xc0, !PT ;  /* 0x8000000002027812 */ /* 0x000fc800078ec0ff */
[----:B------:R-:W-:Y:S01]  /*1690*/  LOP3.LUT R2, R2, 0x7f800000, RZ, 0xfc, !PT ;  /* 0x7f80000002027812 */ /* 0x000fe200078efcff */
[----:B------:R-:W-:Y:S06]  /*16a0*/  BRA `(.L_x_322) ;  /* 0x0000000000047947 */ /* 0x000fec0003800000 */
.L_x_320:
[----:B------:R-:W-:-:S07]  /*16b0*/  LEA R2, R21, R2, 0x17 ;  /* 0x0000000215027211 */ /* 0x000fce00078eb8ff */
.L_x_322:
[----:B------:R-:W-:Y:S05]  /*16c0*/  BSYNC.RECONVERGENT B1 ;  /* 0x0000000000017941 */ /* 0x000fea0003800200 */
.L_x_319:
[----:B------:R-:W-:Y:S05]  /*16d0*/  BRA `(.L_x_323) ;  /* 0x0000000000207947 */ /* 0x000fea0003800000 */
.L_x_318:
[----:B------:R-:W-:-:S04]  /*16e0*/  LOP3.LUT R2, R5, 0x80000000, R2, 0x48, !PT ;  /* 0x8000000005027812 */ /* 0x000fc800078e4802 */
[----:B------:R-:W-:Y:S01]  /*16f0*/  LOP3.LUT R2, R2, 0x7f800000, RZ, 0xfc, !PT ;  /* 0x7f80000002027812 */ /* 0x000fe200078efcff */
[----:B------:R-:W-:Y:S06]  /*1700*/  BRA `(.L_x_323) ;  /* 0x0000000000147947 */ /* 0x000fec0003800000 */
.L_x_317:
[----:B------:R-:W-:Y:S01]  /*1710*/  LOP3.LUT R2, R5, 0x80000000, R2, 0x48, !PT ;  /* 0x8000000005027812 */ /* 0x000fe200078e4802 */
[----:B------:R-:W-:Y:S06]  /*1720*/  BRA `(.L_x_323) ;  /* 0x00000000000c7947 */ /* 0x000fec0003800000 */
.L_x_316:
[----:B------:R-:W0:Y:S01]  /*1730*/  MUFU.RSQ R2, -QNAN ;  /* 0xffc0000000027908 */ /* 0x000e220000001400 */
[----:B------:R-:W-:Y:S05]  /*1740*/  BRA `(.L_x_323) ;  /* 0x0000000000047947 */ /* 0x000fea0003800000 */
.L_x_315:
[----:B------:R-:W-:-:S07]  /*1750*/  FADD.FTZ R2, R2, R5 ;  /* 0x0000000502027221 */ /* 0x000fce0000010000 */
.L_x_323:
[----:B------:R-:W-:Y:S05]  /*1760*/  BSYNC.RECONVERGENT B0 ;  /* 0x0000000000007941 */ /* 0x000fea0003800200 */
.L_x_313:
[----:B------:R-:W-:Y:S02]  /*1770*/  HFMA2 R15, -RZ, RZ, 0, 0 ;  /* 0x00000000ff0f7431 */ /* 0x000fe400000001ff */
[----:B------:R-:W-:-:S04]  /*1780*/  IMAD.MOV.U32 R14, RZ, RZ, R16 ;  /* 0x000000ffff0e7224 */ /* 0x000fc800078e0010 */
[----:B0-----:R-:W-:Y:S05]  /*1790*/  RET.REL.NODEC R14 `(_Z24gpuTemplateStgHomoTurb2DIfEvPT_S1_S1_S1_S1_S1_S0_ii) ;  /* 0xffffffe80e187950 */ /* 0x001fea0003c3ffff */
.L_x_324:
        /* <DEDUP_REMOVED lines=14> */
.L_x_629:


//--------------------- .text._Z24gpuTemplateStgHomoTurb3DIdEvPT_S1_S1_S1_S1_S1_S0_ii --------------------------
	.section	.text._Z24gpuTemplateStgHomoTurb3DIdEvPT_S1_S1_S1_S1_S1_S0_ii,"ax",@progbits
	.align	128
        .global         _Z24gpuTemplateStgHomoTurb3DIdEvPT_S1_S1_S1_S1_S1_S0_ii
        .type           _Z24gpuTemplateStgHomoTurb3DIdEvPT_S1_S1_S1_S1_S1_S0_ii,@function
        .size           _Z24gpuTemplateStgHomoTurb3DIdEvPT_S1_S1_S1_S1_S1_S0_ii,(.L_x_631 - _Z24gpuTemplateStgHomoTurb3DIdEvPT_S1_S1_S1_S1_S1_S0_ii)
        .other          _Z24gpuTemplateStgHomoTurb3DIdEvPT_S1_S1_S1_S1_S1_S0_ii,@"STO_CUDA_ENTRY STV_DEFAULT"
_Z24gpuTemplateStgHomoTurb3DIdEvPT_S1_S1_S1_S1_S1_S0_ii:
.text._Z24gpuTemplateStgHomoTurb3DIdEvPT_S1_S1_S1_S1_S1_S0_ii:
[----:B------:R-:W0:Y:S01]  /*0000*/  LDC R1, c[0x0][0x37c] ;  /* 0x0000df00ff017b82 */ /* 0x000e220000000800 */
[----:B------:R-:W1:Y:S07]  /*0010*/  S2R R0, SR_TID.X ;  /* 0x0000000000007919 */ /* 0x000e6e0000002100 */
[----:B------:R-:W1:Y:S01]  /*0020*/  S2UR UR4, SR_CTAID.X ;  /* 0x00000000000479c3 */ /* 0x000e620000002500 */
[----:B------:R-:W2:Y:S01]  /*0030*/  LDCU UR5, c[0x0][0x3b8] ;  /* 0x00007700ff0577ac */ /* 0x000ea20008000800 */
[----:B0-----:R-:W-:-:S06]  /*0040*/  VIADD R1, R1, 0xffffffd8 ;  /* 0xffffffd801017836 */ /* 0x001fcc0000000000 */
[----:B------:R-:W1:Y:S02]  /*0050*/  LDC R37, c[0x0][0x360] ;  /* 0x0000d800ff257b82 */ /* 0x000e640000000800 */
[----:B-1----:R-:W-:-:S05]  /*0060*/  IMAD R0, R37, UR4, R0 ;  /* 0x0000000425007c24 */ /* 0x002fca000f8e0200 */
[----:B--2---:R-:W-:-:S13]  /*0070*/  ISETP.GE.AND P0, PT, R0, UR5, PT ;  /* 0x0000000500007c0c */ /* 0x004fda000bf06270 */
[----:B------:R-:W-:Y:S05]  /*0080*/  @P0 EXIT ;  /* 0x000000000000094d */ /* 0x000fea0003800000 */
[----:B------:R-:W0:Y:S01]  /*0090*/  LDC R39, c[0x0][0x3bc] ;  /* 0x0000ef00ff277b82 */ /* 0x000e220000000800 */
[----:B------:R-:W1:Y:S01]  /*00a0*/  LDCU UR4, c[0x0][0x370] ;  /* 0x00006e00ff0477ac */ /* 0x000e620008000800 */
[----:B------:R-:W2:Y:S06]  /*00b0*/  LDCU.64 UR6, c[0x0][0x358] ;  /* 0x00006b00ff0677ac */ /* 0x000eac0008000a00 */
[----:B------:R-:W3:Y:S08]  /*00c0*/  LDC R7, c[0x0][0x3b8] ;  /* 0x0000ee00ff077b82 */ /* 0x000ef00000000800 */
[----:B------:R-:W4:Y:S01]  /*00d0*/  LDC.64 R4, c[0x0][0x380] ;  /* 0x0000e000ff047b82 */ /* 0x000f220000000a00 */
[----:B-1----:R-:W-:Y:S01]  /*00e0*/  IMAD R37, R37, UR4, RZ ;  /* 0x0000000425257c24 */ /* 0x002fe2000f8e02ff */
[----:B0-----:R-:W-:-:S13]  /*00f0*/  ISETP.GT.AND P0, PT, R39, RZ, PT ;  /* 0x000000ff2700720c */ /* 0x001fda0003f04270 */
[----:B--23--:R-:W-:Y:S05]  /*0100*/  @P0 BRA `(.L_x_325) ;  /* 0x0000000400580947 */ /* 0x00cfea0003800000 */
.L_x_329:
[----:B0-----:R-:W0:Y:S02]  /*0110*/  LDC.64 R16, c[0x0][0x398] ;  /* 0x0000e600ff107b82 */ /* 0x001e240000000a00 */
[----:B0-----:R-:W2:Y:S04]  /*0120*/  LDG.E.64 R8, desc[UR6][R16.64] ;  /* 0x0000000610087981 */ /* 0x001ea8000c1e1b00 */
[----:B------:R-:W3:Y:S01]  /*0130*/  LDG.E.64 R12, desc[UR6][R16.64+0x8] ;  /* 0x00000806100c7981 */ /* 0x000ee2000c1e1b00 */
[----:B------:R-:W-:Y:S01]  /*0140*/  IMAD.MOV.U32 R2, RZ, RZ, 0x1 ;  /* 0x00000001ff027424 */ /* 0x000fe200078e00ff */
[----:B--2---:R-:W0:Y:S01]  /*0150*/  MUFU.RCP64H R3, R9 ;  /* 0x0000000900037308 */ /* 0x004e220000001800 */
[----:B---3--:R-:W-:-:S04]  /*0160*/  FSETP.GEU.AND P1, PT, |R13|, 6.5827683646048100446e-37, PT ;  /* 0x036000000d00780b */ /* 0x008fc80003f2e200 */
[----:B0-----:R-:W-:-:S08]  /*0170*/  DFMA R10, -R8, R2, 1 ;  /* 0x3ff00000080a742b */ /* 0x001fd00000000102 */
[----:B------:R-:W-:-:S08]  /*0180*/  DFMA R10, R10, R10, R10 ;  /* 0x0000000a0a0a722b */ /* 0x000fd0000000000a */
[----:B------:R-:W-:-:S08]  /*0190*/  DFMA R10, R2, R10, R2 ;  /* 0x0000000a020a722b */ /* 0x000fd00000000002 */
[----:B------:R-:W-:-:S08]  /*01a0*/  DFMA R2, -R8, R10, 1 ;  /* 0x3ff000000802742b */ /* 0x000fd0000000010a */
[----:B------:R-:W-:-:S08]  /*01b0*/  DFMA R2, R10, R2, R10 ;  /* 0x000000020a02722b */ /* 0x000fd0000000000a */
        /* <DEDUP_REMOVED lines=9> */
[----:B----4-:R-:W-:Y:S05]  /*0250*/  CALL.REL.NOINC `($__internal_10_$__cuda_sm20_div_rn_f64_full) ;  /* 0x00000010007c7944 */ /* 0x010fea0003c00000 */
[----:B------:R-:W-:Y:S02]  /*0260*/  IMAD.MOV.U32 R2, RZ, RZ, R18 ;  /* 0x000000ffff027224 */ /* 0x000fe400078e0012 */
[----:B------:R-:W-:-:S07]  /*0270*/  IMAD.MOV.U32 R3, RZ, RZ, R19 ;  /* 0x000000ffff037224 */ /* 0x000fce00078e0013 */
.L_x_326:
[----:B------:R-:W0:Y:S02]  /*0280*/  LDC.64 R10, c[0x0][0x3a8] ;  /* 0x0000ea00ff0a7b82 */ /* 0x000e240000000a00 */
[----:B0-----:R-:W2:Y:S06]  /*0290*/  LDG.E.64 R10, desc[UR6][R10.64] ;  /* 0x000000060a0a7981 */ /* 0x001eac000c1e1b00 */
[----:B------:R-:W0:Y:S01]  /*02a0*/  LDC.64 R20, c[0x0][0x398] ;  /* 0x0000e600ff147b82 */ /* 0x000e220000000a00 */
[----:B----4-:R-:W-:Y:S01]  /*02b0*/  IMAD.WIDE R8, R0, 0x8, R4 ;  /* 0x0000000800087825 */ /* 0x010fe200078e0204 */
[----:B--2---:R-:W-:-:S07]  /*02c0*/  DFMA R2, RZ, R10, R2 ;  /* 0x0000000aff02722b */ /* 0x004fce0000000002 */
[----:B------:R1:W-:Y:S04]  /*02d0*/  STG.E.64 desc[UR6][R8.64], R2 ;  /* 0x0000000208007986 */ /* 0x0003e8000c101b06 */
        /* <DEDUP_REMOVED lines=11> */
[----:B-1----:R-:W-:-:S08]  /*0390*/  DFMA R2, -R14, R16, R12 ;  /* 0x000000100e02722b */ /* 0x002fd0000000010c */
[----:B------:R-:W-:-:S10]  /*03a0*/  DFMA R2, R10, R2, R16 ;  /* 0x000000020a02722b */ /* 0x000fd40000000010 */
[----:B------:R-:W-:-:S05]  /*03b0*/  FFMA R6, RZ, R15, R3 ;  /* 0x0000000fff067223 */ /* 0x000fca0000000003 */
[----:B------:R-:W-:-:S13]  /*03c0*/  FSETP.GT.AND P0, PT, |R6|, 1.469367938527859385e-39, PT ;  /* 0x001000000600780b */ /* 0x000fda0003f04200 */
[----:B------:R-:W-:Y:S05]  /*03d0*/  @P0 BRA P1, `(.L_x_327) ;  /* 0x0000000000140947 */ /* 0x000fea0000800000 */
[----:B------:R-:W-:Y:S01]  /*03e0*/  IMAD.MOV.U32 R11, RZ, RZ, R15 ;  /* 0x000000ffff0b7224 */ /* 0x000fe200078e000f */
[----:B------:R-:W-:-:S07]  /*03f0*/  MOV R6, 0x410 ;  /* 0x0000041000067802 */ /* 0x000fce0000000f00 */
[----:B------:R-:W-:Y:S05]  /*0400*/  CALL.REL.NOINC `($__internal_10_$__cuda_sm20_div_rn_f64_full) ;  /* 0x0000001000107944 */ /* 0x000fea0003c00000 */
[----:B------:R-:W-:Y:S02]  /*0410*/  IMAD.MOV.U32 R2, RZ, RZ, R18 ;  /* 0x000000ffff027224 */ /* 0x000fe400078e0012 */
[----:B------:R-:W-:-:S07]  /*0420*/  IMAD.MOV.U32 R3, RZ, RZ, R19 ;  /* 0x000000ffff037224 */ /* 0x000fce00078e0013 */
.L_x_327:
[----:B------:R-:W0:Y:S02]  /*0430*/  LDC.64 R18, c[0x0][0x3a8] ;  /* 0x0000ea00ff127b82 */ /* 0x000e240000000a00 */
[----:B0-----:R-:W2:Y:S06]  /*0440*/  LDG.E.64 R10, desc[UR6][R18.64+0x8] ;  /* 0x00000806120a7981 */ /* 0x001eac000c1e1b00 */
[----:B------:R-:W0:Y:S01]  /*0450*/  LDC.64 R20, c[0x0][0x398] ;  /* 0x0000e600ff147b82 */ /* 0x000e220000000a00 */
[----:B------:R-:W-:Y:S01]  /*0460*/  IMAD.WIDE R8, R7, 0x8, R8 ;  /* 0x0000000807087825 */ /* 0x000fe200078e0208 */
        /* <DEDUP_REMOVED lines=23> */
.L_x_328:
[----:B------:R-:W0:Y:S02]  /*05e0*/  LDC.64 R12, c[0x0][0x3a8] ;  /* 0x0000ea00ff0c7b82 */ /* 0x000e240000000a00 */
[----:B0-----:R-:W2:Y:S01]  /*05f0*/  LDG.E.64 R10, desc[UR6][R12.64+0x10] ;  /* 0x000010060c0a7981 */ /* 0x001ea2000c1e1b00 */
[----:B------:R-:W-:-:S04]  /*0600*/  IMAD.WIDE R8, R7, 0x8, R8 ;  /* 0x0000000807087825 */ /* 0x000fc800078e0208 */
[----:B------:R-:W-:-:S05]  /*0610*/  IMAD.IADD R0, R37, 0x1, R0 ;  /* 0x0000000125007824 */ /* 0x000fca00078e0200 */
[----:B------:R-:W-:Y:S01]  /*0620*/  ISETP.GE.AND P0, PT, R0, R7, PT ;  /* 0x000000070000720c */ /* 0x000fe20003f06270 */
[----:B--2---:R-:W-:-:S07]  /*0630*/  DFMA R10, RZ, R10, R2 ;  /* 0x0000000aff0a722b */ /* 0x004fce0000000002 */
[----:B------:R0:W-:Y:S05]  /*0640*/  STG.E.64 desc[UR6][R8.64], R10 ;  /* 0x0000000a08007986 */ /* 0x0001ea000c101b06 */
[----:B------:R-:W-:Y:S05]  /*0650*/  @!P0 BRA `(.L_x_329) ;  /* 0xfffffff800ac8947 */ /* 0x000fea000383ffff */
[----:B------:R-:W-:Y:S05]  /*0660*/  EXIT ;  /* 0x000000000000794d */ /* 0x000fea0003800000 */
.L_x_325:
[----:B------:R-:W-:Y:S01]  /*0670*/  IMAD.SHL.U32 R39, R39, 0x2, RZ ;  /* 0x0000000227277824 */ /* 0x000fe200078e00ff */
[----:B------:R-:W0:Y:S01]  /*0680*/  LDCU.64 UR12, c[0x0][0x3b0] ;  /* 0x00007600ff0c77ac */ /* 0x000e220008000a00 */
[----:B------:R-:W1:Y:S05]  /*0690*/  LDCU.64 UR8, c[0x4][0x10] ;  /* 0x01000200ff0877ac */ /* 0x000e6a0008000a00 */
.L_x_339:
[----:B--2-4-:R-:W2:Y:S01]  /*06a0*/  LDC.64 R4, c[0x0][0x388] ;  /* 0x0000e200ff047b82 */ /* 0x014ea20000000a00 */
        /* <DEDUP_REMOVED lines=12> */
[----:B------:R-:W5:Y:S01]  /*0770*/  LDG.E.64 R12, desc[UR6][R12.64] ;  /* 0x000000060c0c7981 */ /* 0x000f62000c1e1b00 */
[C---:B------:R-:W-:Y:S01]  /*0780*/  IMAD R36, R45.reuse, 0x5, RZ ;  /* 0x000000052d247824 */ /* 0x040fe200078e02ff */
[----:B------:R-:W-:Y:S01]  /*0790*/  CS2R R20, SRZ ;  /* 0x0000000000147805 */ /* 0x000fe2000001ff00 */
[C---:B------:R-:W-:Y:S01]  /*07a0*/  IMAD R38, R45.reuse, 0x6, RZ ;  /* 0x000000062d267824 */ /* 0x040fe200078e02ff */
[----:B------:R-:W-:Y:S01]  /*07b0*/  CS2R R22, SRZ ;  /* 0x0000000000167805 */ /* 0x000fe2000001ff00 */
[C---:B------:R-:W-:Y:S01]  /*07c0*/  IMAD.SHL.U32 R40, R45.reuse, 0x4, RZ ;  /* 0x000000042d287824 */ /* 0x040fe200078e00ff */
[----:B------:R-:W-:Y:S01]  /*07d0*/  CS2R R24, SRZ ;  /* 0x0000000000187805 */ /* 0x000fe2000001ff00 */
[----:B------:R-:W-:-:S02]  /*07e0*/  IMAD R41, R45, 0x3, RZ ;  /* 0x000000032d297824 */ /* 0x000fc400078e02ff */
[C---:B------:R-:W-:Y:S02]  /*07f0*/  IMAD R42, R45.reuse, 0x9, RZ ;  /* 0x000000092d2a7824 */ /* 0x040fe400078e02ff */
[C---:B------:R-:W-:Y:S02]  /*0800*/  IMAD R43, R45.reuse, 0x7, RZ ;  /* 0x000000072d2b7824 */ /* 0x040fe400078e02ff */
[----:B------:R-:W-:Y:S02]  /*0810*/  IMAD.SHL.U32 R44, R45, 0x8, RZ ;  /* 0x000000082d2c7824 */ /* 0x000fe400078e00ff */
[----:B----4-:R-:W-:Y:S02]  /*0820*/  IMAD.U32 R26, RZ, RZ, UR10 ;  /* 0x0000000aff1a7e24 */ /* 0x010fe4000f8e00ff */
[----:B------:R-:W-:Y:S02]  /*0830*/  IMAD.U32 R27, RZ, RZ, UR11 ;  /* 0x0000000bff1b7e24 */ /* 0x000fe4000f8e00ff */
[----:B------:R-:W-:Y:S01]  /*0840*/  IMAD.MOV R45, RZ, RZ, -R45 ;  /* 0x000000ffff2d7224 */ /* 0x000fe200078e0a2d */
[----:B---3--:R-:W-:-:S02]  /*0850*/  DFMA R18, -R2, UR4, R18 ;  /* 0x0000000402127c2b */ /* 0x008fc40008000112 */
[----:B--2---:R-:W-:Y:S02]  /*0860*/  DFMA R16, -R10, UR4, R16 ;  /* 0x000000040a107c2b */ /* 0x004fe40008000110 */
[----:B-----5:R-:W-:-:S11]  /*0870*/  DFMA R2, -R14, UR4, R12 ;  /* 0x000000040e027c2b */ /* 0x020fd6000800010c */
.L_x_335:
        /* <DEDUP_REMOVED lines=47> */
[----:B-1---5:R-:W-:Y:S05]  /*0b70*/  CALL.REL.NOINC `($_Z24gpuTemplateStgHomoTurb3DIdEvPT_S1_S1_S1_S1_S1_S0_ii$__internal_trig_reduction_slowpathd) ;  /* 0x0000000c00a47944 */ /* 0x022fea0003c00000 */
.L_x_333:
[----:B-1----:R-:W-:Y:S05]  /*0b80*/  BSYNC.RECONVERGENT B0 ;  /* 0x0000000000007941 */ /* 0x002fea0003800200 */
.L_x_332:
[----:B------:R-:W-:Y:S01]  /*0b90*/  VIADD R52, R6, 0x1 ;  /* 0x0000000106347836 */ /* 0x000fe20000000000 */
[----:B------:R-:W-:Y:S06]  /*0ba0*/  BRA `(.L_x_334) ;  /* 0x0000000000087947 */ /* 0x000fec0003800000 */
.L_x_331:
[----:B------:R-:W-:Y:S01]  /*0bb0*/  DMUL R50, RZ, R4 ;  /* 0x00000004ff327228 */ /* 0x000fe20000000000 */
[----:B------:R-:W-:-:S10]  /*0bc0*/  IMAD.MOV.U32 R52, RZ, RZ, 0x1 ;  /* 0x00000001ff347424 */ /* 0x000fd400078e00ff */
.L_x_334:
[----:B-1----:R-:W-:Y:S05]  /*0bd0*/  BSYNC.RECONVERGENT B1 ;  /* 0x0000000000017941 */ /* 0x002fea0003800200 */
.L_x_330:
        /* <DEDUP_REMOVED lines=12> */
[----:B------:R-:W-:-:S02]  /*0ca0*/  IMAD.MOV.U32 R46, RZ, RZ, 0x20fd8164 ;  /* 0x20fd8164ff2e7424 */ /* 0x000fc400078e00ff */
[----:B------:R-:W-:Y:S01]  /*0cb0*/  VIADD R41, R41, 0x1 ;  /* 0x0000000129297836 */ /* 0x000fe20000000000 */
[----:B------:R-:W-:Y:S01]  /*0cc0*/  FSEL R47, -R47, 0.11223486810922622681, !P0 ;  /* 0x3de5db652f2f7808 */ /* 0x000fe20004000100 */
[----:B------:R-:W-:Y:S01]  /*0cd0*/  VIADD R40, R40, 0x1 ;  /* 0x0000000128287836 */ /* 0x000fe20000000000 */
[----:B------:R-:W-:Y:S01]  /*0ce0*/  FSEL R46, R46, -8.06006814911005101289e+34, !P0 ;  /* 0xf9785eba2e2e7808 */ /* 0x000fe20004000000 */
[----:B------:R-:W-:Y:S02]  /*0cf0*/  VIADD R36, R36, 0x1 ;  /* 0x0000000124247836 */ /* 0x000fe40000000000 */
[----:B------:R-:W-:Y:S02]  /*0d00*/  VIADD R38, R38, 0x1 ;  /* 0x0000000126267836 */ /* 0x000fe40000000000 */
[----:B------:R-:W-:Y:S02]  /*0d10*/  VIADD R43, R43, 0x1 ;  /* 0x000000012b2b7836 */ /* 0x000fe40000000000 */
[----:B------:R-:W-:-:S02]  /*0d20*/  VIADD R44, R44, 0x1 ;  /* 0x000000012c2c7836 */ /* 0x000fc40000000000 */
        /* <DEDUP_REMOVED lines=43> */
[----:B------:R-:W-:Y:S05]  /*0fe0*/  CALL.REL.NOINC `($__internal_10_$__cuda_sm20_div_rn_f64_full) ;  /* 0x0000000400187944 */ /* 0x000fea0003c00000 */
[----:B------:R-:W-:Y:S02]  /*0ff0*/  IMAD.MOV.U32 R2, RZ, RZ, R18 ;  /* 0x000000ffff027224 */ /* 0x000fe400078e0012 */
[----:B------:R-:W-:-:S07]  /*1000*/  IMAD.MOV.U32 R3, RZ, RZ, R19 ;  /* 0x000000ffff037224 */ /* 0x000fce00078e0013 */
.L_x_336:
[----:B------:R-:W0:Y:S08]  /*1010*/  LDC.64 R14, c[0x0][0x3a8] ;  /* 0x0000ea00ff0e7b82 */ /* 0x000e300000000a00 */
[----:B------:R-:W1:Y:S01]  /*1020*/  LDC.64 R6, c[0x0][0x380] ;  /* 0x0000e000ff067b82 */ /* 0x000e620000000a00 */
[----:B0-----:R-:W2:Y:S07]  /*1030*/  LDG.E.64 R4, desc[UR6][R14.64] ;  /* 0x000000060e047981 */ /* 0x001eae000c1e1b00 */
[----:B------:R-:W0:Y:S01]  /*1040*/  LDC.64 R16, c[0x0][0x398] ;  /* 0x0000e600ff107b82 */ /* 0x000e220000000a00 */
[----:B--2---:R-:W-:Y:S01]  /*1050*/  DFMA R2, R24, R4, R2 ;  /* 0x000000041802722b */ /* 0x004fe20000000002 */
[----:B-1----:R-:W-:-:S06]  /*1060*/  IMAD.WIDE R4, R0, 0x8, R6 ;  /* 0x0000000800047825 */ /* 0x002fcc00078e0206 */
        /* <DEDUP_REMOVED lines=23> */
.L_x_337:
[----:B------:R-:W0:Y:S08]  /*11e0*/  LDC.64 R14, c[0x0][0x3a8] ;  /* 0x0000ea00ff0e7b82 */ /* 0x000e300000000a00 */
[----:B------:R-:W1:Y:S01]  /*11f0*/  LDC R9, c[0x0][0x3b8] ;  /* 0x0000ee00ff097b82 */ /* 0x000e620000000800 */
[----:B0-----:R-:W2:Y:S07]  /*1200*/  LDG.E.64 R6, desc[UR6][R14.64+0x8] ;  /* 0x000008060e067981 */ /* 0x001eae000c1e1b00 */
[----:B------:R-:W0:Y:S01]  /*1210*/  LDC.64 R16, c[0x0][0x398] ;  /* 0x0000e600ff107b82 */ /* 0x000e220000000a00 */
[----:B-1----:R-:W-:Y:S01]  /*1220*/  IMAD.WIDE R4, R9, 0x8, R4 ;  /* 0x0000000809047825 */ /* 0x002fe200078e0204 */
[----:B--2---:R-:W-:-:S07]  /*1230*/  DFMA R6, R22, R6, R2 ;  /* 0x000000061606722b */ /* 0x004fce0000000002 */
        /* <DEDUP_REMOVED lines=23> */
.L_x_338:
[----:B------:R-:W0:Y:S08]  /*13b0*/  LDC.64 R8, c[0x0][0x3a8] ;  /* 0x0000ea00ff087b82 */ /* 0x000e300000000a00 */
[----:B------:R-:W1:Y:S01]  /*13c0*/  LDC R11, c[0x0][0x3b8] ;  /* 0x0000ee00ff0b7b82 */ /* 0x000e620000000800 */
[----:B0-----:R-:W2:Y:S01]  /*13d0*/  LDG.E.64 R6, desc[UR6][R8.64+0x10] ;  /* 0x0000100608067981 */ /* 0x001ea2000c1e1b00 */
[----:B------:R-:W-:-:S02]  /*13e0*/  IMAD.IADD R0, R37, 0x1, R0 ;  /* 0x0000000125007824 */ /* 0x000fc400078e0200 */
[----:B-1----:R-:W-:-:S03]  /*13f0*/  IMAD.WIDE R4, R11, 0x8, R4 ;  /* 0x000000080b047825 */ /* 0x002fc600078e0204 */
[----:B------:R-:W-:Y:S01]  /*1400*/  ISETP.GE.AND P0, PT, R0, R11, PT ;  /* 0x0000000b0000720c */ /* 0x000fe20003f06270 */
[----:B--2---:R-:W-:-:S07]  /*1410*/  DFMA R6, R20, R6, R2 ;  /* 0x000000061406722b */ /* 0x004fce0000000002 */
[----:B------:R2:W-:Y:S05]  /*1420*/  STG.E.64 desc[UR6][R4.64], R6 ;  /* 0x0000000604007986 */ /* 0x0005ea000c101b06 */
[----:B------:R-:W-:Y:S05]  /*1430*/  @!P0 BRA `(.L_x_339) ;  /* 0xfffffff000988947 */ /* 0x000fea000383ffff */
[----:B------:R-:W-:Y:S05]  /*1440*/  EXIT ;  /* 0x000000000000794d */ /* 0x000fea0003800000 */
        .weak           $__internal_10_$__cuda_sm20_div_rn_f64_full
        .type           $__internal_10_$__cuda_sm20_div_rn_f64_full,@function
        .size           $__internal_10_$__cuda_sm20_div_rn_f64_full,($_Z24gpuTemplateStgHomoTurb3DIdEvPT_S1_S1_S1_S1_S1_S0_ii$__internal_trig_reduction_slowpathd - $__internal_10_$__cuda_sm20_div_rn_f64_full)
$__internal_10_$__cuda_sm20_div_rn_f64_full:
[C---:B------:R-:W-:Y:S01]  /*1450*/  FSETP.GEU.AND P0, PT, |R11|.reuse, 1.469367938527859385e-39, PT ;  /* 0x001000000b00780b */ /* 0x040fe20003f0e200 */
[--C-:B------:R-:W-:Y:S01]  /*1460*/  IMAD.MOV.U32 R10, RZ, RZ, R14.reuse ;  /* 0x000000ffff0a7224 */ /* 0x100fe200078e000e */
[----:B------:R-:W-:Y:S01]  /*1470*/  LOP3.LUT R2, R11, 0x800fffff, RZ, 0xc0, !PT ;  /* 0x800fffff0b027812 */ /* 0x000fe200078ec0ff */
[----:B------:R-:W-:Y:S01]  /*1480*/  BSSY.RECONVERGENT B0, `(.L_x_340) ;  /* 0x0000055000007945 */ /* 0x000fe20003800200 */
[C---:B------:R-:W-:Y:S02]  /*1490*/  FSETP.GEU.AND P2, PT, |R13|.reuse, 1.469367938527859385e-39, PT ;  /* 0x001000000d00780b */ /* 0x040fe40003f4e200 */
[----:B------:R-:W-:Y:S01]  /*14a0*/  LOP3.LUT R3, R2, 0x3ff00000, RZ, 0xfc, !PT ;  /* 0x3ff0000002037812 */ /* 0x000fe200078efcff */
[----:B------:R-:W-:Y:S01]  /*14b0*/  IMAD.MOV.U32 R2, RZ, RZ, R14 ;  /* 0x000000ffff027224 */ /* 0x000fe200078e000e */
[----:B------:R-:W-:Y:S01]  /*14c0*/  LOP3.LUT R18, R13, 0x7ff00000, RZ, 0xc0, !PT ;  /* 0x7ff000000d127812 */ /* 0x000fe200078ec0ff */
[----:B------:R-:W-:Y:S01]  /*14d0*/  IMAD.MOV.U32 R14, RZ, RZ, 0x1 ;  /* 0x00000001ff0e7424 */ /* 0x000fe200078e00ff */
        /* <DEDUP_REMOVED lines=58> */
.L_x_341:
        /* <DEDUP_REMOVED lines=16> */
.L_x_344:
[----:B------:R-:W-:Y:S01]  /*1980*/  LOP3.LUT R19, R11, 0x80000, RZ, 0xfc, !PT ;  /* 0x000800000b137812 */ /* 0x000fe200078efcff */
[----:B------:R-:W-:Y:S01]  /*1990*/  IMAD.MOV.U32 R18, RZ, RZ, R10 ;  /* 0x000000ffff127224 */ /* 0x000fe200078e000a */
[----:B------:R-:W-:Y:S06]  /*19a0*/  BRA `(.L_x_342) ;  /* 0x0000000000087947 */ /* 0x000fec0003800000 */
.L_x_343:
[----:B------:R-:W-:Y:S01]  /*19b0*/  LOP3.LUT R19, R13, 0x80000, RZ, 0xfc, !PT ;  /* 0x000800000d137812 */ /* 0x000fe200078efcff */
[----:B------:R-:W-:-:S07]  /*19c0*/  IMAD.MOV.U32 R18, RZ, RZ, R12 ;  /* 0x000000ffff127224 */ /* 0x000fce00078e000c */
.L_x_342:
[----:B------:R-:W-:Y:S05]  /*19d0*/  BSYNC.RECONVERGENT B0 ;  /* 0x0000000000007941 */ /* 0x000fea0003800200 */
.L_x_340:
[----:B------:R-:W-:Y:S02]  /*19e0*/  IMAD.MOV.U32 R2, RZ, RZ, R6 ;  /* 0x000000ffff027224 */ /* 0x000fe400078e0006 */
[----:B------:R-:W-:-:S04]  /*19f0*/  IMAD.MOV.U32 R3, RZ, RZ, 0x0 ;  /* 0x00000000ff037424 */ /* 0x000fc800078e00ff */
[----:B------:R-:W-:Y:S05]  /*1a00*/  RET.REL.NODEC R2 `(_Z24gpuTemplateStgHomoTurb3DIdEvPT_S1_S1_S1_S1_S1_S0_ii) ;  /* 0xffffffe4027c7950 */ /* 0x000fea0003c3ffff */
        .type           $_Z24gpuTemplateStgHomoTurb3DIdEvPT_S1_S1_S1_S1_S1_S0_ii$__internal_trig_reduction_slowpathd,@function
        .size           $_Z24gpuTemplateStgHomoTurb3DIdEvPT_S1_S1_S1_S1_S1_S0_ii$__internal_trig_reduction_slowpathd,(.L_x_631 - $_Z24gpuTemplateStgHomoTurb3DIdEvPT_S1_S1_S1_S1_S1_S0_ii$__internal_trig_reduction_slowpathd)
$_Z24gpuTemplateStgHomoTurb3DIdEvPT_S1_S1_S1_S1_S1_S0_ii$__internal_trig_reduction_slowpathd:
        /* <DEDUP_REMOVED lines=24> */
[----:B------:R-:W-:Y:S02]  /*1b90*/  LOP3.LUT R49, R49, 0x80000000, RZ, 0xfc, !PT ;  /* 0x8000000031317812 */ /* 0x000fe400078efcff */
[----:B------:R-:W-:-:S07]  /*1ba0*/  CS2R R6, SRZ ;  /* 0x0000000000067805 */ /* 0x000fce000001ff00 */
.L_x_349:
        /* <DEDUP_REMOVED lines=15> */
[----:B------:R-:W-:Y:S01]  /*1ca0*/  IMAD.X R8, RZ, RZ, R50, P2 ;  /* 0x000000ffff087224 */ /* 0x000fe200010e0632 */
[----:B------:R0:W-:Y:S01]  /*1cb0*/  STL.64 [R51], R6 ;  /* 0x0000000633007387 */ /* 0x0001e20000100a00 */
        /* <DEDUP_REMOVED lines=11> */
.L_x_348:
[----:B------:R-:W-:-:S07]  /*1d70*/  IMAD.MOV.U32 R11, RZ, RZ, R10 ;  /* 0x000000ffff0b7224 */ /* 0x000fce00078e000a */
.L_x_347:
[----:B------:R-:W-:Y:S05]  /*1d80*/  BSYNC.RECONVERGENT B2 ;  /* 0x0000000000027941 */ /* 0x000fea0003800200 */
.L_x_346:
        /* <DEDUP_REMOVED lines=11> */
[C---:B---3--:R-:W-:Y:S02]  /*1e40*/  @P0 SHF.L.U32 R12, R8.reuse, R49, RZ ;  /* 0x00000031080c0219 */ /* 0x048fe400000006ff */
[----:B------:R-:W-:Y:S02]  /*1e50*/  @P0 SHF.R.U64 R11, R13, R10, R47 ;  /* 0x0000000a0d0b0219 */ /* 0x000fe4000000122f */
[--C-:B------:R-:W-:Y:S02]  /*1e60*/  @P0 SHF.R.U32.HI R51, RZ, 0x1, R9.reuse ;  /* 0x00000001ff330819 */ /* 0x100fe40000011609 */
[----:B------:R-:W-:-:S02]  /*1e70*/  @P0 SHF.R.U64 R13, R8, 0x1, R9 ;  /* 0x00000001080d0819 */ /* 0x000fc40000001209 */
[----:B0-----:R-:W-:Y:S02]  /*1e80*/  @P0 SHF.L.U64.HI R7, R8, R49, R9 ;  /* 0x0000003108070219 */ /* 0x001fe40000010209 */
[-C--:B------:R-:W-:Y:S02]  /*1e90*/  @P0 SHF.R.U32.HI R6, RZ, R10.reuse, R47 ;  /* 0x0000000aff060219 */ /* 0x080fe4000001162f */
[----:B------:R-:W-:Y:S02]  /*1ea0*/  @P0 LOP3.LUT R8, R12, R11, RZ, 0xfc, !PT ;  /* 0x0000000b0c080212 */ /* 0x000fe400078efcff */
[-C--:B----4-:R-:W-:Y:S02]  /*1eb0*/  @P0 SHF.L.U32 R12, R4, R49.reuse, RZ ;  /* 0x00000031040c0219 */ /* 0x090fe400000006ff */
[----:B------:R-:W-:Y:S02]  /*1ec0*/  @P0 SHF.R.U64 R13, R13, R10, R51 ;  /* 0x0000000a0d0d0219 */ /* 0x000fe40000001233 */
[----:B------:R-:W-:Y:S01]  /*1ed0*/  @P0 LOP3.LUT R9, R7, R6, RZ, 0xfc, !PT ;  /* 0x0000000607090212 */ /* 0x000fe200078efcff */
[----:B------:R-:W-:Y:S01]  /*1ee0*/  IMAD.SHL.U32 R6, R8, 0x4, RZ ;  /* 0x0000000408067824 */ /* 0x000fe200078e00ff */
        /* <DEDUP_REMOVED lines=12> */
[----:B------:R-:W-:-:S02]  /*1fb0*/  IADD3.X R10, P1, PT, RZ, R10, RZ, P0, !PT ;  /* 0x0000000aff0a7210 */ /* 0x000fc4000073e4ff */
        /* <DEDUP_REMOVED lines=25> */
.L_x_351:
[----:B------:R-:W-:Y:S05]  /*2150*/  BSYNC.RECONVERGENT B2 ;  /* 0x0000000000027941 */ /* 0x000fea0003800200 */
.L_x_350:
        /* <DEDUP_REMOVED lines=36> */
.L_x_345:
[----:B------:R-:W-:-:S04]  /*23a0*/  IMAD.MOV.U32 R15, RZ, RZ, 0x0 ;  /* 0x00000000ff0f7424 */ /* 0x000fc800078e00ff */
[----:B------:R-:W-:Y:S05]  /*23b0*/  RET.REL.NODEC R14 `(_Z24gpuTemplateStgHomoTurb3DIdEvPT_S1_S1_S1_S1_S1_S0_ii) ;  /* 0xffffffdc0e107950 */ /* 0x000fea0003c3ffff */
.L_x_352:
        /* <DEDUP_REMOVED lines=12> */
.L_x_631:


//--------------------- .text._Z24gpuTemplateStgHomoTurb2DIdEvPT_S1_S1_S1_S1_S1_S0_ii --------------------------
	.section	.text._Z24gpuTemplateStgHomoTurb2DIdEvPT_S1_S1_S1_S1_S1_S0_ii,"ax",@progbits
	.align	128
        .global         _Z24gpuTemplateStgHomoTurb2DIdEvPT_S1_S1_S1_S1_S1_S0_ii
        .type           _Z24gpuTemplateStgHomoTurb2DIdEvPT_S1_S1_S1_S1_S1_S0_ii,@function
        .size           _Z24gpuTemplateStgHomoTurb2DIdEvPT_S1_S1_S1_S1_S1_S0_ii,(.L_x_633 - _Z24gpuTemplateStgHomoTurb2DIdEvPT_S1_S1_S1_S1_S1_S0_ii)
        .other          _Z24gpuTemplateStgHomoTurb2DIdEvPT_S1_S1_S1_S1_S1_S0_ii,@"STO_CUDA_ENTRY STV_DEFAULT"
_Z24gpuTemplateStgHomoTurb2DIdEvPT_S1_S1_S1_S1_S1_S0_ii:
.text._Z24gpuTemplateStgHomoTurb2DIdEvPT_S1_S1_S1_S1_S1_S0_ii:
[----:B------:R-:W0:Y:S01]  /*0000*/  LDC R1, c[0x0][0x37c] ;  /* 0x0000df00ff017b82 */ /* 0x000e220000000800 */
[----:B------:R-:W1:Y:S01]  /*0010*/  S2R R33, SR_TID.X ;  /* 0x0000000000217919 */ /* 0x000e620000002100 */
[----:B------:R-:W2:Y:S06]  /*0020*/  LDCU UR4, c[0x0][0x360] ;  /* 0x00006c00ff0477ac */ /* 0x000eac0008000800 */
[----:B------:R-:W1:Y:S01]  /*0030*/  S2UR UR5, SR_CTAID.X ;  /* 0x00000000000579c3 */ /* 0x000e620000002500 */
[----:B0-----:R-:W-:Y:S01]  /*0040*/  VIADD R1, R1, 0xffffffd8 ;  /* 0xffffffd801017836 */ /* 0x001fe20000000000 */
[----:B------:R-:W0:Y:S06]  /*0050*/  LDCU UR6, c[0x0][0x3b8] ;  /* 0x00007700ff0677ac */ /* 0x000e2c0008000800 */
[----:B------:R-:W1:Y:S02]  /*0060*/  LDC R0, c[0x0][0x360] ;  /* 0x0000d800ff007b82 */ /* 0x000e640000000800 */
[----:B-1----:R-:W-:-:S05]  /*0070*/  IMAD R33, R0, UR5, R33 ;  /* 0x0000000500217c24 */ /* 0x002fca000f8e0221 */
[----:B0-----:R-:W-:-:S13]  /*0080*/  ISETP.GE.AND P0, PT, R33, UR6, PT ;  /* 0x0000000621007c0c */ /* 0x001fda000bf06270 */
[----:B--2---:R-:W-:Y:S05]  /*0090*/  @P0 EXIT ;  /* 0x000000000000094d */ /* 0x004fea0003800000 */
[----:B------:R-:W0:Y:S01]  /*00a0*/  LDCU UR6, c[0x0][0x3bc] ;  /* 0x00007780ff0677ac */ /* 0x000e220008000800 */
[----:B------:R-:W1:Y:S01]  /*00b0*/  LDC R0, c[0x0][0x3b8] ;  /* 0x0000ee00ff007b82 */ /* 0x000e620000000800 */
[----:B------:R-:W2:Y:S01]  /*00c0*/  LDCU UR5, c[0x0][0x370] ;  /* 0x00006e00ff0577ac */ /* 0x000ea20008000800 */
[----:B------:R-:W3:Y:S06]  /*00d0*/  LDCU.64 UR14, c[0x0][0x358] ;  /* 0x00006b00ff0e77ac */ /* 0x000eec0008000a00 */
[----:B------:R-:W4:Y:S01]  /*00e0*/  LDC.64 R4, c[0x0][0x380] ;  /* 0x0000e000ff047b82 */ /* 0x000f220000000a00 */
[----:B0-----:R-:W-:-:S02]  /*00f0*/  UISETP.GT.AND UP0, UPT, UR6, URZ, UPT ;  /* 0x000000ff0600728c */ /* 0x001fc4000bf04270 */
[----:B--2---:R-:W-:-:S07]  /*0100*/  UIMAD UR4, UR4, UR5, URZ ;  /* 0x00000005040472a4 */ /* 0x004fce000f8e02ff */
[----:B---3--:R-:W-:Y:S05]  /*0110*/  BRA.U UP0, `(.L_x_353) ;  /* 0x0000000100f87547 */ /* 0x008fea000b800000 */
.L_x_356:
        /* <DEDUP_REMOVED lines=20> */
[----:B-1--4-:R-:W-:Y:S05]  /*0260*/  CALL.REL.NOINC `($__internal_11_$__cuda_sm20_div_rn_f64_full) ;  /* 0x0000001800687944 */ /* 0x012fea0003c00000 */
[----:B------:R-:W-:Y:S02]  /*0270*/  IMAD.MOV.U32 R2, RZ, RZ, R16 ;  /* 0x000000ffff027224 */ /* 0x000fe400078e0010 */
[----:B------:R-:W-:-:S07]  /*0280*/  IMAD.MOV.U32 R3, RZ, RZ, R17 ;  /* 0x000000ffff037224 */ /* 0x000fce00078e0011 */
.L_x_354:
[----:B------:R-:W0:Y:S02]  /*0290*/  LDC.64 R8, c[0x0][0x3a8] ;  /* 0x0000ea00ff087b82 */ /* 0x000e240000000a00 */
[----:B0-----:R-:W2:Y:S06]  /*02a0*/  LDG.E.64 R8, desc[UR14][R8.64] ;  /* 0x0000000e08087981 */ /* 0x001eac000c1e1b00 */
[----:B------:R-:W0:Y:S01]  /*02b0*/  LDC.64 R18, c[0x0][0x398] ;  /* 0x0000e600ff127b82 */ /* 0x000e220000000a00 */
[----:B----4-:R-:W-:Y:S01]  /*02c0*/  IMAD.WIDE R6, R33, 0x8, R4 ;  /* 0x0000000821067825 */ /* 0x010fe200078e0204 */
[----:B--2---:R-:W-:-:S07]  /*02d0*/  DFMA R2, RZ, R8, R2 ;  /* 0x00000008ff02722b */ /* 0x004fce0000000002 */
[----:B------:R2:W-:Y:S04]  /*02e0*/  STG.E.64 desc[UR14][R6.64], R2 ;  /* 0x0000000206007986 */ /* 0x0005e8000c101b0e */
[----:B0-----:R-:W3:Y:S04]  /*02f0*/  LDG.E.64 R12, desc[UR14][R18.64] ;  /* 0x0000000e120c7981 */ /* 0x001ee8000c1e1b00 */
[----:B------:R-:W4:Y:S01]  /*0300*/  LDG.E.64 R10, desc[UR14][R18.64+0x10] ;  /* 0x0000100e120a7981 */ /* 0x000f22000c1e1b00 */
[----:B------:R-:W-:Y:S01]  /*0310*/  IMAD.MOV.U32 R14, RZ, RZ, 0x1 ;  /* 0x00000001ff0e7424 */ /* 0x000fe200078e00ff */
[----:B---3--:R-:W0:Y:S01]  /*0320*/  MUFU.RCP64H R15, R13 ;  /* 0x0000000d000f7308 */ /* 0x008e220000001800 */
[----:B----4-:R-:W-:-:S04]  /*0330*/  FSETP.GEU.AND P1, PT, |R11|, 6.5827683646048100446e-37, PT ;  /* 0x036000000b00780b */ /* 0x010fc80003f2e200 */
[----:B0-----:R-:W-:-:S08]  /*0340*/  DFMA R16, -R12, R14, 1 ;  /* 0x3ff000000c10742b */ /* 0x001fd0000000010e */
[----:B------:R-:W-:-:S08]  /*0350*/  DFMA R16, R16, R16, R16 ;  /* 0x000000101010722b */ /* 0x000fd00000000010 */
[----:B------:R-:W-:-:S08]  /*0360*/  DFMA R16, R14, R16, R14 ;  /* 0x000000100e10722b */ /* 0x000fd0000000000e */
[----:B------:R-:W-:-:S08]  /*0370*/  DFMA R8, -R12, R16, 1 ;  /* 0x3ff000000c08742b */ /* 0x000fd00000000110 */
[----:B------:R-:W-:-:S08]  /*0380*/  DFMA R8, R16, R8, R16 ;  /* 0x000000081008722b */ /* 0x000fd00000000010 */
[----:B------:R-:W-:-:S08]  /*0390*/  DMUL R14, R10, R8 ;  /* 0x000000080a0e7228 */ /* 0x000fd00000000000 */
[----:B--2---:R-:W-:-:S08]  /*03a0*/  DFMA R2, -R12, R14, R10 ;  /* 0x0000000e0c02722b */ /* 0x004fd0000000010a */
        /* <DEDUP_REMOVED lines=9> */
[----:B-1----:R-:W-:Y:S05]  /*0440*/  CALL.REL.NOINC `($__internal_11_$__cuda_sm20_div_rn_f64_full) ;  /* 0x0000001400f07944 */ /* 0x002fea0003c00000 */
[----:B------:R-:W-:Y:S02]  /*0450*/  IMAD.MOV.U32 R2, RZ, RZ, R16 ;  /* 0x000000ffff027224 */ /* 0x000fe400078e0010 */
[----:B------:R-:W-:-:S07]  /*0460*/  IMAD.MOV.U32 R3, RZ, RZ, R17 ;  /* 0x000000ffff037224 */ /* 0x000fce00078e0011 */
.L_x_355:
[----:B------:R-:W0:Y:S02]  /*0470*/  LDC.64 R10, c[0x0][0x3a8] ;  /* 0x0000ea00ff0a7b82 */ /* 0x000e240000000a00 */
[----:B0-----:R-:W2:Y:S01]  /*0480*/  LDG.E.64 R8, desc[UR14][R10.64+0x8] ;  /* 0x0000080e0a087981 */ /* 0x001ea2000c1e1b00 */
[----:B-1----:R-:W-:-:S04]  /*0490*/  IMAD.WIDE R6, R0, 0x8, R6 ;  /* 0x0000000800067825 */ /* 0x002fc800078e0206 */
[----:B------:R-:W-:-:S05]  /*04a0*/  VIADD R33, R33, UR4 ;  /* 0x0000000421217c36 */ /* 0x000fca0008000000 */
[----:B------:R-:W-:Y:S01]  /*04b0*/  ISETP.GE.AND P0, PT, R33, R0, PT ;  /* 0x000000002100720c */ /* 0x000fe20003f06270 */
[----:B--2---:R-:W-:-:S07]  /*04c0*/  DFMA R8, RZ, R8, R2 ;  /* 0x00000008ff08722b */ /* 0x004fce0000000002 */
[----:B------:R0:W-:Y:S05]  /*04d0*/  STG.E.64 desc[UR14][R6.64], R8 ;  /* 0x0000000806007986 */ /* 0x0001ea000c101b0e */
[----:B------:R-:W-:Y:S05]  /*04e0*/  @!P0 BRA `(.L_x_356) ;  /* 0xfffffffc000c8947 */ /* 0x000fea000383ffff */
[----:B------:R-:W-:Y:S05]  /*04f0*/  EXIT ;  /* 0x000000000000794d */ /* 0x000fea0003800000 */
.L_x_353:
[----:B------:R-:W-:Y:S01]  /*0500*/  BSSY.RECONVERGENT B0, `(.L_x_357) ;  /* 0x000016f000007945 */ /* 0x000fe20003800200 */
[----:B------:R-:W-:Y:S02]  /*0510*/  ULOP3.LUT UR7, UR6, 0x7ffffffe, URZ, 0xc0, !UPT ;  /* 0x7ffffffe06077892 */ /* 0x000fe4000f8ec0ff */
[----:B------:R-:W-:Y:S02]  /*0520*/  USHF.L.U32 UR8, UR6, 0x1, URZ ;  /* 0x0000000106087899 */ /* 0x000fe400080006ff */
[----:B------:R-:W-:Y:S02]  /*0530*/  UIMAD UR9, UR6, 0x3, URZ ;  /* 0x00000003060978a4 */ /* 0x000fe4000f8e02ff */
[----:B------:R-:W-:Y:S02]  /*0540*/  USHF.L.U32 UR10, UR6, 0x2, URZ ;  /* 0x00000002060a7899 */ /* 0x000fe400080006ff */
[----:B------:R-:W-:Y:S02]  /*0550*/  UIMAD UR11, UR6, 0x6, URZ ;  /* 0x00000006060b78a4 */ /* 0x000fe4000f8e02ff */
[----:B------:R-:W-:-:S02]  /*0560*/  UIMAD UR12, UR6, 0x7, URZ ;  /* 0x00000007060c78a4 */ /* 0x000fc4000f8e02ff */
[----:B------:R-:W-:Y:S01]  /*0570*/  UIMAD UR5, UR6, 0x9, URZ ;  /* 0x00000009060578a4 */ /* 0x000fe2000f8e02ff */
[----:B------:R-:W0:Y:S01]  /*0580*/  LDCU.64 UR20, c[0x0][0x3b0] ;  /* 0x00007600ff1477ac */ /* 0x000e220008000a00 */
[----:B------:R-:W2:Y:S01]  /*0590*/  LDCU.64 UR18, c[0x4][0x10] ;  /* 0x01000200ff1277ac */ /* 0x000ea20008000a00 */
[----:B------:R-:W-:-:S12]  /*05a0*/  UIADD3 UR6, UPT, UPT, -UR7, URZ, URZ ;  /* 0x000000ff07067290 */ /* 0x000fd8000fffe1ff */
.L_x_378:
[----:B---3--:R-:W3:Y:S01]  /*05b0*/  LDC.64 R2, c[0x0][0x388] ;  /* 0x0000e200ff027b82 */ /* 0x008ee20000000a00 */
[----:B------:R-:W5:Y:S07]  /*05c0*/  LDCU.64 UR16, c[0x0][0x3b0] ;  /* 0x00007600ff1077ac */ /* 0x000f6e0008000a00 */
[----:B------:R-:W1:Y:S08]  /*05d0*/  LDC.64 R10, c[0x0][0x3b8] ;  /* 0x0000ee00ff0a7b82 */ /* 0x000e700000000a00 */
[----:B----4-:R-:W4:Y:S01]  /*05e0*/  LDC.64 R4, c[0x0][0x3a0] ;  /* 0x0000e800ff047b82 */ /* 0x010f220000000a00 */
[----:B---3--:R-:W-:-:S05]  /*05f0*/  IMAD.WIDE R2, R33, 0x8, R2 ;  /* 0x0000000821027825 */ /* 0x008fca00078e0202 */
[----:B------:R-:W5:Y:S01]  /*0600*/  LDG.E.64 R20, desc[UR14][R2.64] ;  /* 0x0000000e02147981 */ /* 0x000f62000c1e1b00 */
[----:B-1----:R-:W-:-:S06]  /*0610*/  IMAD.WIDE R8, R10, 0x8, R2 ;  /* 0x000000080a087825 */ /* 0x002fcc00078e0202 */
[----:B------:R-:W3:Y:S04]  /*0620*/  LDG.E.64 R8, desc[UR14][R8.64] ;  /* 0x0000000e08087981 */ /* 0x000ee8000c1e1b00 */
[----:B----4-:R-:W5:Y:S04]  /*0630*/  LDG.E.64 R6, desc[UR14][R4.64] ;  /* 0x0000000e04067981 */ /* 0x010f68000c1e1b00 */
[----:B------:R-:W3:Y:S01]  /*0640*/  LDG.E.64 R18, desc[UR14][R4.64+0x8] ;  /* 0x0000080e04127981 */ /* 0x000ee2000c1e1b00 */
[----:B------:R-:W-:Y:S01]  /*0650*/  ISETP.NE.AND P0, PT, R11, 0x1, PT ;  /* 0x000000010b00780c */ /* 0x000fe20003f05270 */
[----:B------:R-:W-:Y:S01]  /*0660*/  IMAD.MOV.U32 R11, RZ, RZ, RZ ;  /* 0x000000ffff0b7224 */ /* 0x000fe200078e00ff */
[----:B------:R-:W-:-:S02]  /*0670*/  CS2R R36, SRZ ;  /* 0x0000000000247805 */ /* 0x000fc4000001ff00 */
[----:B------:R-:W-:Y:S01]  /*0680*/  CS2R R34, SRZ ;  /* 0x0000000000227805 */ /* 0x000fe2000001ff00 */
[----:B-----5:R-:W-:Y:S02]  /*0690*/  DFMA R20, -R6, UR16, R20 ;  /* 0x0000001006147c2b */ /* 0x020fe40008000114 */
[----:B---3--:R-:W-:-:S06]  /*06a0*/  DFMA R18, -R18, UR16, R8 ;  /* 0x0000001012127c2b */ /* 0x008fcc0008000108 */
[----:B------:R-:W-:Y:S05]  /*06b0*/  @!P0 BRA `(.L_x_358) ;  /* 0x0000000800d48947 */ /* 0x000fea0003800000 */
[----:B------:R-:W1:Y:S01]  /*06c0*/  LDCU.64 UR16, c[0x0][0x390] ;  /* 0x00007200ff1077ac */ /* 0x000e620008000a00 */
[----:B------:R-:W-:Y:S01]  /*06d0*/  IMAD.U32 R32, RZ, RZ, UR5 ;  /* 0x00000005ff207e24 */ /* 0x000fe2000f8e00ff */
[----:B------:R-:W-:Y:S01]  /*06e0*/  CS2R R36, SRZ ;  /* 0x0000000000247805 */ /* 0x000fe2000001ff00 */
[----:B------:R-:W-:Y:S02]  /*06f0*/  IMAD.U32 R31, RZ, RZ, UR12 ;  /* 0x0000000cff1f7e24 */ /* 0x000fe4000f8e00ff */
[----:B------:R-:W-:Y:S02]  /*0700*/  IMAD.U32 R30, RZ, RZ, UR11 ;  /* 0x0000000bff1e7e24 */ /* 0x000fe4000f8e00ff */
[----:B------:R-:W-:Y:S02]  /*0710*/  IMAD.U32 R29, RZ, RZ, UR10 ;  /* 0x0000000aff1d7e24 */ /* 0x000fe4000f8e00ff */
[----:B------:R-:W-:Y:S02]  /*0720*/  IMAD.U32 R28, RZ, RZ, UR9 ;  /* 0x00000009ff1c7e24 */ /* 0x000fe4000f8e00ff */
[----:B------:R-:W-:-:S02]  /*0730*/  IMAD.U32 R0, RZ, RZ, UR6 ;  /* 0x00000006ff007e24 */ /* 0x000fc4000f8e00ff */
[----:B-1----:R-:W-:Y:S02]  /*0740*/  IMAD.U32 R16, RZ, RZ, UR16 ;  /* 0x00000010ff107e24 */ /* 0x002fe4000f8e00ff */
[----:B------:R-:W-:-:S07]  /*0750*/  IMAD.U32 R17, RZ, RZ, UR17 ;  /* 0x00000011ff117e24 */ /* 0x000fce000f8e00ff */
.L_x_369:
[----:B------:R-:W1:Y:S01]  /*0760*/  LDC.64 R26, c[0x0][0x390] ;  /* 0x0000e400ff1a7b82 */ /* 0x000e620000000a00 */
[----:B------:R-:W-:Y:S01]  /*0770*/  IMAD.U32 R49, RZ, RZ, UR8 ;  /* 0x00000008ff317e24 */ /* 0x000fe2000f8e00ff */
[----:B------:R-:W3:Y:S03]  /*0780*/  LDG.E.64 R8, desc[UR14][R16.64] ;  /* 0x0000000e10087981 */ /* 0x000ee6000c1e1b00 */
[----:B------:R-:W-:-:S03]  /*0790*/  IMAD.WIDE.U32 R48, R49, 0x8, R16 ;  /* 0x0000000831307825 */ /* 0x000fc600078e0010 */
[----:B------:R-:W4:Y:S02]  /*07a0*/  LDC R23, c[0x0][0x3bc] ;  /* 0x0000ef00ff177b82 */ /* 0x000f240000000800 */
[----:B------:R-:W3:Y:S01]  /*07b0*/  LDG.E.64 R10, desc[UR14][R48.64] ;  /* 0x0000000e300a7981 */ /* 0x000ee2000c1e1b00 */
[----:B-1----:R-:W-:-:S05]  /*07c0*/  IMAD.WIDE.U32 R44, R29, 0x8, R26 ;  /* 0x000000081d2c7825 */ /* 0x002fca00078e001a */
        /* <DEDUP_REMOVED lines=17> */
[----:B-1----:R-:W-:Y:S05]  /*08e0*/  @!P0 BRA `(.L_x_360) ;  /* 0x0000000000688947 */ /* 0x002fea0003800000 */
        /* <DEDUP_REMOVED lines=19> */
[----:B-----5:R-:W-:Y:S05]  /*0a20*/  CALL.REL.NOINC `($_Z24gpuTemplateStgHomoTurb2DIdEvPT_S1_S1_S1_S1_S1_S0_ii$__internal_trig_reduction_slowpathd) ;  /* 0x0000001400ec7944 */ /* 0x020fea0003c00000 */
[----:B------:R-:W-:Y:S02]  /*0a30*/  IMAD.MOV.U32 R4, RZ, RZ, R2 ;  /* 0x000000ffff047224 */ /* 0x000fe400078e0002 */
[----:B------:R-:W-:Y:S02]  /*0a40*/  IMAD.MOV.U32 R2, RZ, RZ, R8 ;  /* 0x000000ffff027224 */ /* 0x000fe400078e0008 */
[----:B------:R-:W-:-:S07]  /*0a50*/  IMAD.MOV.U32 R3, RZ, RZ, R9 ;  /* 0x000000ffff037224 */ /* 0x000fce00078e0009 */
.L_x_362:
[----:B------:R-:W-:Y:S05]  /*0a60*/  BSYNC.RECONVERGENT B2 ;  /* 0x0000000000027941 */ /* 0x000fea0003800200 */
.L_x_361:
[----:B------:R-:W-:Y:S01]  /*0a70*/  VIADD R52, R4, 0x1 ;  /* 0x0000000104347836 */ /* 0x000fe20000000000 */
[----:B------:R-:W-:Y:S06]  /*0a80*/  BRA `(.L_x_363) ;  /* 0x0000000000087947 */ /* 0x000fec0003800000 */
.L_x_360:
[----:B------:R-:W-:Y:S01]  /*0a90*/  DMUL R2, RZ, R8 ;  /* 0x00000008ff027228 */ /* 0x000fe20000000000 */
[----:B------:R-:W-:-:S10]  /*0aa0*/  IMAD.MOV.U32 R52, RZ, RZ, 0x1 ;  /* 0x00000001ff347424 */ /* 0x000fd400078e00ff */
.L_x_363:
[----:B------:R-:W-:Y:S05]  /*0ab0*/  BSYNC.RECONVERGENT B1 ;  /* 0x0000000000017941 */ /* 0x000fea0003800200 */
.L_x_359:
[----:B------:R-:W-:Y:S01]  /*0ac0*/  IMAD.SHL.U32 R4, R52, 0x40, RZ ;  /* 0x0000004034047824 */ /* 0x000fe200078e00ff */
[----:B------:R-:W2:Y:S04]  /*0ad0*/  LDG.E.64 R44, desc[UR14][R44.64+0x8] ;  /* 0x0000080e2c2c7981 */ /* 0x000ea8000c1e1b00 */
[----:B------:R-:W-:Y:S01]  /*0ae0*/  LOP3.LUT R4, R4, 0x40, RZ, 0xc0, !PT ;  /* 0x0000004004047812 */ /* 0x000fe200078ec0ff */
[----:B------:R-:W3:Y:S03]  /*0af0*/  LDG.E.64 R46, desc[UR14][R46.64+0x8] ;  /* 0x0000080e2e2e7981 */ /* 0x000ee6000c1e1b00 */
[----:B------:R-:W-:Y:S01]  /*0b00*/  IADD3 R56, P0, PT, R4, UR18, RZ ;  /* 0x0000001204387c10 */ /* 0x000fe2000ff1e0ff */
[----:B------:R-:W4:Y:S04]  /*0b10*/  LDG.E.64 R48, desc[UR14][R48.64+0x8] ;  /* 0x0000080e30307981 */ /* 0x000f28000c1e1b00 */
[----:B------:R-:W-:Y:S01]  /*0b20*/  IMAD.X R57, RZ, RZ, UR19, P0 ;  /* 0x00000013ff397e24 */ /* 0x000fe200080e06ff */
[----:B------:R-:W4:Y:S04]  /*0b30*/  LDG.E.64 R54, desc[UR14][R16.64+0x8] ;  /* 0x0000080e10367981 */ /* 0x000f28000c1e1b00 */
[----:B------:R-:W2:Y:S04]  /*0b40*/  LDG.E.128.CONSTANT R4, desc[UR14][R56.64] ;  /* 0x0000000e38047981 */ /* 0x000ea8000c1e9d00 */
[----:B------:R-:W3:Y:S04]  /*0b50*/  LDG.E.128.CONSTANT R8, desc[UR14][R56.64+0x10] ;  /* 0x0000100e38087981 */ /* 0x000ee8000c1e9d00 */
[----:B------:R0:W4:Y:S04]  /*0b60*/  LDG.E.128.CONSTANT R12, desc[UR14][R56.64+0x20] ;  /* 0x0000200e380c7981 */ /* 0x000128000c1e9d00 */
[----:B------:R-:W4:Y:S04]  /*0b70*/  LDG.E.64 R50, desc[UR14][R50.64+0x8] ;  /* 0x0000080e32327981 */ /* 0x000f28000c1e1b00 */
[----:B------:R-:W5:Y:S04]  /*0b80*/  LDG.E.64 R22, desc[UR14][R22.64+0x8] ;  /* 0x0000080e16167981 */ /* 0x000f68000c1e1b00 */
[----:B------:R-:W5:Y:S04]  /*0b90*/  LDG.E.64 R24, desc[UR14][R24.64+0x8] ;  /* 0x0000080e18187981 */ /* 0x000f68000c1e1b00 */
[----:B------:R-:W5:Y:S01]  /*0ba0*/  LDG.E.64 R26, desc[UR14][R26.64+0x8] ;  /* 0x0000080e1a1a7981 */ /* 0x000f62000c1e1b00 */
[----:B------:R-:W-:Y:S01]  /*0bb0*/  LOP3.LUT R53, R52, 0x1, RZ, 0xc0, !PT ;  /* 0x0000000134357812 */ /* 0x000fe200078ec0ff */
[----:B0-----:R-:W-:-:S03]  /*0bc0*/  IMAD.MOV.U32 R56, RZ, RZ, 0x20fd8164 ;  /* 0x20fd8164ff387424 */ /* 0x001fc600078e00ff */
[----:B------:R-:W-:Y:S01]  /*0bd0*/  ISETP.NE.U32.AND P0, PT, R53, 0x1, PT ;  /* 0x000000013500780c */ /* 0x000fe20003f05070 */
[----:B------:R-:W-:Y:S01]  /*0be0*/  IMAD.MOV.U32 R53, RZ, RZ, 0x3da8ff83 ;  /* 0x3da8ff83ff357424 */ /* 0x000fe200078e00ff */
[----:B------:R-:W-:Y:S02]  /*0bf0*/  DMUL R58, R2, R2 ;  /* 0x00000002023a7228 */ /* 0x000fe40000000000 */
[----:B------:R-:W-:Y:S02]  /*0c00*/  FSEL R56, R56, -8.06006814911005101289e+34, !P0 ;  /* 0xf9785eba38387808 */ /* 0x000fe40004000000 */
[----:B------:R-:W-:Y:S01]  /*0c10*/  FSEL R57, -R53, 0.11223486810922622681, !P0 ;  /* 0x3de5db6535397808 */ /* 0x000fe20004000100 */
[----:B------:R-:W-:Y:S05]  /*0c20*/  BSSY.RECONVERGENT B1, `(.L_x_364) ;  /* 0x0000034000017945 */ /* 0x000fea0003800200 */
[----:B--2---:R-:W-:-:S08]  /*0c30*/  DFMA R4, R58, R56, R4 ;  /* 0x000000383a04722b */ /* 0x004fd00000000004 */
        /* <DEDUP_REMOVED lines=8> */
[----:B------:R-:W-:Y:S02]  /*0cc0*/  DFMA R4, R58, R4, 1 ;  /* 0x3ff000003a04742b */ /* 0x000fe40000000004 */
[----:B------:R-:W-:-:S08]  /*0cd0*/  DFMA R44, R54, R44, R48 ;  /* 0x0000002c362c722b */ /* 0x000fd00000000030 */
[----:B------:R-:W-:Y:S02]  /*0ce0*/  FSEL R4, R4, R2, !P0 ;  /* 0x0000000204047208 */ /* 0x000fe40004000000 */
[----:B------:R-:W-:Y:S01]  /*0cf0*/  FSEL R5, R5, R3, !P0 ;  /* 0x0000000305057208 */ /* 0x000fe20004000000 */
[----:B------:R-:W-:Y:S01]  /*0d00*/  DFMA R8, R50, UR20, R44 ;  /* 0x0000001432087c2b */ /* 0x000fe2000800002c */
[----:B------:R-:W-:-:S04]  /*0d10*/  LOP3.LUT P0, RZ, R52, 0x2, RZ, 0xc0, !PT ;  /* 0x0000000234ff7812 */ /* 0x000fc8000780c0ff */
[----:B------:R-:W-:-:S10]  /*0d20*/  DADD R2, RZ, -R4 ;  /* 0x00000000ff027229 */ /* 0x000fd40000000804 */
[----:B------:R-:W-:Y:S02]  /*0d30*/  FSEL R2, R4, R2, !P0 ;  /* 0x0000000204027208 */ /* 0x000fe40004000000 */
[----:B------:R-:W-:Y:S01]  /*0d40*/  FSEL R3, R5, R3, !P0 ;  /* 0x0000000305037208 */ /* 0x000fe20004000000 */
[----:B------:R-:W-:-:S05]  /*0d50*/  DSETP.NEU.AND P0, PT, |R8|, +INF , PT ;  /* 0x7ff000000800742a */ /* 0x000fca0003f0d200 */
[----:B-----5:R-:W-:-:S08]  /*0d60*/  DMUL R42, R42, R2 ;  /* 0x000000022a2a7228 */ /* 0x020fd00000000000 */
[-C--:B------:R-:W-:Y:S02]  /*0d70*/  DFMA R34, R38, R42.reuse, R34 ;  /* 0x0000002a2622722b */ /* 0x080fe40000000022 */
[----:B------:R-:W-:Y:S01]  /*0d80*/  DFMA R36, R40, R42, R36 ;  /* 0x0000002a2824722b */ /* 0x000fe20000000024 */
[----:B------:R-:W-:Y:S10]  /*0d90*/  @!P0 BRA `(.L_x_365) ;  /* 0x0000000000688947 */ /* 0x000ff40003800000 */
        /* <DEDUP_REMOVED lines=19> */
[----:B------:R-:W-:Y:S05]  /*0ed0*/  CALL.REL.NOINC `($_Z24gpuTemplateStgHomoTurb2DIdEvPT_S1_S1_S1_S1_S1_S0_ii$__internal_trig_reduction_slowpathd) ;  /* 0x0000001000c07944 */ /* 0x000fea0003c00000 */
[----:B------:R-:W-:Y:S02]  /*0ee0*/  IMAD.MOV.U32 R4, RZ, RZ, R2 ;  /* 0x000000ffff047224 */ /* 0x000fe400078e0002 */
[----:B------:R-:W-:Y:S02]  /*0ef0*/  IMAD.MOV.U32 R2, RZ, RZ, R8 ;  /* 0x000000ffff027224 */ /* 0x000fe400078e0008 */
[----:B------:R-:W-:-:S07]  /*0f00*/  IMAD.MOV.U32 R3, RZ, RZ, R9 ;  /* 0x000000ffff037224 */ /* 0x000fce00078e0009 */
.L_x_367:
[----:B------:R-:W-:Y:S05]  /*0f10*/  BSYNC.RECONVERGENT B2 ;  /* 0x0000000000027941 */ /* 0x000fea0003800200 */
.L_x_366:
[----:B------:R-:W-:Y:S01]  /*0f20*/  VIADD R40, R4, 0x1 ;  /* 0x0000000104287836 */ /* 0x000fe20000000000 */
[----:B------:R-:W-:Y:S06]  /*0f30*/  BRA `(.L_x_368) ;  /* 0x0000000000087947 */ /* 0x000fec0003800000 */
.L_x_365:
[----:B------:R-:W-:Y:S01]  /*0f40*/  DMUL R2, RZ, R8 ;  /* 0x00000008ff027228 */ /* 0x000fe20000000000 */
[----:B------:R-:W-:-:S10]  /*0f50*/  IMAD.MOV.U32 R40, RZ, RZ, 0x1 ;  /* 0x00000001ff287424 */ /* 0x000fd400078e00ff */
.L_x_368:
[----:B------:R-:W-:Y:S05]  /*0f60*/  BSYNC.RECONVERGENT B1 ;  /* 0x0000000000017941 */ /* 0x000fea0003800200 */
.L_x_364:
        /* <DEDUP_REMOVED lines=41> */
[----:B------:R-:W-:-:S07]  /*1200*/  IMAD.U32 R11, RZ, RZ, UR7 ;  /* 0x00000007ff0b7e24 */ /* 0x000fce000f8e00ff */
.L_x_358:
[----:B------:R-:W1:Y:S02]  /*1210*/  LDCU UR13, c[0x0][0x3bc] ;  /* 0x00007780ff0d77ac */ /* 0x000e640008000800 */
[----:B-1----:R-:W-:-:S09]  /*1220*/  ULOP3.LUT UP0, URZ, UR13, 0x1, URZ, 0xc0, !UPT ;  /* 0x000000010dff7892 */ /* 0x002fd2000f80c0ff */
[----:B------:R-:W-:Y:S05]  /*1230*/  BRA.U !UP0, `(.L_x_370) ;  /* 0x0000000508707547 */ /* 0x000fea000b800000 */
[----:B------:R-:W1:Y:S01]  /*1240*/  LDC.64 R16, c[0x0][0x390] ;  /* 0x0000e400ff107b82 */ /* 0x000e620000000a00 */
[----:B------:R-:W-:Y:S01]  /*1250*/  VIADD R25, R11, UR13 ;  /* 0x0000000d0b197c36 */ /* 0x000fe20008000000 */
[----:B------:R-:W3:Y:S03]  /*1260*/  LDCU.64 UR16, c[0x0][0x3b0] ;  /* 0x00007600ff1077ac */ /* 0x000ee60008000a00 */
[----:B------:R-:W-:-:S04]  /*1270*/  VIADD R5, R25, UR13 ;  /* 0x0000000d19057c36 */ /* 0x000fc80008000000 */
[----:B------:R-:W-:-:S04]  /*1280*/  VIADD R7, R5, UR13 ;  /* 0x0000000d05077c36 */ /* 0x000fc80008000000 */
[----:B------:R-:W-:-:S04]  /*1290*/  VIADD R3, R7, UR13 ;  /* 0x0000000d07037c36 */ /* 0x000fc80008000000 */
[----:B-1----:R-:W-:-:S04]  /*12a0*/  IMAD.WIDE.U32 R8, R3, 0x8, R16 ;  /* 0x0000000803087825 */ /* 0x002fc800078e0010 */
[--C-:B------:R-:W-:Y:S02]  /*12b0*/  IMAD.WIDE.U32 R6, R7, 0x8, R16.reuse ;  /* 0x0000000807067825 */ /* 0x100fe400078e0010 */
[----:B------:R-:W4:Y:S02]  /*12c0*/  LDG.E.64 R8, desc[UR14][R8.64] ;  /* 0x0000000e08087981 */ /* 0x000f24000c1e1b00 */
[----:B------:R-:W-:Y:S02]  /*12d0*/  VIADD R23, R3, UR8 ;  /* 0x0000000803177c36 */ /* 0x000fe40008000000 */
[----:B------:R-:W2:Y:S01]  /*12e0*/  LDG.E.64 R6, desc[UR14][R6.64] ;  /* 0x0000000e06067981 */ /* 0x000ea2000c1e1b00 */
[----:B------:R-:W-:-:S04]  /*12f0*/  IMAD.WIDE.U32 R2, R11, 0x8, R16 ;  /* 0x000000080b027825 */ /* 0x000fc800078e0010 */
[----:B------:R-:W-:Y:S02]  /*1300*/  VIADD R13, R23, UR13 ;  /* 0x0000000d170d7c36 */ /* 0x000fe40008000000 */
        /* <DEDUP_REMOVED lines=13> */
[----:B----4-:R-:W-:-:S08]  /*13e0*/  DMUL R8, R18, R8 ;  /* 0x0000000812087228 */ /* 0x010fd00000000000 */
[----:B--2---:R-:W-:-:S08]  /*13f0*/  DFMA R6, R20, R6, R8 ;  /* 0x000000061406722b */ /* 0x004fd00000000008 */
        /* <DEDUP_REMOVED lines=23> */
[----:B0----5:R-:W-:Y:S05]  /*1570*/  CALL.REL.NOINC `($_Z24gpuTemplateStgHomoTurb2DIdEvPT_S1_S1_S1_S1_S1_S0_ii$__internal_trig_reduction_slowpathd) ;  /* 0x0000000c00187944 */ /* 0x021fea0003c00000 */
[----:B------:R-:W-:Y:S02]  /*1580*/  IMAD.MOV.U32 R18, RZ, RZ, R8 ;  /* 0x000000ffff127224 */ /* 0x000fe400078e0008 */
[----:B------:R-:W-:-:S07]  /*1590*/  IMAD.MOV.U32 R19, RZ, RZ, R9 ;  /* 0x000000ffff137224 */ /* 0x000fce00078e0009 */
.L_x_374:
[----:B0-----:R-:W-:Y:S05]  /*15a0*/  BSYNC.RECONVERGENT B2 ;  /* 0x0000000000027941 */ /* 0x001fea0003800200 */
.L_x_373:
[----:B------:R-:W-:Y:S01]  /*15b0*/  VIADD R0, R2, 0x1 ;  /* 0x0000000102007836 */ /* 0x000fe20000000000 */
[----:B------:R-:W-:Y:S06]  /*15c0*/  BRA `(.L_x_375) ;  /* 0x0000000000087947 */ /* 0x000fec0003800000 */
.L_x_372:
[----:B------:R-:W-:Y:S01]  /*15d0*/  DMUL R18, RZ, R8 ;  /* 0x00000008ff127228 */ /* 0x000fe20000000000 */
[----:B------:R-:W-:-:S10]  /*15e0*/  IMAD.MOV.U32 R0, RZ, RZ, 0x1 ;  /* 0x00000001ff007424 */ /* 0x000fd400078e00ff */
.L_x_375:
[----:B0-----:R-:W-:Y:S05]  /*15f0*/  BSYNC.RECONVERGENT B1 ;  /* 0x0000000000017941 */ /* 0x001fea0003800200 */
.L_x_371:
        /* <DEDUP_REMOVED lines=32> */
.L_x_370:
[----:B------:R-:W1:Y:S02]  /*1800*/  LDC.64 R12, c[0x0][0x398] ;  /* 0x0000e600ff0c7b82 */ /* 0x000e640000000a00 */
[----:B-1----:R-:W3:Y:S04]  /*1810*/  LDG.E.64 R6, desc[UR14][R12.64] ;  /* 0x0000000e0c067981 */ /* 0x002ee8000c1e1b00 */
[----:B------:R-:W4:Y:S01]  /*1820*/  LDG.E.64 R4, desc[UR14][R12.64+0x8] ;  /* 0x0000080e0c047981 */ /* 0x000f22000c1e1b00 */
[----:B------:R-:W-:Y:S01]  /*1830*/  IMAD.MOV.U32 R2, RZ, RZ, 0x1 ;  /* 0x00000001ff027424 */ /* 0x000fe200078e00ff */
[----:B---3--:R-:W1:Y:S01]  /*1840*/  MUFU.RCP64H R3, R7 ;  /* 0x0000000700037308 */ /* 0x008e620000001800 */
[----:B----4-:R-:W-:-:S04]  /*1850*/  FSETP.GEU.AND P1, PT, |R5|, 6.5827683646048100446e-37, PT ;  /* 0x036000000500780b */ /* 0x010fc80003f2e200 */
[----:B-1----:R-:W-:-:S08]  /*1860*/  DFMA R8, -R6, R2, 1 ;  /* 0x3ff000000608742b */ /* 0x002fd00000000102 */
        /* <DEDUP_REMOVED lines=15> */
[----:B0-2---:R-:W-:Y:S05]  /*1960*/  CALL.REL.NOINC `($__internal_11_$__cuda_sm20_div_rn_f64_full) ;  /* 0x0000000000a87944 */ /* 0x005fea0003c00000 */
[----:B------:R-:W-:Y:S02]  /*1970*/  IMAD.MOV.U32 R2, RZ, RZ, R16 ;  /* 0x000000ffff027224 */ /* 0x000fe400078e0010 */
[----:B------:R-:W-:-:S07]  /*1980*/  IMAD.MOV.U32 R3, RZ, RZ, R17 ;  /* 0x000000ffff037224 */ /* 0x000fce00078e0011 */
.L_x_376:
[----:B------:R-:W1:Y:S08]  /*1990*/  LDC.64 R14, c[0x0][0x3a8] ;  /* 0x0000ea00ff0e7b82 */ /* 0x000e700000000a00 */
[----:B------:R-:W3:Y:S01]  /*19a0*/  LDC.64 R6, c[0x0][0x380] ;  /* 0x0000e000ff067b82 */ /* 0x000ee20000000a00 */
[----:B-1----:R-:W4:Y:S07]  /*19b0*/  LDG.E.64 R4, desc[UR14][R14.64] ;  /* 0x0000000e0e047981 */ /* 0x002f2e000c1e1b00 */
[----:B------:R-:W1:Y:S01]  /*19c0*/  LDC.64 R16, c[0x0][0x398] ;  /* 0x0000e600ff107b82 */ /* 0x000e620000000a00 */
[----:B----4-:R-:W-:Y:S01]  /*19d0*/  DFMA R2, R4, R34, R2 ;  /* 0x000000220402722b */ /* 0x010fe20000000002 */
[----:B---3--:R-:W-:-:S06]  /*19e0*/  IMAD.WIDE R4, R33, 0x8, R6 ;  /* 0x0000000821047825 */ /* 0x008fcc00078e0206 */
[----:B------:R3:W-:Y:S04]  /*19f0*/  STG.E.64 desc[UR14][R4.64], R2 ;  /* 0x0000000204007986 */ /* 0x0007e8000c101b0e */
[----:B-1----:R-:W4:Y:S04]  /*1a00*/  LDG.E.64 R8, desc[UR14][R16.64] ;  /* 0x0000000e10087981 */ /* 0x002f28000c1e1b00 */
[----:B------:R-:W5:Y:S01]  /*1a10*/  LDG.E.64 R6, desc[UR14][R16.64+0x10] ;  /* 0x0000100e10067981 */ /* 0x000f62000c1e1b00 */
[----:B------:R-:W-:Y:S01]  /*1a20*/  IMAD.MOV.U32 R10, RZ, RZ, 0x1 ;  /* 0x00000001ff0a7424 */ /* 0x000fe200078e00ff */
[----:B----4-:R-:W1:Y:S01]  /*1a30*/  MUFU.RCP64H R11, R9 ;  /* 0x00000009000b7308 */ /* 0x010e620000001800 */
[----:B-----5:R-:W-:-:S04]  /*1a40*/  FSETP.GEU.AND P1, PT, |R7|, 6.5827683646048100446e-37, PT ;  /* 0x036000000700780b */ /* 0x020fc80003f2e200 */
[----:B-1----:R-:W-:-:S08]  /*1a50*/  DFMA R12, -R8, R10, 1 ;  /* 0x3ff00000080c742b */ /* 0x002fd0000000010a */
[----:B------:R-:W-:-:S08]  /*1a60*/  DFMA R12, R12, R12, R12 ;  /* 0x0000000c0c0c722b */ /* 0x000fd0000000000c */
[----:B------:R-:W-:-:S08]  /*1a70*/  DFMA R12, R10, R12, R10 ;  /* 0x0000000c0a0c722b */ /* 0x000fd0000000000a */
[----:B------:R-:W-:-:S08]  /*1a80*/  DFMA R10, -R8, R12, 1 ;  /* 0x3ff00000080a742b */ /* 0x000fd0000000010c */
[----:B------:R-:W-:-:S08]  /*1a90*/  DFMA R10, R12, R10, R12 ;  /* 0x0000000a0c0a722b */ /* 0x000fd0000000000c */
[----:B------:R-:W-:-:S08]  /*1aa0*/  DMUL R12, R6, R10 ;  /* 0x0000000a060c7228 */ /* 0x000fd00000000000 */
[----:B---3--:R-:W-:-:S08]  /*1ab0*/  DFMA R2, -R8, R12, R6 ;  /* 0x0000000c0802722b */ /* 0x008fd00000000106 */
[----:B------:R-:W-:-:S10]  /*1ac0*/  DFMA R2, R10, R2, R12 ;  /* 0x000000020a02722b */ /* 0x000fd4000000000c */
[----:B------:R-:W-:-:S05]  /*1ad0*/  FFMA R0, RZ, R9, R3 ;  /* 0x00000009ff007223 */ /* 0x000fca0000000003 */
[----:B------:R-:W-:-:S13]  /*1ae0*/  FSETP.GT.AND P0, PT, |R0|, 1.469367938527859385e-39, PT ;  /* 0x001000000000780b */ /* 0x000fda0003f04200 */
[----:B------:R-:W-:Y:S05]  /*1af0*/  @P0 BRA P1, `(.L_x_377) ;  /* 0x0000000000180947 */ /* 0x000fea0000800000 */
[----:B------:R-:W-:Y:S01]  /*1b00*/  IMAD.MOV.U32 R3, RZ, RZ, R6 ;  /* 0x000000ffff037224 */ /* 0x000fe200078e0006 */
[----:B------:R-:W-:Y:S01]  /*1b10*/  MOV R2, 0x1b40 ;  /* 0x00001b4000027802 */ /* 0x000fe20000000f00 */
[----:B------:R-:W-:-:S07]  /*1b20*/  IMAD.MOV.U32 R14, RZ, RZ, R7 ;  /* 0x000000ffff0e7224 */ /* 0x000fce00078e0007 */
[----:B0-2---:R-:W-:Y:S05]  /*1b30*/  CALL.REL.NOINC `($__internal_11_$__cuda_sm20_div_rn_f64_full) ;  /* 0x0000000000347944 */ /* 0x005fea0003c00000 */
[----:B------:R-:W-:Y:S02]  /*1b40*/  IMAD.MOV.U32 R2, RZ, RZ, R16 ;  /* 0x000000ffff027224 */ /* 0x000fe400078e0010 */
[----:B------:R-:W-:-:S07]  /*1b50*/  IMAD.MOV.U32 R3, RZ, RZ, R17 ;  /* 0x000000ffff037224 */ /* 0x000fce00078e0011 */
.L_x_377:
[----:B------:R-:W1:Y:S08]  /*1b60*/  LDC.64 R8, c[0x0][0x3a8] ;  /* 0x0000ea00ff087b82 */ /* 0x000e700000000a00 */
[----:B------:R-:W3:Y:S01]  /*1b70*/  LDC R0, c[0x0][0x3b8] ;  /* 0x0000ee00ff007b82 */ /* 0x000ee20000000800 */
[----:B-1----:R-:W4:Y:S01]  /*1b80*/  LDG.E.64 R6, desc[UR14][R8.64+0x8] ;  /* 0x0000080e08067981 */ /* 0x002f22000c1e1b00 */
[----:B------:R-:W-:-:S02]  /*1b90*/  VIADD R33, R33, UR4 ;  /* 0x0000000421217c36 */ /* 0x000fc40008000000 */
[----:B---3--:R-:W-:-:S03]  /*1ba0*/  IMAD.WIDE R4, R0, 0x8, R4 ;  /* 0x0000000800047825 */ /* 0x008fc600078e0204 */
[----:B------:R-:W-:Y:S01]  /*1bb0*/  ISETP.GE.AND P0, PT, R33, R0, PT ;  /* 0x000000002100720c */ /* 0x000fe20003f06270 */
[----:B----4-:R-:W-:-:S07]  /*1bc0*/  DFMA R6, R6, R36, R2 ;  /* 0x000000240606722b */ /* 0x010fce0000000002 */
[----:B------:R3:W-:Y:S05]  /*1bd0*/  STG.E.64 desc[UR14][R4.64], R6 ;  /* 0x0000000604007986 */ /* 0x0007ea000c101b0e */
[----:B------:R-:W-:Y:S05]  /*1be0*/  @!P0 BRA `(.L_x_378) ;  /* 0xffffffe800708947 */ /* 0x000fea000383ffff */
[----:B0-2---:R-:W-:Y:S05]  /*1bf0*/  BSYNC.RECONVERGENT B0 ;  /* 0x0000000000007941 */ /* 0x005fea0003800200 */
.L_x_357:
[----:B------:R-:W-:Y:S05]  /*1c00*/  EXIT ;  /* 0x000000000000794d */ /* 0x000fea0003800000 */
        .weak           $__internal_11_$__cuda_sm20_div_rn_f64_full
        .type           $__internal_11_$__cuda_sm20_div_rn_f64_full,@function
        .size           $__internal_11_$__cuda_sm20_div_rn_f64_full,($_Z24gpuTemplateStgHomoTurb2DIdEvPT_S1_S1_S1_S1_S1_S0_ii$__internal_trig_reduction_slowpathd - $__internal_11_$__cuda_sm20_div_rn_f64_full)
$__internal_11_$__cuda_sm20_div_rn_f64_full:
[C---:B------:R-:W-:Y:S01]  /*1c10*/  FSETP.GEU.AND P0, PT, |R9|.reuse, 1.469367938527859385e-39, PT ;  /* 0x001000000900780b */ /* 0x040fe20003f0e200 */
[----:B------:R-:W-:Y:S01]  /*1c20*/  IMAD.MOV.U32 R13, RZ, RZ, R14 ;  /* 0x000000ffff0d7224 */ /* 0x000fe200078e000e */
[C---:B------:R-:W-:Y:S01]  /*1c30*/  LOP3.LUT R10, R9.reuse, 0x800fffff, RZ, 0xc0, !PT ;  /* 0x800fffff090a7812 */ /* 0x040fe200078ec0ff */
[----:B------:R-:W-:Y:S01]  /*1c40*/  IMAD.MOV.U32 R14, RZ, RZ, 0x1 ;  /* 0x00000001ff0e7424 */ /* 0x000fe200078e00ff */
[----:B------:R-:W-:Y:S01]  /*1c50*/  LOP3.LUT R24, R9, 0x7ff00000, RZ, 0xc0, !PT ;  /* 0x7ff0000009187812 */ /* 0x000fe200078ec0ff */
[----:B------:R-:W-:Y:S01]  /*1c60*/  IMAD.MOV.U32 R12, RZ, RZ, R3 ;  /* 0x000000ffff0c7224 */ /* 0x000fe200078e0003 */
[----:B------:R-:W-:Y:S01]  /*1c70*/  LOP3.LUT R11, R10, 0x3ff00000, RZ, 0xfc, !PT ;  /* 0x3ff000000a0b7812 */ /* 0x000fe200078efcff */
[----:B------:R-:W-:Y:S01]  /*1c80*/  IMAD.MOV.U32 R10, RZ, RZ, R8 ;  /* 0x000000ffff0a7224 */ /* 0x000fe200078e0008 */
[C---:B------:R-:W-:Y:S01]  /*1c90*/  FSETP.GEU.AND P2, PT, |R13|.reuse, 1.469367938527859385e-39, PT ;  /* 0x001000000d00780b */ /* 0x040fe20003f4e200 */
[----:B------:R-:W-:Y:S01]  /*1ca0*/  IMAD.MOV.U32 R23, RZ, RZ, 0x1ca00000 ;  /* 0x1ca00000ff177424 */ /* 0x000fe200078e00ff */
[----:B------:R-:W-:Y:S01]  /*1cb0*/  LOP3.LUT R25, R13, 0x7ff00000, RZ, 0xc0, !PT ;  /* 0x7ff000000d197812 */ /* 0x000fe200078ec0ff */
[----:B------:R-:W-:Y:S02]  /*1cc0*/  BSSY.RECONVERGENT B1, `(.L_x_379) ;  /* 0x000004f000017945 */ /* 0x000fe40003800200 */
[----:B------:R-:W-:Y:S01]  /*1cd0*/  @!P0 DMUL R10, R8, 8.98846567431157953865e+307 ;  /* 0x7fe00000080a8828 */ /* 0x000fe20000000000 */
[----:B------:R-:W-:Y:S01]  /*1ce0*/  ISETP.GE.U32.AND P1, PT, R25, R24, PT ;  /* 0x000000181900720c */ /* 0x000fe20003f26070 */
[----:B------:R-:W-:-:S04]  /*1cf0*/  IMAD.MOV.U32 R22, RZ, RZ, R25 ;  /* 0x000000ffff167224 */ /* 0x000fc800078e0019 */
[----:B------:R-:W0:Y:S02]  /*1d00*/  MUFU.RCP64H R15, R11 ;  /* 0x0000000b000f7308 */ /* 0x000e240000001800 */
[----:B------:R-:W-:-:S04]  /*1d10*/  @!P2 LOP3.LUT R3, R9, 0x7ff00000, RZ, 0xc0, !PT ;  /* 0x7ff000000903a812 */ /* 0x000fc800078ec0ff */
        /* <DEDUP_REMOVED lines=52> */
.L_x_380:
        /* <DEDUP_REMOVED lines=16> */
.L_x_383:
[----:B------:R-:W-:Y:S01]  /*2160*/  LOP3.LUT R17, R9, 0x80000, RZ, 0xfc, !PT ;  /* 0x0008000009117812 */ /* 0x000fe200078efcff */
[----:B------:R-:W-:Y:S01]  /*2170*/  IMAD.MOV.U32 R16, RZ, RZ, R8 ;  /* 0x000000ffff107224 */ /* 0x000fe200078e0008 */
[----:B------:R-:W-:Y:S06]  /*2180*/  BRA `(.L_x_381) ;  /* 0x0000000000087947 */ /* 0x000fec0003800000 */
.L_x_382:
[----:B------:R-:W-:Y:S01]  /*2190*/  LOP3.LUT R17, R13, 0x80000, RZ, 0xfc, !PT ;  /* 0x000800000d117812 */ /* 0x000fe200078efcff */
[----:B------:R-:W-:-:S07]  /*21a0*/  IMAD.MOV.U32 R16, RZ, RZ, R12 ;  /* 0x000000ffff107224 */ /* 0x000fce00078e000c */
.L_x_381:
[----:B------:R-:W-:Y:S05]  /*21b0*/  BSYNC.RECONVERGENT B1 ;  /* 0x0000000000017941 */ /* 0x000fea0003800200 */
.L_x_379:
[----:B------:R-:W-:-:S04]  /*21c0*/  IMAD.MOV.U32 R3, RZ, RZ, 0x0 ;  /* 0x00000000ff037424 */ /* 0x000fc800078e00ff */
[----:B------:R-:W-:Y:S05]  /*21d0*/  RET.REL.NODEC R2 `(_Z24gpuTemplateStgHomoTurb2DIdEvPT_S1_S1_S1_S1_S1_S0_ii) ;  /* 0xffffffdc02887950 */ /* 0x000fea0003c3ffff */
        .type           $_Z24gpuTemplateStgHomoTurb2DIdEvPT_S1_S1_S1_S1_S1_S0_ii$__internal_trig_reduction_slowpathd,@function
        .size           $_Z24gpuTemplateStgHomoTurb2DIdEvPT_S1_S1_S1_S1_S1_S0_ii$__internal_trig_reduction_slowpathd,(.L_x_633 - $_Z24gpuTemplateStgHomoTurb2DIdEvPT_S1_S1_S1_S1_S1_S0_ii$__internal_trig_reduction_slowpathd)
$_Z24gpuTemplateStgHomoTurb2DIdEvPT_S1_S1_S1_S1_S1_S0_ii$__internal_trig_reduction_slowpathd:
        /* <DEDUP_REMOVED lines=20> */
[----:B------:R-:W-:Y:S01]  /*2320*/  CS2R R56, SRZ ;  /* 0x0000000000387805 */ /* 0x000fe2000001ff00 */
[----:B------:R-:W-:Y:S01]  /*2330*/  IMAD.MOV.U32 R5, RZ, RZ, RZ ;  /* 0x000000ffff057224 */ /* 0x000fe200078e00ff */
[----:B------:R-:W-:-:S07]  /*2340*/  LOP3.LUT R6, R6, 0x80000000, RZ, 0xfc, !PT ;  /* 0x8000000006067812 */ /* 0x000fce00078efcff */
.L_x_388:
[----:B------:R-:W1:Y:S01]  /*2350*/  LDC.64 R8, c[0x4][0x8] ;  /* 0x01000200ff087b82 */ /* 0x000e620000000a00 */
[----:B0-----:R-:W-:Y:S02]  /*2360*/  R2UR UR16, R12 ;  /* 0x000000000c1072ca */ /* 0x001fe400000e0000 */
[----:B------:R-:W-:Y:S01]  /*2370*/  R2UR UR17, R13 ;  /* 0x000000000d1172ca */ /* 0x000fe200000e0000 */
[----:B-1----:R-:W-:-:S12]  /*2380*/  IMAD.WIDE R54, R2, 0x8, R8 ;  /* 0x0000000802367825 */ /* 0x002fd800078e0208 */
[----:B------:R-:W2:Y:S01]  /*2390*/  LDG.E.64.CONSTANT R54, desc[UR16][R54.64] ;  /* 0x0000001036367981 */ /* 0x000ea2000c1e9b00 */
[----:B------:R-:W-:Y:S02]  /*23a0*/  IMAD.MOV.U32 R10, RZ, RZ, R56 ;  /* 0x000000ffff0a7224 */ /* 0x000fe400078e0038 */
[----:B------:R-:W-:Y:S02]  /*23b0*/  IMAD.MOV.U32 R11, RZ, RZ, R57 ;  /* 0x000000ffff0b7224 */ /* 0x000fe400078e0039 */
[----:B------:R-:W-:Y:S02]  /*23c0*/  VIADD R4, R4, 0x1 ;  /* 0x0000000104047836 */ /* 0x000fe40000000000 */
[----:B------:R-:W-:Y:S02]  /*23d0*/  VIADD R2, R2, 0x1 ;  /* 0x0000000102027836 */ /* 0x000fe40000000000 */
[----:B--2---:R-:W-:-:S04]  /*23e0*/  IMAD.WIDE.U32 R10, P2, R54, R3, R10 ;  /* 0x00000003360a7225 */ /* 0x004fc8000784000a */
[-C--:B------:R-:W-:Y:S02]  /*23f0*/  IMAD R7, R54, R6.reuse, RZ ;  /* 0x0000000636077224 */ /* 0x080fe400078e02ff */
        /* <DEDUP_REMOVED lines=16> */
[----:B------:R-:W-:Y:S02]  /*2500*/  IMAD.X R9, RZ, RZ, R9, P1 ;  /* 0x000000ffff097224 */ /* 0x000fe400008e0609 */
[----:B0-----:R-:W-:Y:S02]  /*2510*/  IMAD.MOV.U32 R56, RZ, RZ, R10 ;  /* 0x000000ffff387224 */ /* 0x001fe400078e000a */
[----:B------:R-:W-:-:S06]  /*2520*/  IMAD.MOV.U32 R57, RZ, RZ, R9 ;  /* 0x000000ffff397224 */ /* 0x000fcc00078e0009 */
[----:B------:R-:W-:Y:S05]  /*2530*/  @P0 BRA `(.L_x_388) ;  /* 0xfffffffc00840947 */ /* 0x000fea000383ffff */
[----:B------:R-:W-:Y:S05]  /*2540*/  BSYNC.RECONVERGENT B4 ;  /* 0x0000000000047941 */ /* 0x000fea0003800200 */
.L_x_387:
[----:B------:R-:W-:-:S05]  /*2550*/  LOP3.LUT R2, R53, 0x7ff, RZ, 0xc0, !PT ;  /* 0x000007ff35027812 */ /* 0x000fca00078ec0ff */
[----:B------:R-:W-:-:S05]  /*2560*/  VIADD R2, R2, 0xfffffc00 ;  /* 0xfffffc0002027836 */ /* 0x000fca0000000000 */
[----:B------:R-:W-:Y:S02]  /*2570*/  SHF.R.U32.HI R3, RZ, 0x6, R2 ;  /* 0x00000006ff037819 */ /* 0x000fe40000011602 */
[----:B------:R-:W-:Y:S02]  /*2580*/  ISETP.GE.U32.AND P0, PT, R2, 0x80, PT ;  /* 0x000000800200780c */ /* 0x000fe40003f06070 */
[----:B------:R-:W-:-:S04]  /*2590*/  IADD3 R3, PT, PT, -R3, 0x13, RZ ;  /* 0x0000001303037810 */ /* 0x000fc80007ffe1ff */
[----:B------:R-:W-:-:S07]  /*25a0*/  SEL R2, R3, 0x12, P0 ;  /* 0x0000001203027807 */ /* 0x000fce0000000000 */
.L_x_386:
[----:B------:R-:W-:Y:S05]  /*25b0*/  BSYNC.RECONVERGENT B3 ;  /* 0x0000000000037941 */ /* 0x000fea0003800200 */
.L_x_385:
        /* <DEDUP_REMOVED lines=47> */
[----:B------:R-:W1:Y:S02]  /*28b0*/  FLO.U32 R5, R12 ;  /* 0x0000000c00057300 */ /* 0x000e6400000e0000 */
[C---:B-1----:R-:W-:Y:S02]  /*28c0*/  IADD3 R10, PT, PT, -R5.reuse, 0x1f, RZ ;  /* 0x0000001f050a7810 */ /* 0x042fe40007ffe1ff */
[----:B------:R-:W-:-:S03]  /*28d0*/  IADD3 R5, PT, PT, -R5, 0x3f, RZ ;  /* 0x0000003f05057810 */ /* 0x000fc60007ffe1ff */
[----:B------:R-:W-:-:S05]  /*28e0*/  @P1 IMAD.MOV R5, RZ, RZ, R10 ;  /* 0x000000ffff051224 */ /* 0x000fca00078e020a */
[----:B------:R-:W-:-:S13]  /*28f0*/  ISETP.NE.AND P1, PT, R5, RZ, PT ;  /* 0x000000ff0500720c */ /* 0x000fda0003f25270 */
[----:B0-----:R-:W-:Y:S05]  /*2900*/  @!P1 BRA `(.L_x_390) ;  /* 0x0000000000289947 */ /* 0x001fea0003800000 */
        /* <DEDUP_REMOVED lines=10> */
.L_x_390:
[----:B------:R-:W-:Y:S05]  /*29b0*/  BSYNC.RECONVERGENT B3 ;  /* 0x0000000000037941 */ /* 0x000fea0003800200 */
.L_x_389:
        /* <DEDUP_REMOVED lines=36> */
.L_x_384:
[----:B------:R-:W-:Y:S02]  /*2c00*/  IMAD.MOV.U32 R9, RZ, RZ, R15 ;  /* 0x000000ffff097224 */ /* 0x000fe400078e000f */
[----:B------:R-:W-:-:S04]  /*2c10*/  IMAD.MOV.U32 R15, RZ, RZ, 0x0 ;  /* 0x00000000ff0f7424 */ /* 0x000fc800078e00ff */
[----:B------:R-:W-:Y:S05]  /*2c20*/  RET.REL.NODEC R14 `(_Z24gpuTemplateStgHomoTurb2DIdEvPT_S1_S1_S1_S1_S1_S0_ii) ;  /* 0xffffffd00ef47950 */ /* 0x000fea0003c3ffff */
.L_x_391:
        /* <DEDUP_REMOVED lines=13> */
.L_x_633:


//--------------------- .text._Z24gpuTemplateStgHomoTurb3DIfEvPT_S1_S1_S1_S0_ii --------------------------
	.section	.text._Z24gpuTemplateStgHomoTurb3DIfEvPT_S1_S1_S1_S0_ii,"ax",@progbits
	.align	128
        .global         _Z24gpuTemplateStgHomoTurb3DIfEvPT_S1_S1_S1_S0_ii
        .type           _Z24gpuTemplateStgHomoTurb3DIfEvPT_S1_S1_S1_S0_ii,@function
        .size           _Z24gpuTemplateStgHomoTurb3DIfEvPT_S1_S1_S1_S0_ii,(.L_x_657 - _Z24gpuTemplateStgHomoTurb3DIfEvPT_S1_S1_S1_S0_ii)
        .other          _Z24gpuTemplateStgHomoTurb3DIfEvPT_S1_S1_S1_S0_ii,@"STO_CUDA_ENTRY STV_DEFAULT"
_Z24gpuTemplateStgHomoTurb3DIfEvPT_S1_S1_S1_S0_ii:
.text._Z24gpuTemplateStgHomoTurb3DIfEvPT_S1_S1_S1_S0_ii:
[----:B------:R-:W-:Y:S01]  /*0000*/  LDC R1, c[0x0][0x37c] ;  /* 0x0000df00ff017b82 */ /* 0x000fe20000000800 */
[----:B------:R-:W0:Y:S07]  /*0010*/  S2R R0, SR_TID.X ;  /* 0x0000000000007919 */ /* 0x000e2e0000002100 */
[----:B------:R-:W0:Y:S08]  /*0020*/  S2UR UR4, SR_CTAID.X ;  /* 0x00000000000479c3 */ /* 0x000e300000002500 */
[----:B------:R-:W0:Y:S08]  /*0030*/  LDC R3, c[0x0][0x360] ;  /* 0x0000d800ff037b82 */ /* 0x000e300000000800 */
[----:B------:R-:W1:Y:S01]  /*0040*/  LDC R13, c[0x0][0x3a4] ;  /* 0x0000e900ff0d7b82 */ /* 0x000e620000000800 */
[----:B0-----:R-:W-:-:S05]  /*0050*/  IMAD R0, R3, UR4, R0 ;  /* 0x0000000403007c24 */ /* 0x001fca000f8e0200 */
[----:B-1----:R-:W-:-:S13]  /*0060*/  ISETP.GE.AND P0, PT, R0, R13, PT ;  /* 0x0000000d0000720c */ /* 0x002fda0003f06270 */
[----:B------:R-:W-:Y:S05]  /*0070*/  @P0 EXIT ;  /* 0x000000000000094d */ /* 0x000fea0003800000 */
[----:B------:R-:W0:Y:S01]  /*0080*/  LDCU UR5, c[0x0][0x3a8] ;  /* 0x00007500ff0577ac */ /* 0x000e220008000800 */
[----:B------:R-:W1:Y:S01]  /*0090*/  LDCU UR4, c[0x0][0x370] ;  /* 0x00006e00ff0477ac */ /* 0x000e620008000800 */
[----:B------:R-:W2:Y:S01]  /*00a0*/  LDCU.64 UR6, c[0x0][0x358] ;  /* 0x00006b00ff0677ac */ /* 0x000ea20008000a00 */
[----:B0-----:R-:W-:Y:S01]  /*00b0*/  UISETP.GT.AND UP0, UPT, UR5, URZ, UPT ;  /* 0x000000ff0500728c */ /* 0x001fe2000bf04270 */
[----:B-1----:R-:W-:-:S08]  /*00c0*/  IMAD R3, R3, UR4, RZ ;  /* 0x0000000403037c24 */ /* 0x002fd0000f8e02ff */
[----:B--2---:R-:W-:Y:S05]  /*00d0*/  BRA.U UP0, `(.L_x_392) ;  /* 0x00000001002c7547 */ /* 0x004fea000b800000 */
[----:B------:R-:W0:Y:S02]  /*00e0*/  LDC.64 R10, c[0x0][0x380] ;  /* 0x0000e000ff0a7b82 */ /* 0x000e240000000a00 */
.L_x_393:
[----:B01----:R-:W-:-:S04]  /*00f0*/  IMAD.WIDE R4, R0, 0x4, R10 ;  /* 0x0000000400047825 */ /* 0x003fc800078e020a */
[----:B------:R-:W-:Y:S01]  /*0100*/  IMAD.IADD R0, R3, 0x1, R0 ;  /* 0x0000000103007824 */ /* 0x000fe200078e0200 */
[----:B------:R1:W-:Y:S01]  /*0110*/  STG.E desc[UR6][R4.64], RZ ;  /* 0x000000ff04007986 */ /* 0x0003e2000c101906 */
[----:B------:R-:W-:-:S03]  /*0120*/  IMAD.WIDE R6, R13, 0x4, R4 ;  /* 0x000000040d067825 */ /* 0x000fc600078e0204 */
[----:B------:R-:W-:Y:S02]  /*0130*/  ISETP.GE.AND P0, PT, R0, R13, PT ;  /* 0x0000000d0000720c */ /* 0x000fe40003f06270 */
[----:B------:R1:W-:Y:S01]  /*0140*/  STG.E desc[UR6][R6.64], RZ ;  /* 0x000000ff06007986 */ /* 0x0003e2000c101906 */
[----:B------:R-:W-:-:S05]  /*0150*/  IMAD.WIDE R8, R13, 0x4, R6 ;  /* 0x000000040d087825 */ /* 0x000fca00078e0206 */
[----:B------:R1:W-:Y:S05]  /*0160*/  STG.E desc[UR6][R8.64], RZ ;  /* 0x000000ff08007986 */ /* 0x0003ea000c101906 */
[----:B------:R-:W-:Y:S05]  /*0170*/  @!P0 BRA `(.L_x_393) ;  /* 0xfffffffc00dc8947 */ /* 0x000fea000383ffff */
[----:B------:R-:W-:Y:S05]  /*0180*/  EXIT ;  /* 0x000000000000794d */ /* 0x000fea0003800000 */
.L_x_392:
[----:B0-----:R-:W0:Y:S08]  /*0190*/  LDC.64 R8, c[0x0][0x388] ;  /* 0x0000e200ff087b82 */ /* 0x001e300000000a00 */
[----:B------:R-:W1:Y:S08]  /*01a0*/  LDC.64 R4, c[0x0][0x3a0] ;  /* 0x0000e800ff047b82 */ /* 0x000e700000000a00 */
[----:B------:R-:W2:Y:S01]  /*01b0*/  LDC.64 R10, c[0x0][0x398] ;  /* 0x0000e600ff0a7b82 */ /* 0x000ea20000000a00 */
[----:B0-----:R-:W-:-:S04]  /*01c0*/  IMAD.WIDE R8, R0, 0x4, R8 ;  /* 0x0000000400087825 */ /* 0x001fc800078e0208 */
[C---:B-1----:R-:W-:Y:S02]  /*01d0*/  IMAD.WIDE R14, R5.reuse, 0x4, R8 ;  /* 0x00000004050e7825 */ /* 0x042fe400078e0208 */
[----:B------:R-:W3:Y:S02]  /*01e0*/  LDG.E R9, desc[UR6][R8.64] ;  /* 0x0000000608097981 */ /* 0x000ee4000c1e1900 */
[----:B------:R-:W-:Y:S02]  /*01f0*/  IMAD.WIDE R12, R5, 0x4, R14 ;  /* 0x00000004050c7825 */ /* 0x000fe400078e020e */
[----:B--2---:R-:W2:Y:S04]  /*0200*/  LDG.E R7, desc[UR6][R10.64+0x8] ;  /* 0x000008060a077981 */ /* 0x004ea8000c1e1900 */
[----:B------:R-:W3:Y:S04]  /*0210*/  LDG.E R2, desc[UR6][R10.64] ;  /* 0x000000060a027981 */ /* 0x000ee8000c1e1900 */
[----:B------:R-:W4:Y:S04]  /*0220*/  LDG.E R6, desc[UR6][R10.64+0x4] ;  /* 0x000004060a067981 */ /* 0x000f28000c1e1900 */
[----:B------:R-:W4:Y:S04]  /*0230*/  LDG.E R5, desc[UR6][R14.64] ;  /* 0x000000060e057981 */ /* 0x000f28000c1e1900 */
[----:B------:R-:W5:Y:S01]  /*0240*/  LDG.E R12, desc[UR6][R12.64] ;  /* 0x000000060c0c7981 */ /* 0x000f62000c1e1900 */
[-C--:B--2---:R-:W-:Y:S01]  /*0250*/  FMUL R16, R7, R4.reuse ;  /* 0x0000000407107220 */ /* 0x084fe20000400000 */
[-C--:B---3--:R-:W-:Y:S01]  /*0260*/  FFMA R2, -R2, R4.reuse, R9 ;  /* 0x0000000402027223 */ /* 0x088fe20000000109 */
[----:B------:R-:W-:Y:S01]  /*0270*/  CS2R R8, SRZ ;  /* 0x0000000000087805 */ /* 0x000fe2000001ff00 */
[----:B----4-:R-:W-:Y:S01]  /*0280*/  FFMA R4, -R6, R4, R5 ;  /* 0x0000000406047223 */ /* 0x010fe20000000105 */
[----:B------:R-:W-:Y:S01]  /*0290*/  CS2R R6, SRZ ;  /* 0x0000000000067805 */ /* 0x000fe2000001ff00 */
[----:B-----5:R-:W-:-:S07]  /*02a0*/  FFMA R5, R5, R12, -R16 ;  /* 0x0000000c05057223 */ /* 0x020fce0000000810 */
.L_x_400:
[----:B------:R-:W0:Y:S01]  /*02b0*/  LDC R10, c[0x0][0x3a8] ;  /* 0x0000ea00ff0a7b82 */ /* 0x000e220000000800 */
[----:B------:R-:W1:Y:S07]  /*02c0*/  LDCU UR4, c[0x0][0x3a0] ;  /* 0x00007400ff0477ac */ /* 0x000e6e0008000800 */
[----:B------:R-:W2:Y:S01]  /*02d0*/  LDC.64 R14, c[0x0][0x390] ;  /* 0x0000e400ff0e7b82 */ /* 0x000ea20000000a00 */
[----:B0-----:R-:W-:-:S05]  /*02e0*/  IMAD.IADD R11, R7, 0x1, R10 ;  /* 0x00000001070b7824 */ /* 0x001fca00078e020a */
[----:B------:R-:W-:-:S05]  /*02f0*/  IADD3 R27, PT, PT, R11, R10, RZ ;  /* 0x0000000a0b1b7210 */ /* 0x000fca0007ffe0ff */
[----:B------:R-:W-:-:S05]  /*0300*/  IMAD.IADD R17, R27, 0x1, R10 ;  /* 0x000000011b117824 */ /* 0x000fca00078e020a */
[----:B------:R-:W-:-:S05]  /*0310*/  IADD3 R19, PT, PT, R17, R10, RZ ;  /* 0x0000000a11137210 */ /* 0x000fca0007ffe0ff */
[----:B--2---:R-:W-:-:S04]  /*0320*/  IMAD.WIDE.U32 R12, R19, 0x4, R14 ;  /* 0x00000004130c7825 */ /* 0x004fc800078e000e */
[----:B------:R-:W-:Y:S01]  /*0330*/  IMAD.IADD R19, R19, 0x1, R10 ;  /* 0x0000000113137824 */ /* 0x000fe200078e020a */
[----:B------:R0:W2:Y:S01]  /*0340*/  LDG.E R18, desc[UR6][R12.64] ;  /* 0x000000060c127981 */ /* 0x0000a2000c1e1900 */
[----:B------:R-:W-:-:S04]  /*0350*/  IMAD.WIDE.U32 R26, R27, 0x4, R14 ;  /* 0x000000041b1a7825 */ /* 0x000fc800078e000e */
[--C-:B------:R-:W-:Y:S02]  /*0360*/  IMAD.WIDE.U32 R28, R7, 0x4, R14.reuse ;  /* 0x00000004071c7825 */ /* 0x100fe400078e000e */
[----:B------:R-:W3:Y:S02]  /*0370*/  LDG.E R26, desc[UR6][R26.64] ;  /* 0x000000061a1a7981 */ /* 0x000ee4000c1e1900 */
[--C-:B0-----:R-:W-:Y:S02]  /*0380*/  IMAD.WIDE.U32 R12, R17, 0x4, R14.reuse ;  /* 0x00000004110c7825 */ /* 0x101fe400078e000e */
[----:B------:R0:W3:Y:S02]  /*0390*/  LDG.E R28, desc[UR6][R28.64] ;  /* 0x000000061c1c7981 */ /* 0x0000e4000c1e1900 */
[C---:B------:R-:W-:Y:S02]  /*03a0*/  IMAD.WIDE.U32 R16, R19.reuse, 0x4, R14 ;  /* 0x0000000413107825 */ /* 0x040fe400078e000e */
[----:B------:R-:W4:Y:S04]  /*03b0*/  LDG.E R13, desc[UR6][R12.64] ;  /* 0x000000060c0d7981 */ /* 0x000f28000c1e1900 */
[----:B------:R-:W3:Y:S01]  /*03c0*/  LDG.E R16, desc[UR6][R16.64] ;  /* 0x0000000610107981 */ /* 0x000ee2000c1e1900 */
[----:B0-----:R-:W-:-:S05]  /*03d0*/  IADD3 R29, PT, PT, R19, R10, RZ ;  /* 0x0000000a131d7210 */ /* 0x001fca0007ffe0ff */
[----:B------:R-:W-:Y:S02]  /*03e0*/  IMAD.IADD R19, R29, 0x1, R10 ;  /* 0x000000011d137824 */ /* 0x000fe400078e020a */
[----:B--2---:R-:W-:-:S04]  /*03f0*/  FMUL R18, R4, R18 ;  /* 0x0000001204127220 */ /* 0x004fc80000400000 */
[----:B----4-:R-:W-:Y:S01]  /*0400*/  FFMA R18, R2, R13, R18 ;  /* 0x0000000d02127223 */ /* 0x010fe20000000012 */
[----:B------:R-:W-:-:S03]  /*0410*/  IADD3 R13, PT, PT, R19, R10, RZ ;  /* 0x0000000a130d7210 */ /* 0x000fc60007ffe0ff */
[----:B---3--:R-:W-:Y:S02]  /*0420*/  FFMA R18, R5, R16, R18 ;  /* 0x0000001005127223 */ /* 0x008fe40000000012 */
[----:B------:R-:W-:Y:S02]  /*0430*/  IMAD.IADD R17, R13, 0x1, R10 ;  /* 0x000000010d117824 */ /* 0x000fe400078e020a */
[----:B------:R-:W-:Y:S02]  /*0440*/  FFMA R18, R28, R18, R26 ;  /* 0x000000121c127223 */ /* 0x000fe4000000001a */
        /* <DEDUP_REMOVED lines=29> */
.L_x_397:
        /* <DEDUP_REMOVED lines=65> */
.L_x_399:
[----:B------:R-:W-:Y:S05]  /*0a30*/  BSYNC.RECONVERGENT B1 ;  /* 0x0000000000017941 */ /* 0x000fea0003800200 */
.L_x_398:
        /* <DEDUP_REMOVED lines=19> */
.L_x_396:
[----:B------:R-:W-:Y:S01]  /*0b70*/  FMUL R26, RZ, R18 ;  /* 0x00000012ff1a7220 */ /* 0x000fe20000400000 */
[----:B------:R-:W-:-:S07]  /*0b80*/  MOV R27, RZ ;  /* 0x000000ff001b7202 */ /* 0x000fce0000000f00 */
.L_x_395:
[----:B------:R-:W-:Y:S05]  /*0b90*/  BSYNC.RECONVERGENT B0 ;  /* 0x0000000000007941 */ /* 0x000fea0003800200 */
.L_x_394:
        /* <DEDUP_REMOVED lines=25> */
[----:B------:R-:W0:Y:S08]  /*0d30*/  LDC.64 R4, c[0x0][0x380] ;  /* 0x0000e000ff047b82 */ /* 0x000e300000000a00 */
[----:B------:R-:W1:Y:S01]  /*0d40*/  LDC R7, c[0x0][0x3a4] ;  /* 0x0000e900ff077b82 */ /* 0x000e620000000800 */
[----:B0-----:R-:W-:Y:S01]  /*0d50*/  IMAD.WIDE R4, R0, 0x4, R4 ;  /* 0x0000000400047825 */ /* 0x001fe200078e0204 */
[----:B------:R-:W-:-:S04]  /*0d60*/  IADD3 R0, PT, PT, R3, R0, RZ ;  /* 0x0000000003007210 */ /* 0x000fc80007ffe0ff */
[----:B------:R0:W-:Y:S01]  /*0d70*/  STG.E desc[UR6][R4.64], R9 ;  /* 0x0000000904007986 */ /* 0x0001e2000c101906 */
[----:B-1----:R-:W-:Y:S01]  /*0d80*/  IMAD.WIDE R10, R7, 0x4, R4 ;  /* 0x00000004070a7825 */ /* 0x002fe200078e0204 */
[----:B------:R-:W-:-:S04]  /*0d90*/  ISETP.GE.AND P0, PT, R0, R7, PT ;  /* 0x000000070000720c */ /* 0x000fc80003f06270 */
[----:B------:R0:W-:Y:S01]  /*0da0*/  STG.E desc[UR6][R10.64], R8 ;  /* 0x000000080a007986 */ /* 0x0001e2000c101906 */
[----:B------:R-:W-:-:S05]  /*0db0*/  IMAD.WIDE R12, R7, 0x4, R10 ;  /* 0x00000004070c7825 */ /* 0x000fca00078e020a */
[----:B------:R0:W-:Y:S03]  /*0dc0*/  STG.E desc[UR6][R12.64], R6 ;  /* 0x000000060c007986 */ /* 0x0001e6000c101906 */
[----:B------:R-:W-:Y:S05]  /*0dd0*/  @!P0 BRA `(.L_x_392) ;  /* 0xfffffff000ec8947 */ /* 0x000fea000383ffff */
[----:B------:R-:W-:Y:S05]  /*0de0*/  EXIT ;  /* 0x000000000000794d */ /* 0x000fea0003800000 */
.L_x_401:
        /* <DEDUP_REMOVED lines=9> */
.L_x_657:


//--------------------- .text._Z24gpuTemplateStgHomoTurb2DIfEvPT_S1_S1_S1_S0_ii --------------------------
	.section	.text._Z24gpuTemplateStgHomoTurb2DIfEvPT_S1_S1_S1_S0_ii,"ax",@progbits
	.align	128
        .global         _Z24gpuTemplateStgHomoTurb2DIfEvPT_S1_S1_S1_S0_ii
        .type           _Z24gpuTemplateStgHomoTurb2DIfEvPT_S1_S1_S1_S0_ii,@function
        .size           _Z24gpuTemplateStgHomoTurb2DIfEvPT_S1_S1_S1_S0_ii,(.L_x_658 - _Z24gpuTemplateStgHomoTurb2DIfEvPT_S1_S1_S1_S0_ii)
        .other          _Z24gpuTemplateStgHomoTurb2DIfEvPT_S1_S1_S1_S0_ii,@"STO_CUDA_ENTRY STV_DEFAULT"
_Z24gpuTemplateStgHomoTurb2DIfEvPT_S1_S1_S1_S0_ii:
.text._Z24gpuTemplateStgHomoTurb2DIfEvPT_S1_S1_S1_S0_ii:
        /* <DEDUP_REMOVED lines=15> */
.L_x_403:
[----:B0-----:R-:W-:-:S04]  /*00f0*/  IMAD.WIDE R4, R0, 0x4, R8 ;  /* 0x0000000400047825 */ /* 0x001fc800078e0208 */
[----:B------:R-:W-:Y:S01]  /*0100*/  IMAD.IADD R0, R3, 0x1, R0 ;  /* 0x0000000103007824 */ /* 0x000fe200078e0200 */
[----:B------:R1:W-:Y:S01]  /*0110*/  STG.E desc[UR6][R4.64], RZ ;  /* 0x000000ff04007986 */ /* 0x0003e2000c101906 */
[----:B------:R-:W-:-:S03]  /*0120*/  IMAD.WIDE R6, R11, 0x4, R4 ;  /* 0x000000040b067825 */ /* 0x000fc600078e0204 */
[----:B------:R-:W-:Y:S02]  /*0130*/  ISETP.GE.AND P0, PT, R0, R11, PT ;  /* 0x0000000b0000720c */ /* 0x000fe40003f06270 */
[----:B------:R1:W-:Y:S11]  /*0140*/  STG.E desc[UR6][R6.64], RZ ;  /* 0x000000ff06007986 */ /* 0x0003f6000c101906 */
[----:B-1----:R-:W-:Y:S05]  /*0150*/  @!P0 BRA `(.L_x_403) ;  /* 0xfffffffc00e48947 */ /* 0x002fea000383ffff */
[----:B------:R-:W-:Y:S05]  /*0160*/  EXIT ;  /* 0x000000000000794d */ /* 0x000fea0003800000 */
.L_x_402:
[----:B0-----:R-:W0:Y:S08]  /*0170*/  LDC.64 R16, c[0x0][0x388] ;  /* 0x0000e200ff107b82 */ /* 0x001e300000000a00 */
[----:B------:R-:W1:Y:S08]  /*0180*/  LDC.64 R6, c[0x0][0x3a0] ;  /* 0x0000e800ff067b82 */ /* 0x000e700000000a00 */
[----:B------:R-:W2:Y:S01]  /*0190*/  LDC.64 R12, c[0x0][0x398] ;  /* 0x0000e600ff0c7b82 */ /* 0x000ea20000000a00 */
[----:B0-----:R-:W-:-:S04]  /*01a0*/  IMAD.WIDE R16, R0, 0x4, R16 ;  /* 0x0000000400107825 */ /* 0x001fc800078e0210 */
[----:B-1----:R-:W-:Y:S02]  /*01b0*/  IMAD.WIDE R14, R7, 0x4, R16 ;  /* 0x00000004070e7825 */ /* 0x002fe400078e0210 */
[----:B------:R-:W3:Y:S04]  /*01c0*/  LDG.E R17, desc[UR6][R16.64] ;  /* 0x0000000610117981 */ /* 0x000ee8000c1e1900 */
[----:B------:R-:W4:Y:S04]  /*01d0*/  LDG.E R5, desc[UR6][R14.64] ;  /* 0x000000060e057981 */ /* 0x000f28000c1e1900 */
[----:B--2---:R-:W3:Y:S04]  /*01e0*/  LDG.E R2, desc[UR6][R12.64] ;  /* 0x000000060c027981 */ /* 0x004ee8000c1e1900 */
[----:B------:R-:W4:Y:S01]  /*01f0*/  LDG.E R20, desc[UR6][R12.64+0x4] ;  /* 0x000004060c147981 */ /* 0x000f22000c1e1900 */
[----:B------:R-:W-:-:S02]  /*0200*/  IMAD.MOV.U32 R4, RZ, RZ, RZ ;  /* 0x000000ffff047224 */ /* 0x000fc400078e00ff */
[-C--:B---3--:R-:W-:Y:S01]  /*0210*/  FFMA R2, -R2, R6.reuse, R17 ;  /* 0x0000000602027223 */ /* 0x088fe20000000111 */
[----:B----4-:R-:W-:Y:S01]  /*0220*/  FFMA R5, -R20, R6, R5 ;  /* 0x0000000614057223 */ /* 0x010fe20000000105 */
[----:B------:R-:W-:-:S07]  /*0230*/  CS2R R6, SRZ ;  /* 0x0000000000067805 */ /* 0x000fce000001ff00 */
.L_x_410:
[----:B------:R-:W0:Y:S01]  /*0240*/  LDC R9, c[0x0][0x3a8] ;  /* 0x0000ea00ff097b82 */ /* 0x000e220000000800 */
[----:B------:R-:W1:Y:S07]  /*0250*/  LDCU UR4, c[0x0][0x3a0] ;  /* 0x00007400ff0477ac */ /* 0x000e6e0008000800 */
[----:B------:R-:W2:Y:S01]  /*0260*/  LDC.64 R12, c[0x0][0x390] ;  /* 0x0000e400ff0c7b82 */ /* 0x000ea20000000a00 */
[----:B0-----:R-:W-:-:S05]  /*0270*/  IADD3 R22, PT, PT, R6, R9, RZ ;  /* 0x0000000906167210 */ /* 0x001fca0007ffe0ff */
[----:B------:R-:W-:-:S04]  /*0280*/  IMAD.IADD R20, R22, 0x1, R9 ;  /* 0x0000000116147824 */ /* 0x000fc800078e0209 */
[----:B------:R-:W-:-:S05]  /*0290*/  IMAD.IADD R16, R20, 0x1, R9 ;  /* 0x0000000114107824 */ /* 0x000fca00078e0209 */
[C---:B------:R-:W-:Y:S01]  /*02a0*/  IADD3 R14, PT, PT, R16.reuse, R9, RZ ;  /* 0x00000009100e7210 */ /* 0x040fe20007ffe0ff */
[----:B--2---:R-:W-:-:S04]  /*02b0*/  IMAD.WIDE.U32 R16, R16, 0x4, R12 ;  /* 0x0000000410107825 */ /* 0x004fc800078e000c */
[----:B------:R-:W-:Y:S01]  /*02c0*/  IMAD R24, R9, 0x2, R14 ;  /* 0x0000000209187824 */ /* 0x000fe200078e020e */
[----:B------:R0:W2:Y:S01]  /*02d0*/  LDG.E R27, desc[UR6][R16.64] ;  /* 0x00000006101b7981 */ /* 0x0000a2000c1e1900 */
[----:B------:R-:W-:-:S04]  /*02e0*/  IMAD.WIDE.U32 R14, R14, 0x4, R12 ;  /* 0x000000040e0e7825 */ /* 0x000fc800078e000c */
[----:B------:R-:W-:Y:S01]  /*02f0*/  IMAD.IADD R28, R24, 0x1, R9 ;  /* 0x00000001181c7824 */ /* 0x000fe200078e0209 */
[----:B------:R3:W4:Y:S04]  /*0300*/  LDG.E R29, desc[UR6][R14.64] ;  /* 0x000000060e1d7981 */ /* 0x000728000c1e1900 */
[----:B------:R-:W-:Y:S01]  /*0310*/  LEA R21, R9, R28, 0x1 ;  /* 0x0000001c09157211 */ /* 0x000fe200078e08ff */
[----:B0-----:R-:W-:-:S04]  /*0320*/  IMAD.WIDE.U32 R16, R20, 0x4, R12 ;  /* 0x0000000414107825 */ /* 0x001fc800078e000c */
[--C-:B---3--:R-:W-:Y:S02]  /*0330*/  IMAD.WIDE.U32 R14, R6, 0x4, R12.reuse ;  /* 0x00000004060e7825 */ /* 0x108fe400078e000c */
[----:B------:R-:W3:Y:S02]  /*0340*/  LDG.E R17, desc[UR6][R16.64] ;  /* 0x0000000610117981 */ /* 0x000ee4000c1e1900 */
[--C-:B------:R-:W-:Y:S02]  /*0350*/  IMAD.WIDE.U32 R20, R21, 0x4, R12.reuse ;  /* 0x0000000415147825 */ /* 0x100fe400078e000c */
[----:B------:R-:W3:Y:S04]  /*0360*/  LDG.E R14, desc[UR6][R14.64] ;  /* 0x000000060e0e7981 */ /* 0x000ee8000c1e1900 */
[----:B------:R-:W1:Y:S01]  /*0370*/  LDG.E R20, desc[UR6][R20.64] ;  /* 0x0000000614147981 */ /* 0x000e62000c1e1900 */
[----:B------:R-:W-:-:S04]  /*0380*/  IMAD.WIDE.U32 R22, R22, 0x4, R12 ;  /* 0x0000000416167825 */ /* 0x000fc800078e000c */
[--C-:B------:R-:W-:Y:S02]  /*0390*/  IMAD.WIDE.U32 R24, R24, 0x4, R12.reuse ;  /* 0x0000000418187825 */ /* 0x100fe400078e000c */
[----:B------:R-:W5:Y:S04]  /*03a0*/  LDG.E R22, desc[UR6][R22.64] ;  /* 0x0000000616167981 */ /* 0x000f68000c1e1900 */
[----:B------:R-:W5:Y:S01]  /*03b0*/  LDG.E R24, desc[UR6][R24.64] ;  /* 0x0000000618187981 */ /* 0x000f62000c1e1900 */
[----:B------:R-:W-:Y:S01]  /*03c0*/  IMAD.WIDE.U32 R12, R28, 0x4, R12 ;  /* 0x000000041c0c7825 */ /* 0x000fe200078e000c */
[----:B------:R-:W-:Y:S04]  /*03d0*/  BSSY.RECONVERGENT B0, `(.L_x_404) ;  /* 0x000006d000007945 */ /* 0x000fe80003800200 */
[----:B------:R0:W5:Y:S01]  /*03e0*/  LDG.E R28, desc[UR6][R12.64] ;  /* 0x000000060c1c7981 */ /* 0x000162000c1e1900 */
[----:B----4-:R-:W-:-:S04]  /*03f0*/  FMUL R29, R5, R29 ;  /* 0x0000001d051d7220 */ /* 0x010fc80000400000 */
[----:B--2---:R-:W-:-:S04]  /*0400*/  FFMA R27, R2, R27, R29 ;  /* 0x0000001b021b7223 */ /* 0x004fc8000000001d */
[----:B---3--:R-:W-:-:S04]  /*0410*/  FFMA R17, R14, R27, R17 ;  /* 0x0000001b0e117223 */ /* 0x008fc80000000011 */
        /* <DEDUP_REMOVED lines=17> */
.L_x_407:
        /* <DEDUP_REMOVED lines=20> */
[----:B------:R-:W-:Y:S01]  /*0670*/  @P5 MOV R11, R14 ;  /* 0x0000000e000b5202 */ /* 0x000fe20000000f00 */
        /* <DEDUP_REMOVED lines=29> */
[----:B------:R-:W-:Y:S01]  /*0850*/  @P5 IMAD.MOV.U32 R13, RZ, RZ, R11 ;  /* 0x000000ffff0d5224 */ /* 0x000fe200078e000b */
[----:B------:R-:W-:Y:S01]  /*0860*/  @P5 MOV R16, R17 ;  /* 0x0000001100105202 */ /* 0x000fe20000000f00 */
[----:B------:R-:W-:Y:S01]  /*0870*/  @P4 IMAD.MOV.U32 R13, RZ, RZ, R17 ;  /* 0x000000ffff0d4224 */ /* 0x000fe200078e0011 */
[----:B------:R-:W-:Y:S06]  /*0880*/  @!P6 BRA `(.L_x_409) ;  /* 0x00000000002ce947 */ /* 0x000fec0003800000 */
[----:B------:R-:W-:Y:S01]  /*0890*/  @P2 MOV R14, R18 ;  /* 0x00000012000e2202 */ /* 0x000fe20000000f00 */
[----:B------:R-:W-:Y:S01]  /*08a0*/  @P1 IMAD.MOV.U32 R14, RZ, RZ, R19 ;  /* 0x000000ffff0e1224 */ /* 0x000fe200078e0013 */
[----:B------:R-:W-:Y:S01]  /*08b0*/  @P0 MOV R14, R26 ;  /* 0x0000001a000e0202 */ /* 0x000fe20000000f00 */
[----:B------:R-:W-:Y:S01]  /*08c0*/  @P3 IMAD.MOV.U32 R14, RZ, RZ, R8 ;  /* 0x000000ffff0e3224 */ /* 0x000fe200078e0008 */
[----:B------:R-:W-:Y:S02]  /*08d0*/  ISETP.EQ.AND P0, PT, R15, 0x8, PT ;  /* 0x000000080f00780c */ /* 0x000fe40003f02270 */
[----:B------:R-:W-:Y:S01]  /*08e0*/  @P5 MOV R14, R10 ;  /* 0x0000000a000e5202 */ /* 0x000fe20000000f00 */
[----:B------:R-:W-:Y:S01]  /*08f0*/  @P4 IMAD.MOV.U32 R14, RZ, RZ, R11 ;  /* 0x000000ffff0e4224 */ /* 0x000fe200078e000b */
[----:B------:R-:W-:-:S04]  /*0900*/  LOP3.LUT R12, R12, 0x1f, RZ, 0xc0, !PT ;  /* 0x0000001f0c0c7812 */ /* 0x000fc800078ec0ff */
[----:B------:R-:W-:-:S05]  /*0910*/  SHF.L.W.U32.HI R16, R13, R12, R16 ;  /* 0x0000000c0d107219 */ /* 0x000fca0000010e10 */
[----:B------:R-:W-:-:S04]  /*0920*/  @P0 MOV R14, R17 ;  /* 0x00000011000e0202 */ /* 0x000fc80000000f00 */
[----:B------:R-:W-:-:S07]  /*0930*/  SHF.L.W.U32.HI R13, R14, R12, R13 ;  /* 0x0000000c0e0d7219 */ /* 0x000fce0000010e0d */
.L_x_409:
[----:B------:R-:W-:Y:S05]  /*0940*/  BSYNC.RECONVERGENT B1 ;  /* 0x0000000000017941 */ /* 0x000fea0003800200 */
.L_x_408:
        /* <DEDUP_REMOVED lines=19> */
.L_x_406:
[----:B------:R-:W-:Y:S01]  /*0a80*/  FMUL R12, RZ, R20 ;  /* 0x00000014ff0c7220 */ /* 0x000fe20000400000 */
[----:B------:R-:W-:-:S07]  /*0a90*/  MOV R17, RZ ;  /* 0x000000ff00117202 */ /* 0x000fce0000000f00 */
.L_x_405:
[----:B------:R-:W-:Y:S05]  /*0aa0*/  BSYNC.RECONVERGENT B0 ;  /* 0x0000000000007941 */ /* 0x000fea0003800200 */
.L_x_404:
[----:B------:R-:W-:Y:S02]  /*0ab0*/  HFMA2 R16, -RZ, RZ, 1.0078125, -8.98838043212890625e-05 ;  /* 0x3c0885e4ff107431 */ /* 0x000fe400000001ff */
[----:B------:R-:W-:Y:S02]  /*0ac0*/  IMAD.MOV.U32 R14, RZ, RZ, 0x37cbac00 ;  /* 0x37cbac00ff0e7424 */ /* 0x000fe400078e00ff */
[----:B------:R-:W-:Y:S01]  /*0ad0*/  FMUL R13, R12, R12 ;  /* 0x0000000c0c0d7220 */ /* 0x000fe20000400000 */
[C---:B------:R-:W-:Y:S01]  /*0ae0*/  LOP3.LUT R15, R17.reuse, 0x1, RZ, 0xc0, !PT ;  /* 0x00000001110f7812 */ /* 0x040fe200078ec0ff */
[----:B------:R-:W-:Y:S02]  /*0af0*/  VIADD R17, R17, 0x1 ;  /* 0x0000000111117836 */ /* 0x000fe40000000000 */
[----:B------:R-:W-:Y:S01]  /*0b00*/  FFMA R14, R13, R14, -0.0013887860113754868507 ;  /* 0xbab607ed0d0e7423 */ /* 0x000fe2000000000e */
[----:B------:R-:W-:Y:S01]  /*0b10*/  ISETP.NE.U32.AND P0, PT, R15, 0x1, PT ;  /* 0x000000010f00780c */ /* 0x000fe20003f05070 */
[----:B------:R-:W-:Y:S01]  /*0b20*/  VIADD R6, R6, 0x1 ;  /* 0x0000000106067836 */ /* 0x000fe20000000000 */
[----:B------:R-:W-:-:S02]  /*0b30*/  MOV R15, 0x3e2aaaa8 ;  /* 0x3e2aaaa8000f7802 */ /* 0x000fc40000000f00 */
[----:B------:R-:W-:Y:S02]  /*0b40*/  FSEL R14, R14, -0.00019574658654164522886, P0 ;  /* 0xb94d41530e0e7808 */ /* 0x000fe40000000000 */
[----:B------:R-:W-:Y:S02]  /*0b50*/  FSEL R16, R16, 0.041666727513074874878, !P0 ;  /* 0x3d2aaabb10107808 */ /* 0x000fe40004000000 */
[----:B------:R-:W-:Y:S02]  /*0b60*/  LOP3.LUT P1, RZ, R17, 0x2, RZ, 0xc0, !PT ;  /* 0x0000000211ff7812 */ /* 0x000fe4000782c0ff */
[----:B------:R-:W-:Y:S01]  /*0b70*/  FSEL R12, R12, 1, !P0 ;  /* 0x3f8000000c0c7808 */ /* 0x000fe20004000000 */
[----:B------:R-:W-:Y:S01]  /*0b80*/  FFMA R14, R13, R14, R16 ;  /* 0x0000000e0d0e7223 */ /* 0x000fe20000000010 */
[----:B------:R-:W-:Y:S02]  /*0b90*/  FSEL R17, -R15, -0.4999999701976776123, !P0 ;  /* 0xbeffffff0f117808 */ /* 0x000fe40004000100 */
[----:B------:R-:W-:Y:S01]  /*0ba0*/  ISETP.NE.AND P0, PT, R6, R9, PT ;  /* 0x000000090600720c */ /* 0x000fe20003f05270 */
[----:B------:R-:W-:-:S02]  /*0bb0*/  FFMA R15, R13, R12, RZ ;  /* 0x0000000c0d0f7223 */ /* 0x000fc400000000ff */
[----:B------:R-:W-:-:S04]  /*0bc0*/  FFMA R14, R13, R14, R17 ;  /* 0x0000000e0d0e7223 */ /* 0x000fc80000000011 */
[----:B------:R-:W-:-:S04]  /*0bd0*/  FFMA R15, R15, R14, R12 ;  /* 0x0000000e0f0f7223 */ /* 0x000fc8000000000c */
[----:B------:R-:W-:-:S04]  /*0be0*/  @P1 FADD R15, RZ, -R15 ;  /* 0x8000000fff0f1221 */ /* 0x000fc80000000000 */
[----:B-----5:R-:W-:-:S04]  /*0bf0*/  FMUL R15, R22, R15 ;  /* 0x0000000f160f7220 */ /* 0x020fc80000400000 */
        /* <DEDUP_REMOVED lines=10> */
[----:B------:R0:W-:Y:S09]  /*0ca0*/  STG.E desc[UR6][R14.64], R4 ;  /* 0x000000040e007986 */ /* 0x0001f2000c101906 */
[----:B------:R-:W-:Y:S05]  /*0cb0*/  @!P0 BRA `(.L_x_402) ;  /* 0xfffffff4002c8947 */ /* 0x000fea000383ffff */
[----:B------:R-:W-:Y:S05]  /*0cc0*/  EXIT ;  /* 0x000000000000794d */ /* 0x000fea0003800000 */
.L_x_411:
        /* <DEDUP_REMOVED lines=11> */
.L_x_658:


//--------------------- .text._Z24gpuTemplateStgHomoTurb3DIdEvPT_S1_S1_S1_S0_ii --------------------------
	.section	.text._Z24gpuTemplateStgHomoTurb3DIdEvPT_S1_S1_S1_S0_ii,"ax",@progbits
	.align	128
        .global         _Z24gpuTemplateStgHomoTurb3DIdEvPT_S1_S1_S1_S0_ii
        .type           _Z24gpuTemplateStgHomoTurb3DIdEvPT_S1_S1_S1_S0_ii,@function
        .size           _Z24gpuTemplateStgHomoTurb3DIdEvPT_S1_S1_S1_S0_ii,(.L_x_634 - _Z24gpuTemplateStgHomoTurb3DIdEvPT_S1_S1_S1_S0_ii)
        .other          _Z24gpuTemplateStgHomoTurb3DIdEvPT_S1_S1_S1_S0_ii,@"STO_CUDA_ENTRY STV_DEFAULT"
_Z24gpuTemplateStgHomoTurb3DIdEvPT_S1_S1_S1_S0_ii:
.text._Z24gpuTemplateStgHomoTurb3DIdEvPT_S1_S1_S1_S0_ii:
[----:B------:R-:W0:Y:S01]  /*0000*/  LDC R1, c[0x0][0x37c] ;  /* 0x0000df00ff017b82 */ /* 0x000e220000000800 */
[----:B------:R-:W1:Y:S01]  /*0010*/  S2R R0, SR_TID.X ;  /* 0x0000000000007919 */ /* 0x000e620000002100 */
[----:B------:R-:W2:Y:S06]  /*0020*/  LDCU UR4, c[0x0][0x360] ;  /* 0x00006c00ff0477ac */ /* 0x000eac0008000800 */
[----:B------:R-:W1:Y:S01]  /*0030*/  S2UR UR5, SR_CTAID.X ;  /* 0x00000000000579c3 */ /* 0x000e620000002500 */
[----:B0-----:R-:W-:-:S07]  /*0040*/  VIADD R1, R1, 0xffffffd8 ;  /* 0xffffffd801017836 */ /* 0x001fce0000000000 */
[----:B------:R-:W1:Y:S08]  /*0050*/  LDC R3, c[0x0][0x360] ;  /* 0x0000d800ff037b82 */ /* 0x000e700000000800 */
[----:B------:R-:W0:Y:S01]  /*0060*/  LDC R11, c[0x0][0x3a8] ;  /* 0x0000ea00ff0b7b82 */ /* 0x000e220000000800 */
[----:B-1----:R-:W-:-:S05]  /*0070*/  IMAD R0, R3, UR5, R0 ;  /* 0x0000000503007c24 */ /* 0x002fca000f8e0200 */
[----:B0-----:R-:W-:-:S13]  /*0080*/  ISETP.GE.AND P0, PT, R0, R11, PT ;  /* 0x0000000b0000720c */ /* 0x001fda0003f06270 */
[----:B--2---:R-:W-:Y:S05]  /*0090*/  @P0 EXIT ;  /* 0x000000000000094d */ /* 0x004fea0003800000 */
[----:B------:R-:W0:Y:S01]  /*00a0*/  LDCU UR6, c[0x0][0x3ac] ;  /* 0x00007580ff0677ac */ /* 0x000e220008000800 */
[----:B------:R-:W1:Y:S01]  /*00b0*/  LDCU UR5, c[0x0][0x370] ;  /* 0x00006e00ff0577ac */ /* 0x000e620008000800 */
[----:B------:R-:W2:Y:S01]  /*00c0*/  LDCU.64 UR12, c[0x0][0x358] ;  /* 0x00006b00ff0c77ac */ /* 0x000ea20008000a00 */
[----:B0-----:R-:W-:Y:S02]  /*00d0*/  UISETP.GT.AND UP0, UPT, UR6, URZ, UPT ;  /* 0x000000ff0600728c */ /* 0x001fe4000bf04270 */
[----:B-1----:R-:W-:-:S07]  /*00e0*/  UIMAD UR4, UR4, UR5, URZ ;  /* 0x00000005040472a4 */ /* 0x002fce000f8e02ff */
[----:B--2---:R-:W-:Y:S05]  /*00f0*/  BRA.U UP0, `(.L_x_412) ;  /* 0x00000001002c7547 */ /* 0x004fea000b800000 */
[----:B------:R-:W0:Y:S02]  /*0100*/  LDC.64 R8, c[0x0][0x380] ;  /* 0x0000e000ff087b82 */ /* 0x000e240000000a00 */
.L_x_413:
[----:B01----:R-:W-:-:S04]  /*0110*/  IMAD.WIDE R2, R0, 0x8, R8 ;  /* 0x0000000800027825 */ /* 0x003fc800078e0208 */
[----:B------:R-:W-:Y:S01]  /*0120*/  VIADD R0, R0, UR4 ;  /* 0x0000000400007c36 */ /* 0x000fe20008000000 */
[----:B------:R1:W-:Y:S01]  /*0130*/  STG.E.64 desc[UR12][R2.64], RZ ;  /* 0x000000ff02007986 */ /* 0x0003e2000c101b0c */
[----:B------:R-:W-:-:S03]  /*0140*/  IMAD.WIDE R4, R11, 0x8, R2 ;  /* 0x000000080b047825 */ /* 0x000fc600078e0202 */
[----:B------:R-:W-:Y:S02]  /*0150*/  ISETP.GE.AND P0, PT, R0, R11, PT ;  /* 0x0000000b0000720c */ /* 0x000fe40003f06270 */
[----:B------:R1:W-:Y:S01]  /*0160*/  STG.E.64 desc[UR12][R4.64], RZ ;  /* 0x000000ff04007986 */ /* 0x0003e2000c101b0c */
[----:B------:R-:W-:-:S05]  /*0170*/  IMAD.WIDE R6, R11, 0x8, R4 ;  /* 0x000000080b067825 */ /* 0x000fca00078e0204 */
[----:B------:R1:W-:Y:S05]  /*0180*/  STG.E.64 desc[UR12][R6.64], RZ ;  /* 0x000000ff06007986 */ /* 0x0003ea000c101b0c */
[----:B------:R-:W-:Y:S05]  /*0190*/  @!P0 BRA `(.L_x_413) ;  /* 0xfffffffc00dc8947 */ /* 0x000fea000383ffff */
[----:B------:R-:W-:Y:S05]  /*01a0*/  EXIT ;  /* 0x000000000000794d */ /* 0x000fea0003800000 */
.L_x_412:
[----:B------:R-:W0:Y:S01]  /*01b0*/  LDCU.64 UR20, c[0x0][0x3a0] ;  /* 0x00007400ff1477ac */ /* 0x000e220008000a00 */
[----:B------:R-:W1:Y:S01]  /*01c0*/  LDCU.64 UR16, c[0x4][0x10] ;  /* 0x01000200ff1077ac */ /* 0x000e620008000a00 */
[----:B------:R-:W-:Y:S02]  /*01d0*/  USHF.L.U32 UR7, UR6, 0x1, URZ ;  /* 0x0000000106077899 */ /* 0x000fe400080006ff */
[----:B------:R-:W-:Y:S02]  /*01e0*/  UIMAD UR8, UR6, 0x3, URZ ;  /* 0x00000003060878a4 */ /* 0x000fe4000f8e02ff */
[----:B------:R-:W-:Y:S02]  /*01f0*/  USHF.L.U32 UR9, UR6, 0x2, URZ ;  /* 0x0000000206097899 */ /* 0x000fe400080006ff */
[----:B------:R-:W-:Y:S02]  /*0200*/  UIMAD UR10, UR6, 0x5, URZ ;  /* 0x00000005060a78a4 */ /* 0x000fe4000f8e02ff */
[----:B------:R-:W-:-:S12]  /*0210*/  UIMAD UR5, UR6, 0x6, URZ ;  /* 0x00000006060578a4 */ /* 0x000fd8000f8e02ff */
.L_x_420:
[----:B--2---:R-:W2:Y:S01]  /*0220*/  LDC.64 R2, c[0x0][0x388] ;  /* 0x0000e200ff027b82 */ /* 0x004ea20000000a00 */
[----:B------:R-:W3:Y:S01]  /*0230*/  LDCU.64 UR14, c[0x0][0x3a0] ;  /* 0x00007400ff0e77ac */ /* 0x000ee20008000a00 */
[----:B------:R-:W4:Y:S06]  /*0240*/  LDCU.64 UR18, c[0x0][0x390] ;  /* 0x00007200ff1277ac */ /* 0x000f2c0008000a00 */
[----:B------:R-:W5:Y:S08]  /*0250*/  LDC.64 R38, c[0x0][0x3a8] ;  /* 0x0000ea00ff267b82 */ /* 0x000f700000000a00 */
[----:B------:R-:W0:Y:S01]  /*0260*/  LDC.64 R4, c[0x0][0x398] ;  /* 0x0000e600ff047b82 */ /* 0x000e220000000a00 */
[----:B--2---:R-:W-:-:S05]  /*0270*/  IMAD.WIDE R2, R0, 0x8, R2 ;  /* 0x0000000800027825 */ /* 0x004fca00078e0202 */
[----:B------:R-:W2:Y:S01]  /*0280*/  LDG.E.64 R34, desc[UR12][R2.64] ;  /* 0x0000000c02227981 */ /* 0x000ea2000c1e1b00 */
[----:B-----5:R-:W-:-:S04]  /*0290*/  IMAD.WIDE R8, R38, 0x8, R2 ;  /* 0x0000000826087825 */ /* 0x020fc800078e0202 */
[----:B------:R-:W-:Y:S01]  /*02a0*/  IMAD.WIDE R10, R38, 0x8, R8 ;  /* 0x00000008260a7825 */ /* 0x000fe200078e0208 */
[----:B0-----:R-:W3:Y:S04]  /*02b0*/  LDG.E.64 R12, desc[UR12][R4.64+0x10] ;  /* 0x0000100c040c7981 */ /* 0x001ee8000c1e1b00 */
[----:B------:R-:W2:Y:S04]  /*02c0*/  LDG.E.64 R6, desc[UR12][R4.64] ;  /* 0x0000000c04067981 */ /* 0x000ea8000c1e1b00 */
[----:B------:R-:W5:Y:S04]  /*02d0*/  LDG.E.64 R32, desc[UR12][R4.64+0x8] ;  /* 0x0000080c04207981 */ /* 0x000f68000c1e1b00 */
[----:B------:R-:W5:Y:S04]  /*02e0*/  LDG.E.64 R8, desc[UR12][R8.64] ;  /* 0x0000000c08087981 */ /* 0x000f68000c1e1b00 */
[----:B------:R-:W5:Y:S01]  /*02f0*/  LDG.E.64 R10, desc[UR12][R10.64] ;  /* 0x0000000c0a0a7981 */ /* 0x000f62000c1e1b00 */
[C---:B------:R-:W-:Y:S01]  /*0300*/  IMAD R36, R39.reuse, 0x9, RZ ;  /* 0x0000000927247824 */ /* 0x040fe200078e02ff */
[----:B------:R-:W-:Y:S01]  /*0310*/  CS2R R28, SRZ ;  /* 0x00000000001c7805 */ /* 0x000fe2000001ff00 */
[C---:B------:R-:W-:Y:S01]  /*0320*/  IMAD R37, R39.reuse, 0x7, RZ ;  /* 0x0000000727257824 */ /* 0x040fe200078e02ff */
[----:B------:R-:W-:Y:S01]  /*0330*/  CS2R R26, SRZ ;  /* 0x00000000001a7805 */ /* 0x000fe2000001ff00 */
[----:B------:R-:W-:Y:S01]  /*0340*/  IMAD.SHL.U32 R38, R39, 0x8, RZ ;  /* 0x0000000827267824 */ /* 0x000fe200078e00ff */
[----:B------:R-:W-:Y:S01]  /*0350*/  CS2R R24, SRZ ;  /* 0x0000000000187805 */ /* 0x000fe2000001ff00 */
[----:B----4-:R-:W-:-:S02]  /*0360*/  IMAD.U32 R22, RZ, RZ, UR18 ;  /* 0x00000012ff167e24 */ /* 0x010fc4000f8e00ff */
[----:B------:R-:W-:Y:S02]  /*0370*/  IMAD.U32 R23, RZ, RZ, UR19 ;  /* 0x00000013ff177e24 */ /* 0x000fe4000f8e00ff */
[----:B------:R-:W-:Y:S02]  /*0380*/  IMAD.MOV R39, RZ, RZ, -R39 ;  /* 0x000000ffff277224 */ /* 0x000fe400078e0a27 */
[----:B------:R-:W-:Y:S02]  /*0390*/  IMAD.U32 R40, RZ, RZ, UR5 ;  /* 0x00000005ff287e24 */ /* 0x000fe4000f8e00ff */
[----:B------:R-:W-:Y:S02]  /*03a0*/  IMAD.U32 R41, RZ, RZ, UR10 ;  /* 0x0000000aff297e24 */ /* 0x000fe4000f8e00ff */
[----:B------:R-:W-:Y:S02]  /*03b0*/  IMAD.U32 R42, RZ, RZ, UR9 ;  /* 0x00000009ff2a7e24 */ /* 0x000fe4000f8e00ff */
[----:B------:R-:W-:Y:S01]  /*03c0*/  IMAD.U32 R43, RZ, RZ, UR8 ;  /* 0x00000008ff2b7e24 */ /* 0x000fe2000f8e00ff */
[----:B---3--:R-:W-:-:S02]  /*03d0*/  DMUL R12, R12, UR14 ;  /* 0x0000000e0c0c7c28 */ /* 0x008fc40008000000 */
[----:B--2---:R-:W-:Y:S02]  /*03e0*/  DFMA R34, -R6, UR14, R34 ;  /* 0x0000000e06227c2b */ /* 0x004fe40008000122 */
[----:B-----5:R-:W-:-:S04]  /*03f0*/  DFMA R32, -R32, UR14, R8 ;  /* 0x0000000e20207c2b */ /* 0x020fc80008000108 */
[----:B------:R-:W-:-:S11]  /*0400*/  DFMA R30, R8, R10, -R12 ;  /* 0x0000000a081e722b */ /* 0x000fd6000000080c */
.L_x_419:
[----:B------:R-:W0:Y:S01]  /*0410*/  LDC.64 R16, c[0x0][0x390] ;  /* 0x0000e400ff107b82 */ /* 0x000e220000000a00 */
[----:B------:R-:W-:Y:S01]  /*0420*/  IMAD.U32 R11, RZ, RZ, UR7 ;  /* 0x00000007ff0b7e24 */ /* 0x000fe2000f8e00ff */
[----:B------:R-:W2:Y:S06]  /*0430*/  LDG.E.64 R8, desc[UR12][R22.64] ;  /* 0x0000000c16087981 */ /* 0x000eac000c1e1b00 */
[----:B------:R-:W3:Y:S01]  /*0440*/  LDC R3, c[0x0][0x3ac] ;  /* 0x0000eb00ff037b82 */ /* 0x000ee20000000800 */
[----:B0-----:R-:W-:-:S04]  /*0450*/  IMAD.WIDE.U32 R4, R42, 0x8, R16 ;  /* 0x000000082a047825 */ /* 0x001fc800078e0010 */
[--C-:B------:R-:W-:Y:S02]  /*0460*/  IMAD.WIDE.U32 R14, R43, 0x8, R16.reuse ;  /* 0x000000082b0e7825 */ /* 0x100fe400078e0010 */
[----:B------:R-:W4:Y:S02]  /*0470*/  LDG.E.64 R4, desc[UR12][R4.64] ;  /* 0x0000000c04047981 */ /* 0x000f24000c1e1b00 */
[----:B------:R-:W-:Y:S02]  /*0480*/  IMAD.WIDE.U32 R12, R41, 0x8, R16 ;  /* 0x00000008290c7825 */ /* 0x000fe400078e0010 */
[----:B------:R-:W2:Y:S02]  /*0490*/  LDG.E.64 R14, desc[UR12][R14.64] ;  /* 0x0000000c0e0e7981 */ /* 0x000ea4000c1e1b00 */
[----:B------:R-:W-:Y:S02]  /*04a0*/  IMAD.WIDE.U32 R10, R11, 0x8, R22 ;  /* 0x000000080b0a7825 */ /* 0x000fe400078e0016 */
[----:B------:R-:W2:Y:S02]  /*04b0*/  LDG.E.64 R12, desc[UR12][R12.64] ;  /* 0x0000000c0c0c7981 */ /* 0x000ea4000c1e1b00 */
[----:B------:R-:W-:-:S02]  /*04c0*/  IMAD.WIDE.U32 R6, R36, 0x8, R16 ;  /* 0x0000000824067825 */ /* 0x000fc400078e0010 */
[----:B------:R-:W2:Y:S04]  /*04d0*/  LDG.E.64 R10, desc[UR12][R10.64] ;  /* 0x0000000c0a0a7981 */ /* 0x000ea8000c1e1b00 */
        /* <DEDUP_REMOVED lines=35> */
[----:B-1---5:R-:W-:Y:S05]  /*0710*/  CALL.REL.NOINC `($_Z24gpuTemplateStgHomoTurb3DIdEvPT_S1_S1_S1_S0_ii$__internal_trig_reduction_slowpathd) ;  /* 0x0000000400007944 */ /* 0x022fea0003c00000 */
[----:B------:R-:W-:Y:S02]  /*0720*/  IMAD.MOV.U32 R48, RZ, RZ, R44 ;  /* 0x000000ffff307224 */ /* 0x000fe400078e002c */
[----:B------:R-:W-:-:S07]  /*0730*/  IMAD.MOV.U32 R49, RZ, RZ, R45 ;  /* 0x000000ffff317224 */ /* 0x000fce00078e002d */
.L_x_417:
[----:B-1----:R-:W-:Y:S05]  /*0740*/  BSYNC.RECONVERGENT B0 ;  /* 0x0000000000007941 */ /* 0x002fea0003800200 */
.L_x_416:
[----:B------:R-:W-:Y:S01]  /*0750*/  VIADD R50, R4, 0x1 ;  /* 0x0000000104327836 */ /* 0x000fe20000000000 */
[----:B------:R-:W-:Y:S06]  /*0760*/  BRA `(.L_x_418) ;  /* 0x0000000000087947 */ /* 0x000fec0003800000 */
.L_x_415:
[----:B------:R-:W-:Y:S01]  /*0770*/  DMUL R48, RZ, R6 ;  /* 0x00000006ff307228 */ /* 0x000fe20000000000 */
[----:B------:R-:W-:-:S10]  /*0780*/  IMAD.MOV.U32 R50, RZ, RZ, 0x1 ;  /* 0x00000001ff327424 */ /* 0x000fd400078e00ff */
.L_x_418:
[----:B-1----:R-:W-:Y:S05]  /*0790*/  BSYNC.RECONVERGENT B1 ;  /* 0x0000000000017941 */ /* 0x002fea0003800200 */
.L_x_414:
        /* <DEDUP_REMOVED lines=44> */
[----:B------:R-:W0:Y:S08]  /*0a60*/  LDC.64 R2, c[0x0][0x380] ;  /* 0x0000e000ff027b82 */ /* 0x000e300000000a00 */
[----:B------:R-:W1:Y:S01]  /*0a70*/  LDC R9, c[0x0][0x3a8] ;  /* 0x0000ea00ff097b82 */ /* 0x000e620000000800 */
[----:B0-----:R-:W-:-:S04]  /*0a80*/  IMAD.WIDE R2, R0, 0x8, R2 ;  /* 0x0000000800027825 */ /* 0x001fc800078e0202 */
[----:B------:R-:W-:Y:S01]  /*0a90*/  VIADD R0, R0, UR4 ;  /* 0x0000000400007c36 */ /* 0x000fe20008000000 */
[----:B------:R2:W-:Y:S01]  /*0aa0*/  STG.E.64 desc[UR12][R2.64], R24 ;  /* 0x0000001802007986 */ /* 0x0005e2000c101b0c */
[----:B-1----:R-:W-:-:S03]  /*0ab0*/  IMAD.WIDE R4, R9, 0x8, R2 ;  /* 0x0000000809047825 */ /* 0x002fc600078e0202 */
[----:B------:R-:W-:Y:S02]  /*0ac0*/  ISETP.GE.AND P0, PT, R0, R9, PT ;  /* 0x000000090000720c */ /* 0x000fe40003f06270 */
[----:B------:R2:W-:Y:S01]  /*0ad0*/  STG.E.64 desc[UR12][R4.64], R26 ;  /* 0x0000001a04007986 */ /* 0x0005e2000c101b0c */
[----:B------:R-:W-:-:S05]  /*0ae0*/  IMAD.WIDE R6, R9, 0x8, R4 ;  /* 0x0000000809067825 */ /* 0x000fca00078e0204 */
[----:B------:R2:W-:Y:S05]  /*0af0*/  STG.E.64 desc[UR12][R6.64], R28 ;  /* 0x0000001c06007986 */ /* 0x0005ea000c101b0c */
[----:B------:R-:W-:Y:S05]  /*0b00*/  @!P0 BRA `(.L_x_420) ;  /* 0xfffffff400c48947 */ /* 0x000fea000383ffff */
[----:B------:R-:W-:Y:S05]  /*0b10*/  EXIT ;  /* 0x000000000000794d */ /* 0x000fea0003800000 */
        .type           $_Z24gpuTemplateStgHomoTurb3DIdEvPT_S1_S1_S1_S0_ii$__internal_trig_reduction_slowpathd,@function
        .size           $_Z24gpuTemplateStgHomoTurb3DIdEvPT_S1_S1_S1_S0_ii$__internal_trig_reduction_slowpathd,(.L_x_634 - $_Z24gpuTemplateStgHomoTurb3DIdEvPT_S1_S1_S1_S0_ii$__internal_trig_reduction_slowpathd)
$_Z24gpuTemplateStgHomoTurb3DIdEvPT_S1_S1_S1_S0_ii$__internal_trig_reduction_slowpathd:
        /* <DEDUP_REMOVED lines=26> */
.L_x_425:
        /* <DEDUP_REMOVED lines=29> */
.L_x_424:
[----:B------:R-:W-:-:S05]  /*0e90*/  LOP3.LUT R4, R12, 0x7ff, RZ, 0xc0, !PT ;  /* 0x000007ff0c047812 */ /* 0x000fca00078ec0ff */
[----:B------:R-:W-:-:S05]  /*0ea0*/  VIADD R4, R4, 0xfffffc00 ;  /* 0xfffffc0004047836 */ /* 0x000fca0000000000 */
[----:B------:R-:W-:Y:S02]  /*0eb0*/  SHF.R.U32.HI R5, RZ, 0x6, R4 ;  /* 0x00000006ff057819 */ /* 0x000fe40000011604 */
[----:B------:R-:W-:Y:S02]  /*0ec0*/  ISETP.GE.U32.AND P0, PT, R4, 0x80, PT ;  /* 0x000000800400780c */ /* 0x000fe40003f06070 */
[----:B------:R-:W-:-:S04]  /*0ed0*/  IADD3 R5, PT, PT, -R5, 0x13, RZ ;  /* 0x0000001305057810 */ /* 0x000fc80007ffe1ff */
[----:B------:R-:W-:-:S07]  /*0ee0*/  SEL R11, R5, 0x12, P0 ;  /* 0x00000012050b7807 */ /* 0x000fce0000000000 */
.L_x_423:
[----:B------:R-:W-:Y:S05]  /*0ef0*/  BSYNC.RECONVERGENT B2 ;  /* 0x0000000000027941 */ /* 0x000fea0003800200 */
.L_x_422:
        /* <DEDUP_REMOVED lines=63> */
.L_x_427:
[----:B------:R-:W-:Y:S05]  /*12f0*/  BSYNC.RECONVERGENT B2 ;  /* 0x0000000000027941 */ /* 0x000fea0003800200 */
.L_x_426:
        /* <DEDUP_REMOVED lines=36> */
.L_x_421:
[----:B------:R-:W-:-:S04]  /*1540*/  IMAD.MOV.U32 R15, RZ, RZ, 0x0 ;  /* 0x00000000ff0f7424 */ /* 0x000fc800078e00ff */
[----:B------:R-:W-:Y:S05]  /*1550*/  RET.REL.NODEC R14 `(_Z24gpuTemplateStgHomoTurb3DIdEvPT_S1_S1_S1_S0_ii) ;  /* 0xffffffe80ea87950 */ /* 0x000fea0003c3ffff */
.L_x_428:
        /* <DEDUP_REMOVED lines=10> */
.L_x_634:


//--------------------- .text._Z24gpuTemplateStgHomoTurb2DIdEvPT_S1_S1_S1_S0_ii --------------------------
	.section	.text._Z24gpuTemplateStgHomoTurb2DIdEvPT_S1_S1_S1_S0_ii,"ax",@progbits
	.align	128
        .global         _Z24gpuTemplateStgHomoTurb2DIdEvPT_S1_S1_S1_S0_ii
        .type           _Z24gpuTemplateStgHomoTurb2DIdEvPT_S1_S1_S1_S0_ii,@function
        .size           _Z24gpuTemplateStgHomoTurb2DIdEvPT_S1_S1_S1_S0_ii,(.L_x_635 - _Z24gpuTemplateStgHomoTurb2DIdEvPT_S1_S1_S1_S0_ii)
        .other          _Z24gpuTemplateStgHomoTurb2DIdEvPT_S1_S1_S1_S0_ii,@"STO_CUDA_ENTRY STV_DEFAULT"
_Z24gpuTemplateStgHomoTurb2DIdEvPT_S1_S1_S1_S0_ii:
.text._Z24gpuTemplateStgHomoTurb2DIdEvPT_S1_S1_S1_S0_ii:
[----:B------:R-:W0:Y:S01]  /*0000*/  LDC R1, c[0x0][0x37c] ;  /* 0x0000df00ff017b82 */ /* 0x000e220000000800 */
[----:B------:R-:W1:Y:S07]  /*0010*/  S2R R33, SR_TID.X ;  /* 0x0000000000217919 */ /* 0x000e6e0000002100 */
[----:B------:R-:W1:Y:S01]  /*0020*/  S2UR UR4, SR_CTAID.X ;  /* 0x00000000000479c3 */ /* 0x000e620000002500 */
[----:B0-----:R-:W-:-:S07]  /*0030*/  VIADD R1, R1, 0xffffffd8 ;  /* 0xffffffd801017836 */ /* 0x001fce0000000000 */
[----:B------:R-:W1:Y:S08]  /*0040*/  LDC R32, c[0x0][0x360] ;  /* 0x0000d800ff207b82 */ /* 0x000e700000000800 */
[----:B------:R-:W0:Y:S01]  /*0050*/  LDC R0, c[0x0][0x3a8] ;  /* 0x0000ea00ff007b82 */ /* 0x000e220000000800 */
[----:B-1----:R-:W-:-:S05]  /*0060*/  IMAD R33, R32, UR4, R33 ;  /* 0x0000000420217c24 */ /* 0x002fca000f8e0221 */
[----:B0-----:R-:W-:-:S13]  /*0070*/  ISETP.GE.AND P0, PT, R33, R0, PT ;  /* 0x000000002100720c */ /* 0x001fda0003f06270 */
[----:B------:R-:W-:Y:S05]  /*0080*/  @P0 EXIT ;  /* 0x000000000000094d */ /* 0x000fea0003800000 */
[----:B------:R-:W0:Y:S01]  /*0090*/  LDC R31, c[0x0][0x3ac] ;  /* 0x0000eb00ff1f7b82 */ /* 0x000e220000000800 */
[----:B------:R-:W1:Y:S01]  /*00a0*/  LDCU UR4, c[0x0][0x370] ;  /* 0x00006e00ff0477ac */ /* 0x000e620008000800 */
[----:B------:R-:W2:Y:S01]  /*00b0*/  LDCU.64 UR6, c[0x0][0x358] ;  /* 0x00006b00ff0677ac */ /* 0x000ea20008000a00 */
[----:B-1----:R-:W-:Y:S01]  /*00c0*/  IMAD R32, R32, UR4, RZ ;  /* 0x0000000420207c24 */ /* 0x002fe2000f8e02ff */
[----:B0-----:R-:W-:-:S13]  /*00d0*/  ISETP.GT.AND P0, PT, R31, RZ, PT ;  /* 0x000000ff1f00720c */ /* 0x001fda0003f04270 */
[----:B--2---:R-:W-:Y:S05]  /*00e0*/  @P0 BRA `(.L_x_429) ;  /* 0x0000000000240947 */ /* 0x004fea0003800000 */
[----:B------:R-:W0:Y:S02]  /*00f0*/  LDC.64 R6, c[0x0][0x380] ;  /* 0x0000e000ff067b82 */ /* 0x000e240000000a00 */
.L_x_430:
[----:B0-----:R-:W-:-:S04]  /*0100*/  IMAD.WIDE R2, R33, 0x8, R6 ;  /* 0x0000000821027825 */ /* 0x001fc800078e0206 */
[----:B------:R-:W-:Y:S01]  /*0110*/  IMAD.IADD R33, R32, 0x1, R33 ;  /* 0x0000000120217824 */ /* 0x000fe200078e0221 */
[----:B------:R1:W-:Y:S01]  /*0120*/  STG.E.64 desc[UR6][R2.64], RZ ;  /* 0x000000ff02007986 */ /* 0x0003e2000c101b06 */
[----:B------:R-:W-:-:S03]  /*0130*/  IMAD.WIDE R4, R0, 0x8, R2 ;  /* 0x0000000800047825 */ /* 0x000fc600078e0202 */
[----:B------:R-:W-:Y:S02]  /*0140*/  ISETP.GE.AND P0, PT, R33, R0, PT ;  /* 0x000000002100720c */ /* 0x000fe40003f06270 */
[----:B------:R1:W-:Y:S11]  /*0150*/  STG.E.64 desc[UR6][R4.64], RZ ;  /* 0x000000ff04007986 */ /* 0x0003f6000c101b06 */
[----:B-1----:R-:W-:Y:S05]  /*0160*/  @!P0 BRA `(.L_x_430) ;  /* 0xfffffffc00e48947 */ /* 0x002fea000383ffff */
[----:B------:R-:W-:Y:S05]  /*0170*/  EXIT ;  /* 0x000000000000794d */ /* 0x000fea0003800000 */
.L_x_429:
[----:B------:R-:W-:Y:S01]  /*0180*/  IMAD.SHL.U32 R31, R31, 0x2, RZ ;  /* 0x000000021f1f7824 */ /* 0x000fe200078e00ff */
[----:B------:R-:W0:Y:S01]  /*0190*/  LDCU.64 UR10, c[0x0][0x3a0] ;  /* 0x00007400ff0a77ac */ /* 0x000e220008000a00 */
[----:B------:R-:W1:Y:S05]  /*01a0*/  LDCU.64 UR8, c[0x4][0x10] ;  /* 0x01000200ff0877ac */ /* 0x000e6a0008000a00 */
.L_x_449:
        /* <DEDUP_REMOVED lines=19> */
[C---:B------:R-:W-:Y:S01]  /*02e0*/  IMAD.SHL.U32 R30, R3.reuse, 0x4, RZ ;  /* 0x00000004031e7824 */ /* 0x040fe200078e00ff */
[----:B------:R-:W-:Y:S01]  /*02f0*/  CS2R R36, SRZ ;  /* 0x0000000000247805 */ /* 0x000fe2000001ff00 */
[C---:B------:R-:W-:Y:S02]  /*0300*/  IMAD R29, R3.reuse, 0x6, RZ ;  /* 0x00000006031d7824 */ /* 0x040fe400078e02ff */
[C---:B------:R-:W-:Y:S02]  /*0310*/  IMAD R28, R3.reuse, 0x3, RZ ;  /* 0x00000003031c7824 */ /* 0x040fe400078e02ff */
[C---:B------:R-:W-:Y:S02]  /*0320*/  IMAD R27, R3.reuse, 0x7, RZ ;  /* 0x00000007031b7824 */ /* 0x040fe400078e02ff */
[----:B------:R-:W-:-:S02]  /*0330*/  IMAD R26, R3, 0x9, RZ ;  /* 0x00000009031a7824 */ /* 0x000fc400078e02ff */
[----:B------:R-:W-:Y:S02]  /*0340*/  IMAD.MOV R0, RZ, RZ, -R0 ;  /* 0x000000ffff007224 */ /* 0x000fe400078e0a00 */
[----:B--2---:R-:W-:Y:S02]  /*0350*/  IMAD.U32 R2, RZ, RZ, UR4 ;  /* 0x00000004ff027e24 */ /* 0x004fe4000f8e00ff */
[----:B------:R-:W-:-:S07]  /*0360*/  IMAD.U32 R3, RZ, RZ, UR5 ;  /* 0x00000005ff037e24 */ /* 0x000fce000f8e00ff */
.L_x_442:
[----:B------:R-:W2:Y:S01]  /*0370*/  LDC.64 R24, c[0x0][0x390] ;  /* 0x0000e400ff187b82 */ /* 0x000ea20000000a00 */
[----:B------:R-:W-:Y:S01]  /*0380*/  IMAD.WIDE.U32 R46, R31, 0x8, R2 ;  /* 0x000000081f2e7825 */ /* 0x000fe200078e0002 */
[----:B------:R-:W3:Y:S04]  /*0390*/  LDG.E.64 R6, desc[UR6][R2.64] ;  /* 0x0000000602067981 */ /* 0x000ee8000c1e1b00 */
[----:B------:R-:W3:Y:S02]  /*03a0*/  LDG.E.64 R8, desc[UR6][R46.64] ;  /* 0x000000062e087981 */ /* 0x000ee4000c1e1b00 */
[----:B------:R-:W4:Y:S01]  /*03b0*/  LDC R51, c[0x0][0x3ac] ;  /* 0x0000eb00ff337b82 */ /* 0x000f220000000800 */
        /* <DEDUP_REMOVED lines=38> */
[----:B-1---5:R-:W-:Y:S05]  /*0620*/  CALL.REL.NOINC `($_Z24gpuTemplateStgHomoTurb2DIdEvPT_S1_S1_S1_S0_ii$__internal_trig_reduction_slowpathd) ;  /* 0x0000000c00a87944 */ /* 0x022fea0003c00000 */
[----:B------:R-:W-:Y:S02]  /*0630*/  IMAD.MOV.U32 R4, RZ, RZ, R6 ;  /* 0x000000ffff047224 */ /* 0x000fe400078e0006 */
[----:B------:R-:W-:Y:S02]  /*0640*/  IMAD.MOV.U32 R52, RZ, RZ, R8 ;  /* 0x000000ffff347224 */ /* 0x000fe400078e0008 */
[----:B------:R-:W-:-:S07]  /*0650*/  IMAD.MOV.U32 R53, RZ, RZ, R9 ;  /* 0x000000ffff357224 */ /* 0x000fce00078e0009 */
.L_x_435:
[----:B-1----:R-:W-:Y:S05]  /*0660*/  BSYNC.RECONVERGENT B1 ;  /* 0x0000000000017941 */ /* 0x002fea0003800200 */
.L_x_434:
[----:B------:R-:W-:Y:S01]  /*0670*/  VIADD R54, R4, 0x1 ;  /* 0x0000000104367836 */ /* 0x000fe20000000000 */
[----:B------:R-:W-:Y:S06]  /*0680*/  BRA `(.L_x_436) ;  /* 0x0000000000087947 */ /* 0x000fec0003800000 */
.L_x_433:
[----:B------:R-:W-:Y:S01]  /*0690*/  DMUL R52, RZ, R8 ;  /* 0x00000008ff347228 */ /* 0x000fe20000000000 */
[----:B------:R-:W-:-:S10]  /*06a0*/  IMAD.MOV.U32 R54, RZ, RZ, 0x1 ;  /* 0x00000001ff367424 */ /* 0x000fd400078e00ff */
.L_x_436:
[----:B-1----:R-:W-:Y:S05]  /*06b0*/  BSYNC.RECONVERGENT B0 ;  /* 0x0000000000007941 */ /* 0x002fea0003800200 */
.L_x_432:
[C---:B------:R-:W-:Y:S01]  /*06c0*/  IMAD.SHL.U32 R4, R54.reuse, 0x40, RZ ;  /* 0x0000004036047824 */ /* 0x040fe200078e00ff */
[----:B------:R-:W-:Y:S01]  /*06d0*/  LOP3.LUT R55, R54, 0x1, RZ, 0xc0, !PT ;  /* 0x0000000136377812 */ /* 0x000fe200078ec0ff */
[----:B------:R-:W2:Y:S03]  /*06e0*/  LDG.E.64 R56, desc[UR6][R20.64+0x8] ;  /* 0x0000080614387981 */ /* 0x000ea6000c1e1b00 */
[----:B------:R-:W-:Y:S01]  /*06f0*/  LOP3.LUT R4, R4, 0x40, RZ, 0xc0, !PT ;  /* 0x0000004004047812 */ /* 0x000fe200078ec0ff */
[----:B------:R-:W-:Y:S01]  /*0700*/  IMAD.MOV.U32 R60, RZ, RZ, 0x20fd8164 ;  /* 0x20fd8164ff3c7424 */ /* 0x000fe200078e00ff */
[----:B------:R-:W-:Y:S01]  /*0710*/  DMUL R58, R52, R52 ;  /* 0x00000034343a7228 */ /* 0x000fe20000000000 */
[----:B------:R-:W3:Y:S01]  /*0720*/  LDG.E.64 R44, desc[UR6][R44.64+0x8] ;  /* 0x000008062c2c7981 */ /* 0x000ee2000c1e1b00 */
[----:B------:R-:W-:-:S03]  /*0730*/  IADD3 R12, P0, PT, R4, UR8, RZ ;  /* 0x00000008040c7c10 */ /* 0x000fc6000ff1e0ff */
[----:B------:R-:W4:Y:S02]  /*0740*/  LDG.E.64 R46, desc[UR6][R46.64+0x8] ;  /* 0x000008062e2e7981 */ /* 0x000f24000c1e1b00 */
[----:B------:R-:W-:Y:S02]  /*0750*/  IMAD.X R13, RZ, RZ, UR9, P0 ;  /* 0x00000009ff0d7e24 */ /* 0x000fe400080e06ff */
[----:B------:R-:W4:Y:S04]  /*0760*/  LDG.E.64 R48, desc[UR6][R48.64+0x8] ;  /* 0x0000080630307981 */ /* 0x000f28000c1e1b00 */
[----:B------:R-:W2:Y:S04]  /*0770*/  LDG.E.128.CONSTANT R4, desc[UR6][R12.64] ;  /* 0x000000060c047981 */ /* 0x000ea8000c1e9d00 */
[----:B------:R-:W3:Y:S04]  /*0780*/  LDG.E.128.CONSTANT R8, desc[UR6][R12.64+0x10] ;  /* 0x000010060c087981 */ /* 0x000ee8000c1e9d00 */
[----:B------:R0:W5:Y:S04]  /*0790*/  LDG.E.64 R20, desc[UR6][R50.64+0x8] ;  /* 0x0000080632147981 */ /* 0x000168000c1e1b00 */
[----:B------:R-:W5:Y:S04]  /*07a0*/  LDG.E.64 R22, desc[UR6][R22.64+0x8] ;  /* 0x0000080616167981 */ /* 0x000f68000c1e1b00 */
[----:B------:R-:W4:Y:S01]  /*07b0*/  LDG.E.128.CONSTANT R12, desc[UR6][R12.64+0x20] ;  /* 0x000020060c0c7981 */ /* 0x000f22000c1e9d00 */
[----:B------:R-:W-:Y:S01]  /*07c0*/  ISETP.NE.U32.AND P0, PT, R55, 0x1, PT ;  /* 0x000000013700780c */ /* 0x000fe20003f05070 */
[----:B------:R-:W-:-:S02]  /*07d0*/  IMAD.MOV.U32 R55, RZ, RZ, 0x3da8ff83 ;  /* 0x3da8ff83ff377424 */ /* 0x000fc400078e00ff */
[----:B------:R-:W5:Y:S01]  /*07e0*/  LDG.E.64 R24, desc[UR6][R24.64+0x8] ;  /* 0x0000080618187981 */ /* 0x000f62000c1e1b00 */
[----:B------:R-:W-:Y:S02]  /*07f0*/  FSEL R60, R60, -8.06006814911005101289e+34, !P0 ;  /* 0xf9785eba3c3c7808 */ /* 0x000fe40004000000 */
[----:B------:R-:W-:-:S06]  /*0800*/  FSEL R61, -R55, 0.11223486810922622681, !P0 ;  /* 0x3de5db65373d7808 */ /* 0x000fcc0004000100 */
[C---:B--2---:R-:W-:Y:S01]  /*0810*/  DFMA R4, R58.reuse, R60, R4 ;  /* 0x0000003c3a04722b */ /* 0x044fe20000000004 */
[----:B------:R-:W2:Y:S07]  /*0820*/  LDG.E.64 R60, desc[UR6][R2.64+0x8] ;  /* 0x00000806023c7981 */ /* 0x000eae000c1e1b00 */
        /* <DEDUP_REMOVED lines=42> */
[----:B------:R-:W-:Y:S05]  /*0ad0*/  CALL.REL.NOINC `($_Z24gpuTemplateStgHomoTurb2DIdEvPT_S1_S1_S1_S0_ii$__internal_trig_reduction_slowpathd) ;  /* 0x00000008007c7944 */ /* 0x000fea0003c00000 */
[----:B------:R-:W-:Y:S02]  /*0ae0*/  IMAD.MOV.U32 R4, RZ, RZ, R6 ;  /* 0x000000ffff047224 */ /* 0x000fe400078e0006 */
[----:B------:R-:W-:Y:S02]  /*0af0*/  IMAD.MOV.U32 R38, RZ, RZ, R8 ;  /* 0x000000ffff267224 */ /* 0x000fe400078e0008 */
[----:B------:R-:W-:-:S07]  /*0b00*/  IMAD.MOV.U32 R39, RZ, RZ, R9 ;  /* 0x000000ffff277224 */ /* 0x000fce00078e0009 */
.L_x_440:
[----:B------:R-:W-:Y:S05]  /*0b10*/  BSYNC.RECONVERGENT B1 ;  /* 0x0000000000017941 */ /* 0x000fea0003800200 */
.L_x_439:
[----:B------:R-:W-:Y:S01]  /*0b20*/  VIADD R42, R4, 0x1 ;  /* 0x00000001042a7836 */ /* 0x000fe20000000000 */
[----:B------:R-:W-:Y:S06]  /*0b30*/  BRA `(.L_x_441) ;  /* 0x0000000000087947 */ /* 0x000fec0003800000 */
.L_x_438:
[----:B------:R-:W-:Y:S01]  /*0b40*/  DMUL R38, RZ, R8 ;  /* 0x00000008ff267228 */ /* 0x000fe20000000000 */
[----:B------:R-:W-:-:S10]  /*0b50*/  IMAD.MOV.U32 R42, RZ, RZ, 0x1 ;  /* 0x00000001ff2a7424 */ /* 0x000fd400078e00ff */
.L_x_441:
[----:B------:R-:W-:Y:S05]  /*0b60*/  BSYNC.RECONVERGENT B0 ;  /* 0x0000000000007941 */ /* 0x000fea0003800200 */
.L_x_437:
        /* <DEDUP_REMOVED lines=42> */
[----:B0-----:R-:W-:-:S05]  /*0e10*/  IMAD.U32 R3, RZ, RZ, UR4 ;  /* 0x00000004ff037e24 */ /* 0x001fca000f8e00ff */
[----:B------:R-:W-:-:S07]  /*0e20*/  LOP3.LUT R0, R3, 0x7ffffffe, RZ, 0xc0, !PT ;  /* 0x7ffffffe03007812 */ /* 0x000fce00078ec0ff */
.L_x_431:
        /* <DEDUP_REMOVED lines=10> */
[----:B------:R-:W-:Y:S02]  /*0ed0*/  IMAD.WIDE.U32 R10, R10, 0x8, R14 ;  /* 0x000000080a0a7825 */ /* 0x000fe400078e000e */
[----:B------:R-:W2:Y:S02]  /*0ee0*/  LDG.E.64 R4, desc[UR6][R4.64] ;  /* 0x0000000604047981 */ /* 0x000ea4000c1e1b00 */
[----:B------:R-:W-:Y:S02]  /*0ef0*/  IMAD.IADD R2, R31, 0x1, R2 ;  /* 0x000000011f027824 */ /* 0x000fe400078e0202 */
[----:B------:R-:W4:Y:S01]  /*0f00*/  LDG.E.64 R10, desc[UR6][R10.64] ;  /* 0x000000060a0a7981 */ /* 0x000f22000c1e1b00 */
[----:B------:R-:W-:-:S04]  /*0f10*/  IMAD.WIDE.U32 R6, R0, 0x8, R14 ;  /* 0x0000000800067825 */ /* 0x000fc800078e000e */
[----:B------:R-:W-:Y:S02]  /*0f20*/  IMAD.IADD R3, R2, 0x1, R3 ;  /* 0x0000000102037824 */ /* 0x000fe400078e0203 */
[----:B------:R-:W-:Y:S01]  /*0f30*/  IMAD.WIDE.U32 R8, R8, 0x8, R14 ;  /* 0x0000000808087825 */ /* 0x000fe200078e000e */
[----:B------:R-:W3:Y:S03]  /*0f40*/  LDG.E.64 R6, desc[UR6][R6.64] ;  /* 0x0000000606067981 */ /* 0x000ee6000c1e1b00 */
[----:B------:R-:W-:Y:S02]  /*0f50*/  IMAD.IADD R13, R31, 0x1, R3 ;  /* 0x000000011f0d7824 */ /* 0x000fe400078e0203 */
        /* <DEDUP_REMOVED lines=35> */
[----:B01---5:R-:W-:Y:S05]  /*1190*/  CALL.REL.NOINC `($_Z24gpuTemplateStgHomoTurb2DIdEvPT_S1_S1_S1_S0_ii$__internal_trig_reduction_slowpathd) ;  /* 0x0000000000cc7944 */ /* 0x023fea0003c00000 */
[----:B------:R-:W-:Y:S02]  /*11a0*/  IMAD.MOV.U32 R4, RZ, RZ, R6 ;  /* 0x000000ffff047224 */ /* 0x000fe400078e0006 */
[----:B------:R-:W-:Y:S02]  /*11b0*/  IMAD.MOV.U32 R16, RZ, RZ, R8 ;  /* 0x000000ffff107224 */ /* 0x000fe400078e0008 */
[----:B------:R-:W-:-:S07]  /*11c0*/  IMAD.MOV.U32 R17, RZ, RZ, R9 ;  /* 0x000000ffff117224 */ /* 0x000fce00078e0009 */
.L_x_447:
[----:B01----:R-:W-:Y:S05]  /*11d0*/  BSYNC.RECONVERGENT B1 ;  /* 0x0000000000017941 */ /* 0x003fea0003800200 */
.L_x_446:
[----:B------:R-:W-:Y:S01]  /*11e0*/  VIADD R0, R4, 0x1 ;  /* 0x0000000104007836 */ /* 0x000fe20000000000 */
[----:B------:R-:W-:Y:S06]  /*11f0*/  BRA `(.L_x_448) ;  /* 0x0000000000087947 */ /* 0x000fec0003800000 */
.L_x_445:
[----:B------:R-:W-:Y:S01]  /*1200*/  DMUL R16, RZ, R8 ;  /* 0x00000008ff107228 */ /* 0x000fe20000000000 */
[----:B------:R-:W-:-:S10]  /*1210*/  IMAD.MOV.U32 R0, RZ, RZ, 0x1 ;  /* 0x00000001ff007424 */ /* 0x000fd400078e00ff */
.L_x_448:
[----:B01----:R-:W-:Y:S05]  /*1220*/  BSYNC.RECONVERGENT B0 ;  /* 0x0000000000007941 */ /* 0x003fea0003800200 */
.L_x_444:
        /* <DEDUP_REMOVED lines=32> */
.L_x_443:
[----:B------:R-:W2:Y:S08]  /*1430*/  LDC.64 R2, c[0x0][0x380] ;  /* 0x0000e000ff027b82 */ /* 0x000eb00000000a00 */
[----:B------:R-:W3:Y:S01]  /*1440*/  LDC R0, c[0x0][0x3a8] ;  /* 0x0000ea00ff007b82 */ /* 0x000ee20000000800 */
[----:B--2---:R-:W-:-:S04]  /*1450*/  IMAD.WIDE R2, R33, 0x8, R2 ;  /* 0x0000000821027825 */ /* 0x004fc800078e0202 */
[----:B------:R-:W-:Y:S01]  /*1460*/  IMAD.IADD R33, R32, 0x1, R33 ;  /* 0x0000000120217824 */ /* 0x000fe200078e0221 */
[----:B------:R2:W-:Y:S01]  /*1470*/  STG.E.64 desc[UR6][R2.64], R34 ;  /* 0x0000002202007986 */ /* 0x0005e2000c101b06 */
[----:B---3--:R-:W-:-:S03]  /*1480*/  IMAD.WIDE R4, R0, 0x8, R2 ;  /* 0x0000000800047825 */ /* 0x008fc600078e0202 */
[----:B------:R-:W-:Y:S02]  /*1490*/  ISETP.GE.AND P0, PT, R33, R0, PT ;  /* 0x000000002100720c */ /* 0x000fe40003f06270 */
[----:B------:R2:W-:Y:S11]  /*14a0*/  STG.E.64 desc[UR6][R4.64], R36 ;  /* 0x0000002404007986 */ /* 0x0005f6000c101b06 */
[----:B------:R-:W-:Y:S05]  /*14b0*/  @!P0 BRA `(.L_x_449) ;  /* 0xffffffec003c8947 */ /* 0x000fea000383ffff */
[----:B01----:R-:W-:Y:S05]  /*14c0*/  EXIT ;  /* 0x000000000000794d */ /* 0x003fea0003800000 */
        .type           $_Z24gpuTemplateStgHomoTurb2DIdEvPT_S1_S1_S1_S0_ii$__internal_trig_reduction_slowpathd,@function
        .size           $_Z24gpuTemplateStgHomoTurb2DIdEvPT_S1_S1_S1_S0_ii$__internal_trig_reduction_slowpathd,(.L_x_635 - $_Z24gpuTemplateStgHomoTurb2DIdEvPT_S1_S1_S1_S0_ii$__internal_trig_reduction_slowpathd)
$_Z24gpuTemplateStgHomoTurb2DIdEvPT_S1_S1_S1_S0_ii$__internal_trig_reduction_slowpathd:
        /* <DEDUP_REMOVED lines=23> */
.L_x_454:
        /* <DEDUP_REMOVED lines=28> */
.L_x_453:
[----:B------:R-:W-:-:S07]  /*1800*/  IMAD.MOV.U32 R5, RZ, RZ, R7 ;  /* 0x000000ffff057224 */ /* 0x000fce00078e0007 */
.L_x_452:
[----:B------:R-:W-:Y:S05]  /*1810*/  BSYNC.RECONVERGENT B2 ;  /* 0x0000000000027941 */ /* 0x000fea0003800200 */
.L_x_451:
        /* <DEDUP_REMOVED lines=60> */
.L_x_456:
[----:B------:R-:W-:Y:S05]  /*1be0*/  BSYNC.RECONVERGENT B2 ;  /* 0x0000000000027941 */ /* 0x000fea0003800200 */
.L_x_455:
        /* <DEDUP_REMOVED lines=20> */
[----:B------:R-:W-:-:S05]  /*1d30*/  IADD3 R9, P2, PT, R8, 0x1, RZ ;  /* 0x0000000108097810 */ /* 0x000fca0007f5e0ff */
[----:B------:R-:W-:Y:S01]  /*1d40*/  IMAD.X R8, RZ, RZ, R4, P2 ;  /* 0x000000ffff087224 */ /* 0x000fe200010e0604 */
[----:B------:R-:W-:Y:S02]  /*1d50*/  SEL R4, RZ, 0xffffffff, !P1 ;  /* 0xffffffffff047807 */ /* 0x000fe40004800000 */
[----:B------:R-:W-:Y:S02]  /*1d60*/  LOP3.LUT P1, R53, R53, 0x80000000, RZ, 0xc0, !PT ;  /* 0x8000000035357812 */ /* 0x000fe4000782c0ff */
[----:B------:R-:W-:Y:S01]  /*1d70*/  SHF.R.U64 R9, R9, 0xa, R8 ;  /* 0x0000000a09097819 */ /* 0x000fe20000001208 */
[----:B------:R-:W-:Y:S01]  /*1d80*/  IMAD.IADD R4, R4, 0x1, -R5 ;  /* 0x0000000104047824 */ /* 0x000fe200078e0a05 */
[----:B------:R-:W-:Y:S02]  /*1d90*/  @!P0 LOP3.LUT R53, R53, 0x80000000, RZ, 0x3c, !PT ;  /* 0x8000000035358812 */ /* 0x000fe400078e3cff */
[----:B------:R-:W-:Y:S01]  /*1da0*/  IADD3 R9, P2, PT, R9, 0x1, RZ ;  /* 0x0000000109097810 */ /* 0x000fe20007f5e0ff */
[----:B------:R-:W-:-:S03]  /*1db0*/  IMAD.SHL.U32 R4, R4, 0x100000, RZ ;  /* 0x0010000004047824 */ /* 0x000fc600078e00ff */
[----:B------:R-:W-:-:S03]  /*1dc0*/  LEA.HI.X R8, R8, RZ, RZ, 0x16, P2 ;  /* 0x000000ff08087211 */ /* 0x000fc600010fb4ff */
[----:B------:R-:W-:Y:S01]  /*1dd0*/  @P1 IMAD.MOV R6, RZ, RZ, -R6 ;  /* 0x000000ffff061224 */ /* 0x000fe200078e0a06 */
[--C-:B------:R-:W-:Y:S02]  /*1de0*/  SHF.R.U64 R9, R9, 0x1, R8.reuse ;  /* 0x0000000109097819 */ /* 0x100fe40000001208 */
[----:B------:R-:W-:Y:S02]  /*1df0*/  SHF.R.U32.HI R5, RZ, 0x1, R8 ;  /* 0x00000001ff057819 */ /* 0x000fe40000011608 */
[----:B------:R-:W-:-:S04]  /*1e00*/  IADD3 R8, P2, P3, RZ, RZ, R9 ;  /* 0x000000ffff087210 */ /* 0x000fc80007b5e009 */
[----:B------:R-:W-:-:S04]  /*1e10*/  IADD3.X R4, PT, PT, R4, 0x3fe00000, R5, P2, P3 ;  /* 0x3fe0000004047810 */ /* 0x000fc800017e6405 */
[----:B------:R-:W-:-:S07]  /*1e20*/  LOP3.LUT R53, R4, R53, RZ, 0xfc, !PT ;  /* 0x0000003504357212 */ /* 0x000fce00078efcff */
.L_x_450:
[----:B------:R-:W-:Y:S02]  /*1e30*/  IMAD.MOV.U32 R9, RZ, RZ, R53 ;  /* 0x000000ffff097224 */ /* 0x000fe400078e0035 */
[----:B------:R-:W-:-:S04]  /*1e40*/  IMAD.MOV.U32 R53, RZ, RZ, 0x0 ;  /* 0x00000000ff357424 */ /* 0x000fc800078e00ff */
[----:B------:R-:W-:Y:S05]  /*1e50*/  RET.REL.NODEC R52 `(_Z24gpuTemplateStgHomoTurb2DIdEvPT_S1_S1_S1_S0_ii) ;  /* 0xffffffe034687950 */ /* 0x000fea0003c3ffff */
.L_x_457:
        /* <DEDUP_REMOVED lines=10> */
.L_x_635:


//--------------------- .text._Z22gpuTemplateStgHomoTurbIfEvPT_S1_S1_S1_S0_ii --------------------------
	.section	.text._Z22gpuTemplateStgHomoTurbIfEvPT_S1_S1_S1_S0_ii,"ax",@progbits
	.align	128
        .global         _Z22gpuTemplateStgHomoTurbIfEvPT_S1_S1_S1_S0_ii
        .type           _Z22gpuTemplateStgHomoTurbIfEvPT_S1_S1_S1_S0_ii,@function
        .size           _Z22gpuTemplateStgHomoTurbIfEvPT_S1_S1_S1_S0_ii,(.L_x_661 - _Z22gpuTemplateStgHomoTurbIfEvPT_S1_S1_S1_S0_ii)
        .other          _Z22gpuTemplateStgHomoTurbIfEvPT_S1_S1_S1_S0_ii,@"STO_CUDA_ENTRY STV_DEFAULT"
_Z22gpuTemplateStgHomoTurbIfEvPT_S1_S1_S1_S0_ii:
.text._Z22gpuTemplateStgHomoTurbIfEvPT_S1_S1_S1_S0_ii:
        /* <DEDUP_REMOVED lines=15> */
.L_x_459:
        /* <DEDUP_REMOVED lines=10> */
.L_x_458:
[----:B0-----:R-:W0:Y:S08]  /*0190*/  LDC.64 R16, c[0x0][0x388] ;  /* 0x0000e200ff107b82 */ /* 0x001e300000000a00 */
[----:B------:R-:W1:Y:S08]  /*01a0*/  LDC.64 R6, c[0x0][0x3a0] ;  /* 0x0000e800ff067b82 */ /* 0x000e700000000a00 */
[----:B------:R-:W2:Y:S01]  /*01b0*/  LDC.64 R10, c[0x0][0x398] ;  /* 0x0000e600ff0a7b82 */ /* 0x000ea20000000a00 */
[----:B0-----:R-:W-:-:S04]  /*01c0*/  IMAD.WIDE R16, R0, 0x4, R16 ;  /* 0x0000000400107825 */ /* 0x001fc800078e0210 */
[C---:B-1----:R-:W-:Y:S02]  /*01d0*/  IMAD.WIDE R12, R7.reuse, 0x4, R16 ;  /* 0x00000004070c7825 */ /* 0x042fe400078e0210 */
[----:B------:R-:W3:Y:S02]  /*01e0*/  LDG.E R17, desc[UR6][R16.64] ;  /* 0x0000000610117981 */ /* 0x000ee4000c1e1900 */
[----:B------:R-:W-:Y:S02]  /*01f0*/  IMAD.WIDE R14, R7, 0x4, R12 ;  /* 0x00000004070e7825 */ /* 0x000fe400078e020c */
[----:B--2---:R-:W3:Y:S04]  /*0200*/  LDG.E R2, desc[UR6][R10.64] ;  /* 0x000000060a027981 */ /* 0x004ee8000c1e1900 */
[----:B------:R-:W2:Y:S04]  /*0210*/  LDG.E R4, desc[UR6][R10.64+0x4] ;  /* 0x000004060a047981 */ /* 0x000ea8000c1e1900 */
[----:B------:R-:W4:Y:S04]  /*0220*/  LDG.E R8, desc[UR6][R10.64+0x8] ;  /* 0x000008060a087981 */ /* 0x000f28000c1e1900 */
[----:B------:R-:W2:Y:S04]  /*0230*/  LDG.E R13, desc[UR6][R12.64] ;  /* 0x000000060c0d7981 */ /* 0x000ea8000c1e1900 */
[----:B------:R-:W4:Y:S01]  /*0240*/  LDG.E R5, desc[UR6][R14.64] ;  /* 0x000000060e057981 */ /* 0x000f22000c1e1900 */
[-C--:B---3--:R-:W-:Y:S01]  /*0250*/  FFMA R2, -R2, R6.reuse, R17 ;  /* 0x0000000602027223 */ /* 0x088fe20000000111 */
[-C--:B--2---:R-:W-:Y:S01]  /*0260*/  FFMA R4, -R4, R6.reuse, R13 ;  /* 0x0000000604047223 */ /* 0x084fe2000000010d */
[----:B----4-:R-:W-:Y:S01]  /*0270*/  FFMA R5, -R8, R6, R5 ;  /* 0x0000000608057223 */ /* 0x010fe20000000105 */
[----:B------:R-:W-:-:S02]  /*0280*/  CS2R R6, SRZ ;  /* 0x0000000000067805 */ /* 0x000fc4000001ff00 */
[----:B------:R-:W-:-:S07]  /*0290*/  CS2R R8, SRZ ;  /* 0x0000000000087805 */ /* 0x000fce000001ff00 */
.L_x_466:
[----:B------:R-:W0:Y:S01]  /*02a0*/  LDC R10, c[0x0][0x3a8] ;  /* 0x0000ea00ff0a7b82 */ /* 0x000e220000000800 */
[----:B------:R-:W1:Y:S07]  /*02b0*/  LDCU UR4, c[0x0][0x3a0] ;  /* 0x00007400ff0477ac */ /* 0x000e6e0008000800 */
[----:B------:R-:W2:Y:S01]  /*02c0*/  LDC.64 R14, c[0x0][0x390] ;  /* 0x0000e400ff0e7b82 */ /* 0x000ea20000000a00 */
[----:B0-----:R-:W-:-:S05]  /*02d0*/  IMAD.IADD R11, R7, 0x1, R10 ;  /* 0x00000001070b7824 */ /* 0x001fca00078e020a */
[----:B------:R-:W-:-:S05]  /*02e0*/  IADD3 R27, PT, PT, R11, R10, RZ ;  /* 0x0000000a0b1b7210 */ /* 0x000fca0007ffe0ff */
[----:B------:R-:W-:-:S04]  /*02f0*/  IMAD.IADD R17, R27, 0x1, R10 ;  /* 0x000000011b117824 */ /* 0x000fc800078e020a */
[----:B------:R-:W-:-:S04]  /*0300*/  IMAD.IADD R19, R17, 0x1, R10 ;  /* 0x0000000111137824 */ /* 0x000fc800078e020a */
[C---:B--2---:R-:W-:Y:S01]  /*0310*/  IMAD.WIDE.U32 R12, R19.reuse, 0x4, R14 ;  /* 0x00000004130c7825 */ /* 0x044fe200078e000e */
[----:B------:R-:W-:-:S04]  /*0320*/  IADD3 R19, PT, PT, R19, R10, RZ ;  /* 0x0000000a13137210 */ /* 0x000fc80007ffe0ff */
        /* <DEDUP_REMOVED lines=9> */
[----:B0-----:R-:W-:-:S04]  /*03c0*/  IMAD.IADD R29, R19, 0x1, R10 ;  /* 0x00000001131d7824 */ /* 0x001fc800078e020a */
        /* <DEDUP_REMOVED lines=36> */
.L_x_463:
        /* <DEDUP_REMOVED lines=65> */
.L_x_465:
[----:B------:R-:W-:Y:S05]  /*0a20*/  BSYNC.RECONVERGENT B1 ;  /* 0x0000000000017941 */ /* 0x000fea0003800200 */
.L_x_464:
        /* <DEDUP_REMOVED lines=19> */
.L_x_462:
[----:B------:R-:W-:Y:S01]  /*0b60*/  FMUL R26, RZ, R18 ;  /* 0x00000012ff1a7220 */ /* 0x000fe20000400000 */
[----:B------:R-:W-:-:S07]  /*0b70*/  MOV R27, RZ ;  /* 0x000000ff001b7202 */ /* 0x000fce0000000f00 */
.L_x_461:
[----:B------:R-:W-:Y:S05]  /*0b80*/  BSYNC.RECONVERGENT B0 ;  /* 0x0000000000007941 */ /* 0x000fea0003800200 */
.L_x_460:
        /* <DEDUP_REMOVED lines=37> */
.L_x_467:
        /* <DEDUP_REMOVED lines=10> */
.L_x_661:


//--------------------- .text._Z22gpuTemplateStgHomoTurbIdEvPT_S1_S1_S1_S0_ii --------------------------
	.section	.text._Z22gpuTemplateStgHomoTurbIdEvPT_S1_S1_S1_S0_ii,"ax",@progbits
	.align	128
        .global         _Z22gpuTemplateStgHomoTurbIdEvPT_S1_S1_S1_S0_ii
        .type           _Z22gpuTemplateStgHomoTurbIdEvPT_S1_S1_S1_S0_ii,@function
        .size           _Z22gpuTemplateStgHomoTurbIdEvPT_S1_S1_S1_S0_ii,(.L_x_636 - _Z22gpuTemplateStgHomoTurbIdEvPT_S1_S1_S1_S0_ii)
        .other          _Z22gpuTemplateStgHomoTurbIdEvPT_S1_S1_S1_S0_ii,@"STO_CUDA_ENTRY STV_DEFAULT"
_Z22gpuTemplateStgHomoTurbIdEvPT_S1_S1_S1_S0_ii:
.text._Z22gpuTemplateStgHomoTurbIdEvPT_S1_S1_S1_S0_ii:
        /* <DEDUP_REMOVED lines=17> */
.L_x_469:
        /* <DEDUP_REMOVED lines=10> */
.L_x_468:
[----:B------:R-:W0:Y:S01]  /*01b0*/  LDCU.64 UR20, c[0x0][0x3a0] ;  /* 0x00007400ff1477ac */ /* 0x000e220008000a00 */
[----:B------:R-:W1:Y:S01]  /*01c0*/  LDCU.64 UR16, c[0x4][0x10] ;  /* 0x01000200ff1077ac */ /* 0x000e620008000a00 */
[----:B------:R-:W-:Y:S02]  /*01d0*/  USHF.L.U32 UR7, UR6, 0x1, URZ ;  /* 0x0000000106077899 */ /* 0x000fe400080006ff */
[----:B------:R-:W-:Y:S02]  /*01e0*/  UIMAD UR8, UR6, 0x3, URZ ;  /* 0x00000003060878a4 */ /* 0x000fe4000f8e02ff */
[----:B------:R-:W-:Y:S02]  /*01f0*/  USHF.L.U32 UR9, UR6, 0x2, URZ ;  /* 0x0000000206097899 */ /* 0x000fe400080006ff */
[----:B------:R-:W-:Y:S02]  /*0200*/  UIMAD UR10, UR6, 0x5, URZ ;  /* 0x00000005060a78a4 */ /* 0x000fe4000f8e02ff */
[----:B------:R-:W-:-:S12]  /*0210*/  UIMAD UR5, UR6, 0x6, URZ ;  /* 0x00000006060578a4 */ /* 0x000fd8000f8e02ff */
.L_x_476:
        /* <DEDUP_REMOVED lines=27> */
[----:B---3--:R-:W-:-:S02]  /*03d0*/  DFMA R34, -R6, UR14, R34 ;  /* 0x0000000e06227c2b */ /* 0x008fc40008000122 */
[----:B--2---:R-:W-:Y:S02]  /*03e0*/  DFMA R32, -R10, UR14, R32 ;  /* 0x0000000e0a207c2b */ /* 0x004fe40008000120 */
[----:B-----5:R-:W-:-:S11]  /*03f0*/  DFMA R30, -R30, UR14, R12 ;  /* 0x0000000e1e1e7c2b */ /* 0x020fd6000800010c */
.L_x_475:
        /* <DEDUP_REMOVED lines=48> */
[----:B-1---5:R-:W-:Y:S05]  /*0700*/  CALL.REL.NOINC `($_Z22gpuTemplateStgHomoTurbIdEvPT_S1_S1_S1_S0_ii$__internal_trig_reduction_slowpathd) ;  /* 0x0000000400007944 */ /* 0x022fea0003c00000 */
[----:B------:R-:W-:Y:S02]  /*0710*/  IMAD.MOV.U32 R48, RZ, RZ, R44 ;  /* 0x000000ffff307224 */ /* 0x000fe400078e002c */
[----:B------:R-:W-:-:S07]  /*0720*/  IMAD.MOV.U32 R49, RZ, RZ, R45 ;  /* 0x000000ffff317224 */ /* 0x000fce00078e002d */
.L_x_473:
[----:B-1----:R-:W-:Y:S05]  /*0730*/  BSYNC.RECONVERGENT B0 ;  /* 0x0000000000007941 */ /* 0x002fea0003800200 */
.L_x_472:
[----:B------:R-:W-:Y:S01]  /*0740*/  VIADD R50, R4, 0x1 ;  /* 0x0000000104327836 */ /* 0x000fe20000000000 */
[----:B------:R-:W-:Y:S06]  /*0750*/  BRA `(.L_x_474) ;  /* 0x0000000000087947 */ /* 0x000fec0003800000 */
.L_x_471:
[----:B------:R-:W-:Y:S01]  /*0760*/  DMUL R48, RZ, R6 ;  /* 0x00000006ff307228 */ /* 0x000fe20000000000 */
[----:B------:R-:W-:-:S10]  /*0770*/  IMAD.MOV.U32 R50, RZ, RZ, 0x1 ;  /* 0x00000001ff327424 */ /* 0x000fd400078e00ff */
.L_x_474:
[----:B-1----:R-:W-:Y:S05]  /*0780*/  BSYNC.RECONVERGENT B1 ;  /* 0x0000000000017941 */ /* 0x002fea0003800200 */
.L_x_470:
        /* <DEDUP_REMOVED lines=56> */
        .type           $_Z22gpuTemplateStgHomoTurbIdEvPT_S1_S1_S1_S0_ii$__internal_trig_reduction_slowpathd,@function
        .size           $_Z22gpuTemplateStgHomoTurbIdEvPT_S1_S1_S1_S0_ii$__internal_trig_reduction_slowpathd,(.L_x_636 - $_Z22gpuTemplateStgHomoTurbIdEvPT_S1_S1_S1_S0_ii$__internal_trig_reduction_slowpathd)
$_Z22gpuTemplateStgHomoTurbIdEvPT_S1_S1_S1_S0_ii$__internal_trig_reduction_slowpathd:
        /* <DEDUP_REMOVED lines=26> */
.L_x_481:
        /* <DEDUP_REMOVED lines=29> */
.L_x_480:
[----:B------:R-:W-:-:S05]  /*0e80*/  LOP3.LUT R4, R12, 0x7ff, RZ, 0xc0, !PT ;  /* 0x000007ff0c047812 */ /* 0x000fca00078ec0ff */
[----:B------:R-:W-:-:S05]  /*0e90*/  VIADD R4, R4, 0xfffffc00 ;  /* 0xfffffc0004047836 */ /* 0x000fca0000000000 */
[----:B------:R-:W-:Y:S02]  /*0ea0*/  SHF.R.U32.HI R5, RZ, 0x6, R4 ;  /* 0x00000006ff057819 */ /* 0x000fe40000011604 */
[----:B------:R-:W-:Y:S02]  /*0eb0*/  ISETP.GE.U32.AND P0, PT, R4, 0x80, PT ;  /* 0x000000800400780c */ /* 0x000fe40003f06070 */
[----:B------:R-:W-:-:S04]  /*0ec0*/  IADD3 R5, PT, PT, -R5, 0x13, RZ ;  /* 0x0000001305057810 */ /* 0x000fc80007ffe1ff */
[----:B------:R-:W-:-:S07]  /*0ed0*/  SEL R11, R5, 0x12, P0 ;  /* 0x00000012050b7807 */ /* 0x000fce0000000000 */
.L_x_479:
[----:B------:R-:W-:Y:S05]  /*0ee0*/  BSYNC.RECONVERGENT B2 ;  /* 0x0000000000027941 */ /* 0x000fea0003800200 */
.L_x_478:
        /* <DEDUP_REMOVED lines=63> */
.L_x_483:
[----:B------:R-:W-:Y:S05]  /*12e0*/  BSYNC.RECONVERGENT B2 ;  /* 0x0000000000027941 */ /* 0x000fea0003800200 */
.L_x_482:
        /* <DEDUP_REMOVED lines=36> */
.L_x_477:
[----:B------:R-:W-:-:S04]  /*1530*/  IMAD.MOV.U32 R15, RZ, RZ, 0x0 ;  /* 0x00000000ff0f7424 */ /* 0x000fc800078e00ff */
[----:B------:R-:W-:Y:S05]  /*1540*/  RET.REL.NODEC R14 `(_Z22gpuTemplateStgHomoTurbIdEvPT_S1_S1_S1_S0_ii) ;  /* 0xffffffe80eac7950 */ /* 0x000fea0003c3ffff */
.L_x_484:
        /* <DEDUP_REMOVED lines=11> */
.L_x_636:


//--------------------- .text._Z14gpuTemplateStgIfEvPT_S1_S1_S1_S1_S1_S1_S1_S0_ii --------------------------
	.section	.text._Z14gpuTemplateStgIfEvPT_S1_S1_S1_S1_S1_S1_S1_S0_ii,"ax",@progbits
	.align	128
        .global         _Z14gpuTemplateStgIfEvPT_S1_S1_S1_S1_S1_S1_S1_S0_ii
        .type           _Z14gpuTemplateStgIfEvPT_S1_S1_S1_S1_S1_S1_S1_S0_ii,@function
        .size           _Z14gpuTemplateStgIfEvPT_S1_S1_S1_S1_S1_S1_S1_S0_ii,(.L_x_640 - _Z14gpuTemplateStgIfEvPT_S1_S1_S1_S1_S1_S1_S1_S0_ii)
        .other          _Z14gpuTemplateStgIfEvPT_S1_S1_S1_S1_S1_S1_S1_S0_ii,@"STO_CUDA_ENTRY STV_DEFAULT"
_Z14gpuTemplateStgIfEvPT_S1_S1_S1_S1_S1_S1_S1_S0_ii:
.text._Z14gpuTemplateStgIfEvPT_S1_S1_S1_S1_S1_S1_S1_S0_ii:
[----:B------:R-:W0:Y:S01]  /*0000*/  LDC R1, c[0x0][0x37c] ;  /* 0x0000df00ff017b82 */ /* 0x000e220000000800 */
[----:B------:R-:W1:Y:S07]  /*0010*/  S2R R4, SR_TID.X ;  /* 0x0000000000047919 */ /* 0x000e6e0000002100 */
[----:B------:R-:W1:Y:S01]  /*0020*/  S2UR UR4, SR_CTAID.X ;  /* 0x00000000000479c3 */ /* 0x000e620000002500 */
[----:B------:R-:W2:Y:S01]  /*0030*/  LDCU UR5, c[0x0][0x3c4] ;  /* 0x00007880ff0577ac */ /* 0x000ea20008000800 */
[----:B0-----:R-:W-:-:S06]  /*0040*/  IADD3 R1, PT, PT, R1, -0x20, RZ ;  /* 0xffffffe001017810 */ /* 0x001fcc0007ffe0ff */
[----:B------:R-:W1:Y:S02]  /*0050*/  LDC R3, c[0x0][0x360] ;  /* 0x0000d800ff037b82 */ /* 0x000e640000000800 */
[----:B-1----:R-:W-:-:S05]  /*0060*/  IMAD R4, R3, UR4, R4 ;  /* 0x0000000403047c24 */ /* 0x002fca000f8e0204 */
[----:B--2---:R-:W-:-:S13]  /*0070*/  ISETP.GE.AND P0, PT, R4, UR5, PT ;  /* 0x0000000504007c0c */ /* 0x004fda000bf06270 */
[----:B------:R-:W-:Y:S05]  /*0080*/  @P0 EXIT ;  /* 0x000000000000094d */ /* 0x000fea0003800000 */
[----:B------:R-:W0:Y:S01]  /*0090*/  LDC.64 R8, c[0x0][0x3b8] ;  /* 0x0000ee00ff087b82 */ /* 0x000e220000000a00 */
[----:B------:R-:W0:Y:S01]  /*00a0*/  LDCU.64 UR6, c[0x0][0x358] ;  /* 0x00006b00ff0677ac */ /* 0x000e220008000a00 */
[----:B------:R-:W1:Y:S01]  /*00b0*/  LDCU UR5, c[0x0][0x3c8] ;  /* 0x00007900ff0577ac */ /* 0x000e620008000800 */
[----:B0-----:R-:W2:Y:S04]  /*00c0*/  LDG.E R0, desc[UR6][R8.64+0xc] ;  /* 0x00000c0608007981 */ /* 0x001ea8000c1e1900 */
[----:B------:R-:W3:Y:S01]  /*00d0*/  LDG.E R5, desc[UR6][R8.64+0x10] ;  /* 0x0000100608057981 */ /* 0x000ee2000c1e1900 */
[----:B------:R-:W0:Y:S01]  /*00e0*/  LDCU UR4, c[0x0][0x370] ;  /* 0x00006e00ff0477ac */ /* 0x000e220008000800 */
[----:B-1----:R-:W-:Y:S01]  /*00f0*/  UISETP.GE.AND UP0, UPT, UR5, 0x1, UPT ;  /* 0x000000010500788c */ /* 0x002fe2000bf06270 */
[----:B0-----:R-:W-:-:S02]  /*0100*/  IMAD R3, R3, UR4, RZ ;  /* 0x0000000403037c24 */ /* 0x001fc4000f8e02ff */
[----:B--2---:R-:W-:-:S04]  /*0110*/  FADD R2, R0, -1 ;  /* 0xbf80000000027421 */ /* 0x004fc80000000000 */
[-C--:B------:R-:W-:Y:S01]  /*0120*/  FMUL R0, R0, R2.reuse ;  /* 0x0000000200007220 */ /* 0x080fe20000400000 */
[----:B---3--:R-:W-:-:S03]  /*0130*/  FMUL R6, R5, R2 ;  /* 0x0000000205067220 */ /* 0x008fc60000400000 */
[C---:B------:R-:W-:Y:S01]  /*0140*/  FMUL R0, R5.reuse, R0 ;  /* 0x0000000005007220 */ /* 0x040fe20000400000 */
[----:B------:R-:W-:-:S03]  /*0150*/  FMUL R6, R5, -R6 ;  /* 0x8000000605067220 */ /* 0x000fc60000400000 */
[----:B------:R-:W-:Y:S01]  /*0160*/  FMUL R5, R5, R0 ;  /* 0x0000000005057220 */ /* 0x000fe20000400000 */
[----:B------:R-:W-:Y:S06]  /*0170*/  BRA.U !UP0, `(.L_x_485) ;  /* 0x0000002908047547 */ /* 0x000fec000b800000 */
[----:B------:R-:W2:Y:S04]  /*0180*/  LDG.E R2, desc[UR6][R8.64+0x18] ;  /* 0x0000180608027981 */ /* 0x000ea8000c1e1900 */
[----:B------:R-:W3:Y:S04]  /*0190*/  LDG.E R0, desc[UR6][R8.64+0x1c] ;  /* 0x00001c0608007981 */ /* 0x000ee8000c1e1900 */
[----:B------:R0:W5:Y:S01]  /*01a0*/  LDG.E R37, desc[UR6][R8.64+0x2c] ;  /* 0x00002c0608257981 */ /* 0x000162000c1e1900 */
        /* <DEDUP_REMOVED lines=8> */
[----:B------:R-:W-:-:S07]  /*0230*/  MOV R8, 0x250 ;  /* 0x0000025000087802 */ /* 0x000fce0000000f00 */
[----:B-----5:R-:W-:Y:S05]  /*0240*/  CALL.REL.NOINC `($__internal_14_$__cuda_sm3x_div_rn_noftz_f32_slowpath) ;  /* 0x0000003400407944 */ /* 0x020fea0003c00000 */
[----:B------:R-:W-:-:S07]  /*0250*/  IMAD.MOV.U32 R35, RZ, RZ, R2 ;  /* 0x000000ffff237224 */ /* 0x000fce00078e0002 */
.L_x_486:
[----:B0-----:R-:W0:Y:S08]  /*0260*/  LDC.64 R20, c[0x0][0x3c0] ;  /* 0x0000f000ff147b82 */ /* 0x001e300000000a00 */
[----:B------:R-:W1:Y:S08]  /*0270*/  LDC.64 R12, c[0x0][0x3a0] ;  /* 0x0000e800ff0c7b82 */ /* 0x000e700000000a00 */
[----:B------:R-:W2:Y:S01]  /*0280*/  LDC.64 R14, c[0x0][0x388] ;  /* 0x0000e200ff0e7b82 */ /* 0x000ea20000000a00 */
[----:B0-----:R-:W-:-:S05]  /*0290*/  LEA R32, R21, R4, 0x1 ;  /* 0x0000000415207211 */ /* 0x001fca00078e08ff */
[----:B-1----:R-:W-:-:S04]  /*02a0*/  IMAD.WIDE R8, R32, 0x4, R12 ;  /* 0x0000000420087825 */ /* 0x002fc800078e020c */
[----:B------:R-:W-:Y:S02]  /*02b0*/  IMAD.IADD R32, R32, 0x1, -R21 ;  /* 0x0000000120207824 */ /* 0x000fe400078e0a15 */
[----:B------:R-:W3:Y:S01]  /*02c0*/  LDG.E R8, desc[UR6][R8.64] ;  /* 0x0000000608087981 */ /* 0x000ee2000c1e1900 */
[----:B--2---:R-:W-:-:S04]  /*02d0*/  IMAD.WIDE R14, R4, 0x4, R14 ;  /* 0x00000004040e7825 */ /* 0x004fc800078e020e */
[----:B------:R-:W-:Y:S01]  /*02e0*/  IMAD.WIDE R10, R32, 0x4, R12 ;  /* 0x00000004200a7825 */ /* 0x000fe200078e020c */
[----:B------:R-:W2:Y:S05]  /*02f0*/  LDG.E R0, desc[UR6][R14.64] ;  /* 0x000000060e007981 */ /* 0x000eaa000c1e1900 */
[----:B------:R-:W4:Y:S01]  /*0300*/  LDG.E R10, desc[UR6][R10.64] ;  /* 0x000000060a0a7981 */ /* 0x000f22000c1e1900 */
[----:B------:R-:W-:-:S04]  /*0310*/  IMAD.WIDE R16, R21, 0x4, R14 ;  /* 0x0000000415107825 */ /* 0x000fc800078e020e */
[----:B------:R-:W-:Y:S01]  /*0320*/  IMAD.WIDE R12, R4, 0x4, R12 ;  /* 0x00000004040c7825 */ /* 0x000fe200078e020c */
[----:B-----5:R0:W5:Y:S03]  /*0330*/  LDG.E R33, desc[UR6][R16.64] ;  /* 0x0000000610217981 */ /* 0x020166000c1e1900 */
[----:B------:R-:W-:Y:S01]  /*0340*/  IMAD.WIDE R18, R21, 0x4, R16 ;  /* 0x0000000415127825 */ /* 0x000fe200078e0210 */
[----:B------:R0:W5:Y:S04]  /*0350*/  LDG.E R39, desc[UR6][R12.64] ;  /* 0x000000060c277981 */ /* 0x000168000c1e1900 */
[----:B------:R0:W5:Y:S01]  /*0360*/  LDG.E R30, desc[UR6][R18.64] ;  /* 0x00000006121e7981 */ /* 0x000162000c1e1900 */
[----:B------:R-:W-:Y:S01]  /*0370*/  HFMA2 R31, -RZ, RZ, 0, 0 ;  /* 0x00000000ff1f7431 */ /* 0x000fe200000001ff */
[----:B------:R-:W-:Y:S01]  /*0380*/  CS2R R28, SRZ ;  /* 0x00000000001c7805 */ /* 0x000fe2000001ff00 */
[----:B---3--:R0:W1:Y:S01]  /*0390*/  F2F.F64.F32 R26, R8 ;  /* 0x00000008001a7310 */ /* 0x0080620000201800 */
[----:B--2---:R-:W-:-:S07]  /*03a0*/  FFMA R0, -R35, R20, R0 ;  /* 0x0000001423007223 */ /* 0x004fce0000000100 */
[----:B------:R0:W2:Y:S08]  /*03b0*/  F2F.F64.F32 R24, R0 ;  /* 0x0000000000187310 */ /* 0x0000b00000201800 */
[----:B----4-:R0:W3:Y:S01]  /*03c0*/  F2F.F64.F32 R22, R10 ;  /* 0x0000000a00167310 */ /* 0x0100e20000201800 */
[----:B-1----:R-:W-:-:S07]  /*03d0*/  CS2R R20, SRZ ;  /* 0x0000000000147805 */ /* 0x002fce000001ff00 */
.L_x_515:
[----:B0-----:R-:W0:Y:S08]  /*03e0*/  LDC.64 R12, c[0x0][0x3a8] ;  /* 0x0000ea00ff0c7b82 */ /* 0x001e300000000a00 */
[----:B------:R-:W1:Y:S08]  /*03f0*/  LDC R2, c[0x0][0x3c8] ;  /* 0x0000f200ff027b82 */ /* 0x000e700000000800 */
[----:B------:R-:W4:Y:S01]  /*0400*/  LDC.64 R44, c[0x0][0x3b0] ;  /* 0x0000ec00ff2c7b82 */ /* 0x000f220000000a00 */
[----:B0-----:R-:W-:-:S05]  /*0410*/  IMAD.WIDE.U32 R14, R29, 0x4, R12 ;  /* 0x000000041d0e7825 */ /* 0x001fca00078e000c */
[----:B------:R-:W2:Y:S01]  /*0420*/  LDG.E R0, desc[UR6][R14.64] ;  /* 0x000000060e007981 */ /* 0x000ea2000c1e1900 */
[----:B-1----:R-:W-:-:S04]  /*0430*/  IMAD.IADD R11, R29, 0x1, R2 ;  /* 0x000000011d0b7824 */ /* 0x002fc800078e0202 */
[C---:B------:R-:W-:Y:S01]  /*0440*/  IMAD.WIDE.U32 R12, R11.reuse, 0x4, R12 ;  /* 0x000000040b0c7825 */ /* 0x040fe200078e000c */
[----:B------:R-:W-:-:S03]  /*0450*/  IADD3 R43, PT, PT, R11, R2, RZ ;  /* 0x000000020b2b7210 */ /* 0x000fc60007ffe0ff */
[----:B----4-:R-:W-:Y:S01]  /*0460*/  IMAD.WIDE.U32 R8, R29, 0x4, R44 ;  /* 0x000000041d087825 */ /* 0x010fe200078e002c */
[----:B-----5:R-:W5:Y:S03]  /*0470*/  LDG.E R18, desc[UR6][R12.64] ;  /* 0x000000060c127981 */ /* 0x020f66000c1e1900 */
[----:B------:R-:W-:Y:S01]  /*0480*/  IMAD.IADD R49, R43, 0x1, R2 ;  /* 0x000000012b317824 */ /* 0x000fe200078e0202 */
[----:B------:R-:W5:Y:S01]  /*0490*/  LDG.E R19, desc[UR6][R8.64] ;  /* 0x0000000608137981 */ /* 0x000f62000c1e1900 */
[----:B------:R-:W-:-:S03]  /*04a0*/  IMAD.WIDE.U32 R10, R11, 0x4, R44 ;  /* 0x000000040b0a7825 */ /* 0x000fc600078e002c */
[-C--:B------:R-:W-:Y:S01]  /*04b0*/  IADD3 R47, PT, PT, R49, R2.reuse, RZ ;  /* 0x00000002312f7210 */ /* 0x080fe20007ffe0ff */
[----:B------:R-:W-:Y:S01]  /*04c0*/  IMAD.WIDE.U32 R42, R43, 0x4, R44 ;  /* 0x000000042b2a7825 */ /* 0x000fe200078e002c */
[----:B------:R0:W5:Y:S03]  /*04d0*/  LDG.E R17, desc[UR6][R10.64] ;  /* 0x000000060a117981 */ /* 0x000166000c1e1900 */
[----:B------:R-:W-:Y:S01]  /*04e0*/  IMAD.IADD R41, R47, 0x1, R2 ;  /* 0x000000012f297824 */ /* 0x000fe200078e0202 */
[----:B------:R1:W5:Y:S04]  /*04f0*/  LDG.E R16, desc[UR6][R42.64] ;  /* 0x000000062a107981 */ /* 0x000368000c1e1900 */
[----:B------:R-:W-:Y:S01]  /*0500*/  IADD3 R7, PT, PT, R41, R2, RZ ;  /* 0x0000000229077210 */ /* 0x000fe20007ffe0ff */
[----:B------:R-:W-:-:S04]  /*0510*/  IMAD.WIDE.U32 R48, R49, 0x4, R44 ;  /* 0x0000000431307825 */ /* 0x000fc800078e002c */
[--C-:B------:R-:W-:Y:S01]  /*0520*/  IMAD.WIDE.U32 R46, R47, 0x4, R44.reuse ;  /* 0x000000042f2e7825 */ /* 0x100fe200078e002c */
[----:B------:R-:W5:Y:S03]  /*0530*/  LDG.E R15, desc[UR6][R48.64] ;  /* 0x00000006300f7981 */ /* 0x000f66000c1e1900 */
[--C-:B------:R-:W-:Y:S01]  /*0540*/  IMAD.WIDE.U32 R40, R41, 0x4, R44.reuse ;  /* 0x0000000429287825 */ /* 0x100fe200078e002c */
[----:B------:R-:W5:Y:S03]  /*0550*/  LDG.E R14, desc[UR6][R46.64] ;  /* 0x000000062e0e7981 */ /* 0x000f66000c1e1900 */
[----:B------:R-:W-:Y:S01]  /*0560*/  IMAD.WIDE.U32 R44, R7, 0x4, R44 ;  /* 0x00000004072c7825 */ /* 0x000fe200078e002c */
[----:B0-----:R-:W0:Y:S01]  /*0570*/  MUFU.RCP64H R11, R27 ;  /* 0x0000001b000b7308 */ /* 0x001e220000001800 */
[----:B------:R4:W5:Y:S04]  /*0580*/  LDG.E R13, desc[UR6][R40.64] ;  /* 0x00000006280d7981 */ /* 0x000968000c1e1900 */
[----:B------:R0:W5:Y:S01]  /*0590*/  LDG.E R12, desc[UR6][R44.64] ;  /* 0x000000062c0c7981 */ /* 0x000162000c1e1900 */
[----:B------:R-:W-:-:S06]  /*05a0*/  IMAD.MOV.U32 R10, RZ, RZ, 0x1 ;  /* 0x00000001ff0a7424 */ /* 0x000fcc00078e00ff */
[----:B0-----:R-:W-:-:S08]  /*05b0*/  DFMA R8, -R26, R10, 1 ;  /* 0x3ff000001a08742b */ /* 0x001fd0000000010a */
[----:B------:R-:W-:-:S08]  /*05c0*/  DFMA R8, R8, R8, R8 ;  /* 0x000000080808722b */ /* 0x000fd00000000008 */
[----:B------:R-:W-:-:S08]  /*05d0*/  DFMA R8, R10, R8, R10 ;  /* 0x000000080a08722b */ /* 0x000fd0000000000a */
[----:B-1----:R-:W-:-:S08]  /*05e0*/  DFMA R42, -R26, R8, 1 ;  /* 0x3ff000001a2a742b */ /* 0x002fd00000000108 */
[----:B------:R-:W-:Y:S01]  /*05f0*/  DFMA R42, R8, R42, R8 ;  /* 0x0000002a082a722b */ /* 0x000fe20000000008 */
[----:B------:R-:W-:Y:S01]  /*0600*/  IADD3 R29, PT, PT, R29, 0x1, RZ ;  /* 0x000000011d1d7810 */ /* 0x000fe20007ffe0ff */
[----:B------:R-:W-:Y:S03]  /*0610*/  BSSY.RECONVERGENT B0, `(.L_x_487) ;  /* 0x0000013000007945 */ /* 0x000fe60003800200 */
[----:B------:R-:W-:Y:S01]  /*0620*/  ISETP.NE.AND P1, PT, R29, R2, PT ;  /* 0x000000021d00720c */ /* 0x000fe20003f25270 */
[----:B--2---:R-:W0:Y:S02]  /*0630*/  F2F.F64.F32 R10, R0 ;  /* 0x00000000000a7310 */ /* 0x004e240000201800 */
[----:B0-----:R-:W-:-:S08]  /*0640*/  DMUL R8, R10, -12 ;  /* 0xc02800000a087828 */ /* 0x001fd00000000000 */
[----:B----4-:R-:W-:-:S08]  /*0650*/  DMUL R40, R8, R42 ;  /* 0x0000002a08287228 */ /* 0x010fd00000000000 */
[----:B------:R-:W-:-:S08]  /*0660*/  DFMA R52, -R26, R40, R8 ;  /* 0x000000281a34722b */ /* 0x000fd00000000108 */
[----:B------:R-:W-:Y:S01]  /*0670*/  DFMA R52, R42, R52, R40 ;  /* 0x000000342a34722b */ /* 0x000fe20000000028 */
[----:B------:R-:W-:-:S09]  /*0680*/  FSETP.GEU.AND P2, PT, |R9|, 6.5827683646048100446e-37, PT ;  /* 0x036000000900780b */ /* 0x000fd20003f4e200 */
[----:B------:R-:W-:-:S05]  /*0690*/  FFMA R7, RZ, R27, R53 ;  /* 0x0000001bff077223 */ /* 0x000fca0000000035 */
[----:B------:R-:W-:-:S13]  /*06a0*/  FSETP.GT.AND P0, PT, |R7|, 1.469367938527859385e-39, PT ;  /* 0x001000000700780b */ /* 0x000fda0003f04200 */
[----:B------:R-:W-:Y:S05]  /*06b0*/  @P0 BRA P2, `(.L_x_488) ;  /* 0x0000000000200947 */ /* 0x000fea0001000000 */
[----:B------:R-:W-:Y:S01]  /*06c0*/  IMAD.MOV.U32 R40, RZ, RZ, R8 ;  /* 0x000000ffff287224 */ /* 0x000fe200078e0008 */
[----:B------:R-:W-:Y:S01]  /*06d0*/  MOV R41, R9 ;  /* 0x0000000900297202 */ /* 0x000fe20000000f00 */
[----:B------:R-:W-:Y:S01]  /*06e0*/  IMAD.MOV.U32 R8, RZ, RZ, R26 ;  /* 0x000000ffff087224 */ /* 0x000fe200078e001a */
[----:B------:R-:W-:Y:S02]  /*06f0*/  MOV R9, R27 ;  /* 0x0000001b00097202 */ /* 0x000fe40000000f00 */
[----:B------:R-:W-:-:S07]  /*0700*/  MOV R2, 0x720 ;  /* 0x0000072000027802 */ /* 0x000fce0000000f00 */
[----:B---3-5:R-:W-:Y:S05]  /*0710*/  CALL.REL.NOINC `($__internal_12_$__cuda_sm20_div_rn_f64_full) ;  /* 0x0000002800487944 */ /* 0x028fea0003c00000 */
[----:B------:R-:W-:Y:S01]  /*0720*/  IMAD.MOV.U32 R52, RZ, RZ, R44 ;  /* 0x000000ffff347224 */ /* 0x000fe200078e002c */
[----:B------:R-:W-:-:S07]  /*0730*/  MOV R53, R45 ;  /* 0x0000002d00357202 */ /* 0x000fce0000000f00 */
.L_x_488:
[----:B------:R-:W-:Y:S05]  /*0740*/  BSYNC.RECONVERGENT B0 ;  /* 0x0000000000007941 */ /* 0x000fea0003800200 */
.L_x_487:
[----:B------:R-:W0:Y:S01]  /*0750*/  MUFU.RCP64H R9, R27 ;  /* 0x0000001b00097308 */ /* 0x000e220000001800 */
[----:B------:R-:W-:Y:S01]  /*0760*/  IMAD.MOV.U32 R8, RZ, RZ, 0x1 ;  /* 0x00000001ff087424 */ /* 0x000fe200078e00ff */
[----:B------:R-:W-:Y:S01]  /*0770*/  DMUL R40, R10, 12 ;  /* 0x402800000a287828 */ /* 0x000fe20000000000 */
[----:B------:R-:W-:Y:S09]  /*0780*/  BSSY.RECONVERGENT B0, `(.L_x_489) ;  /* 0x0000013000007945 */ /* 0x000ff20003800200 */
[----:B------:R-:W-:Y:S01]  /*0790*/  FSETP.GEU.AND P2, PT, |R41|, 6.5827683646048100446e-37, PT ;  /* 0x036000002900780b */ /* 0x000fe20003f4e200 */
        /* <DEDUP_REMOVED lines=11> */
[----:B------:R-:W-:Y:S01]  /*0850*/  MOV R8, R26 ;  /* 0x0000001a00087202 */ /* 0x000fe20000000f00 */
[----:B------:R-:W-:Y:S01]  /*0860*/  IMAD.MOV.U32 R9, RZ, RZ, R27 ;  /* 0x000000ffff097224 */ /* 0x000fe200078e001b */
[----:B------:R-:W-:-:S07]  /*0870*/  MOV R2, 0x890 ;  /* 0x0000089000027802 */ /* 0x000fce0000000f00 */
[----:B---3-5:R-:W-:Y:S05]  /*0880*/  CALL.REL.NOINC `($__internal_12_$__cuda_sm20_div_rn_f64_full) ;  /* 0x0000002400ec7944 */ /* 0x028fea0003c00000 */
[----:B------:R-:W-:Y:S01]  /*0890*/  MOV R8, R44 ;  /* 0x0000002c00087202 */ /* 0x000fe20000000f00 */
[----:B------:R-:W-:-:S07]  /*08a0*/  IMAD.MOV.U32 R9, RZ, RZ, R45 ;  /* 0x000000ffff097224 */ /* 0x000fce00078e002d */
.L_x_490:
[----:B------:R-:W-:Y:S05]  /*08b0*/  BSYNC.RECONVERGENT B0 ;  /* 0x0000000000007941 */ /* 0x000fea0003800200 */
.L_x_489:
[----:B------:R-:W-:Y:S01]  /*08c0*/  DMUL R52, R8, R52 ;  /* 0x0000003408347228 */ /* 0x000fe20000000000 */
[----:B------:R-:W-:Y:S01]  /*08d0*/  MOV R40, 0x652b82fe ;  /* 0x652b82fe00287802 */ /* 0x000fe20000000f00 */
[----:B------:R-:W-:Y:S01]  /*08e0*/  IMAD.MOV.U32 R41, RZ, RZ, 0x3ff71547 ;  /* 0x3ff71547ff297424 */ /* 0x000fe200078e00ff */
[----:B------:R-:W-:Y:S01]  /*08f0*/  UMOV UR4, 0xfefa39ef ;  /* 0xfefa39ef00047882 */ /* 0x000fe20000000000 */
[----:B------:R-:W-:Y:S01]  /*0900*/  UMOV UR5, 0x3fe62e42 ;  /* 0x3fe62e4200057882 */ /* 0x000fe20000000000 */
[----:B---3--:R-:W0:Y:S01]  /*0910*/  MUFU.RCP64H R45, R23 ;  /* 0x00000017002d7308 */ /* 0x008e220000001800 */
[----:B------:R-:W-:Y:S01]  /*0920*/  MOV R44, 0x1 ;  /* 0x00000001002c7802 */ /* 0x000fe20000000f00 */
[----:B------:R-:W-:Y:S01]  /*0930*/  BSSY.RECONVERGENT B0, `(.L_x_491) ;  /* 0x0000039000007945 */ /* 0x000fe20003800200 */
[----:B------:R-:W-:Y:S02]  /*0940*/  DFMA R40, R52, R40, 6.75539944105574400000e+15 ;  /* 0x433800003428742b */ /* 0x000fe40000000028 */
[----:B------:R-:W-:-:S06]  /*0950*/  FSETP.GEU.AND P0, PT, |R53|, 4.1917929649353027344, PT ;  /* 0x4086232b3500780b */ /* 0x000fcc0003f0e200 */
[----:B------:R-:W-:-:S08]  /*0960*/  DADD R8, R40, -6.75539944105574400000e+15 ;  /* 0xc338000028087429 */ /* 0x000fd00000000000 */
[----:B------:R-:W-:Y:S01]  /*0970*/  DFMA R42, R8, -UR4, R52 ;  /* 0x80000004082a7c2b */ /* 0x000fe20008000034 */
[----:B------:R-:W-:Y:S01]  /*0980*/  UMOV UR4, 0x3b39803f ;  /* 0x3b39803f00047882 */ /* 0x000fe20000000000 */
[----:B------:R-:W-:-:S06]  /*0990*/  UMOV UR5, 0x3c7abc9e ;  /* 0x3c7abc9e00057882 */ /* 0x000fcc0000000000 */
[----:B------:R-:W-:Y:S01]  /*09a0*/  DFMA R42, R8, -UR4, R42 ;  /* 0x80000004082a7c2b */ /* 0x000fe2000800002a */
[----:B------:R-:W-:Y:S01]  /*09b0*/  UMOV UR4, 0x69ce2bdf ;  /* 0x69ce2bdf00047882 */ /* 0x000fe20000000000 */
[----:B------:R-:W-:Y:S01]  /*09c0*/  MOV R8, 0xfca213ea ;  /* 0xfca213ea00087802 */ /* 0x000fe20000000f00 */
[----:B------:R-:W-:Y:S01]  /*09d0*/  IMAD.MOV.U32 R9, RZ, RZ, 0x3e928af3 ;  /* 0x3e928af3ff097424 */ /* 0x000fe200078e00ff */
[----:B------:R-:W-:-:S05]  /*09e0*/  UMOV UR5, 0x3e5ade15 ;  /* 0x3e5ade1500057882 */ /* 0x000fca0000000000 */
[----:B------:R-:W-:Y:S01]  /*09f0*/  DFMA R8, R42, UR4, R8 ;  /* 0x000000042a087c2b */ /* 0x000fe20008000008 */
[----:B------:R-:W-:Y:S01]  /*0a00*/  UMOV UR4, 0x62401315 ;  /* 0x6240131500047882 */ /* 0x000fe20000000000 */
[----:B------:R-:W-:-:S06]  /*0a10*/  UMOV UR5, 0x3ec71dee ;  /* 0x3ec71dee00057882 */ /* 0x000fcc0000000000 */
[----:B------:R-:W-:Y:S01]  /*0a20*/  DFMA R8, R42, R8, UR4 ;  /* 0x000000042a087e2b */ /* 0x000fe20008000008 */
        /* <DEDUP_REMOVED lines=20> */
[----:B------:R-:W-:-:S08]  /*0b70*/  DFMA R8, R42, R8, UR4 ;  /* 0x000000042a087e2b */ /* 0x000fd00008000008 */
[----:B------:R-:W-:-:S08]  /*0b80*/  DFMA R8, R42, R8, 1 ;  /* 0x3ff000002a08742b */ /* 0x000fd00000000008 */
[----:B------:R-:W-:Y:S02]  /*0b90*/  DFMA R8, R42, R8, 1 ;  /* 0x3ff000002a08742b */ /* 0x000fe40000000008 */
[----:B0-----:R-:W-:-:S08]  /*0ba0*/  DFMA R42, -R22, R44, 1 ;  /* 0x3ff00000162a742b */ /* 0x001fd0000000012c */
[----:B------:R-:W-:Y:S01]  /*0bb0*/  DFMA R42, R42, R42, R42 ;  /* 0x0000002a2a2a722b */ /* 0x000fe2000000002a */
[----:B------:R-:W-:Y:S01]  /*0bc0*/  IMAD R47, R40, 0x100000, R9 ;  /* 0x00100000282f7824 */ /* 0x000fe200078e0209 */
[----:B------:R-:W-:Y:S01]  /*0bd0*/  MOV R46, R8 ;  /* 0x00000008002e7202 */ /* 0x000fe20000000f00 */
[----:B------:R-:W-:Y:S08]  /*0be0*/  @!P0 BRA `(.L_x_492) ;  /* 0x0000000000348947 */ /* 0x000ff00003800000 */
[----:B------:R-:W-:Y:S01]  /*0bf0*/  FSETP.GEU.AND P2, PT, |R53|, 4.2275390625, PT ;  /* 0x408748003500780b */ /* 0x000fe20003f4e200 */
[C---:B------:R-:W-:Y:S02]  /*0c00*/  DADD R46, R52.reuse, +INF ;  /* 0x7ff00000342e7429 */ /* 0x040fe40000000000 */
[----:B------:R-:W-:-:S08]  /*0c10*/  DSETP.GEU.AND P0, PT, R52, RZ, PT ;  /* 0x000000ff3400722a */ /* 0x000fd00003f0e000 */
[----:B------:R-:W-:Y:S02]  /*0c20*/  FSEL R46, R46, RZ, P0 ;  /* 0x000000ff2e2e7208 */ /* 0x000fe40000000000 */
[----:B------:R-:W-:Y:S02]  /*0c30*/  @!P2 LEA.HI R2, R40, R40, RZ, 0x1 ;  /* 0x000000282802a211 */ /* 0x000fe400078f08ff */
[----:B------:R-:W-:Y:S02]  /*0c40*/  FSEL R47, R47, RZ, P0 ;  /* 0x000000ff2f2f7208 */ /* 0x000fe40000000000 */
[----:B------:R-:W-:-:S05]  /*0c50*/  @!P2 SHF.R.S32.HI R41, RZ, 0x1, R2 ;  /* 0x00000001ff29a819 */ /* 0x000fca0000011402 */
[----:B------:R-:W-:Y:S01]  /*0c60*/  @!P2 IMAD.IADD R40, R40, 0x1, -R41 ;  /* 0x000000012828a824 */ /* 0x000fe200078e0a29 */
[----:B------:R-:W-:-:S04]  /*0c70*/  @!P2 LEA R41, R41, R9, 0x14 ;  /* 0x000000092929a211 */ /* 0x000fc800078ea0ff */
[----:B------:R-:W-:Y:S01]  /*0c80*/  @!P2 LEA R9, R40, 0x3ff00000, 0x14 ;  /* 0x3ff000002809a811 */ /* 0x000fe200078ea0ff */
[----:B------:R-:W-:Y:S01]  /*0c90*/  @!P2 IMAD.MOV.U32 R40, RZ, RZ, R8 ;  /* 0x000000ffff28a224 */ /* 0x000fe200078e0008 */
[----:B------:R-:W-:-:S06]  /*0ca0*/  @!P2 MOV R8, RZ ;  /* 0x000000ff0008a202 */ /* 0x000fcc0000000f00 */
[----:B------:R-:W-:-:S11]  /*0cb0*/  @!P2 DMUL R46, R40, R8 ;  /* 0x00000008282ea228 */ /* 0x000fd60000000000 */
.L_x_492:
[----:B------:R-:W-:Y:S05]  /*0cc0*/  BSYNC.RECONVERGENT B0 ;  /* 0x0000000000007941 */ /* 0x000fea0003800200 */
.L_x_491:
[----:B------:R-:W-:Y:S01]  /*0cd0*/  UMOV UR4, 0xcccccccd ;  /* 0xcccccccd00047882 */ /* 0x000fe20000000000 */
[----:B------:R-:W-:Y:S01]  /*0ce0*/  UMOV UR5, 0x3feccccc ;  /* 0x3feccccc00057882 */ /* 0x000fe20000000000 */
[----:B------:R-:W-:Y:S01]  /*0cf0*/  DFMA R44, R44, R42, R44 ;  /* 0x0000002a2c2c722b */ /* 0x000fe2000000002c */
[----:B------:R-:W-:Y:S01]  /*0d00*/  IMAD.MOV.U32 R2, RZ, RZ, RZ ;  /* 0x000000ffff027224 */ /* 0x000fe200078e00ff */
[C---:B------:R-:W-:Y:S01]  /*0d10*/  DFMA R10, R22.reuse, -UR4, R10 ;  /* 0x80000004160a7c2b */ /* 0x040fe2000800000a */
[----:B------:R-:W-:Y:S01]  /*0d20*/  IMAD.MOV.U32 R8, RZ, RZ, RZ ;  /* 0x000000ffff087224 */ /* 0x000fe200078e00ff */
[----:B------:R-:W-:Y:S04]  /*0d30*/  BSSY.RECONVERGENT B0, `(.L_x_493) ;  /* 0x0000019000007945 */ /* 0x000fe80003800200 */
[----:B------:R-:W-:-:S02]  /*0d40*/  DFMA R42, -R22, R44, 1 ;  /* 0x3ff00000162a742b */ /* 0x000fc4000000012c */
[----:B------:R-:W-:Y:S02]  /*0d50*/  DSETP.MAX.AND P0, P2, RZ, R10, PT ;  /* 0x0000000aff00722a */ /* 0x000fe40003a0f000 */
[----:B------:R-:W-:-:S04]  /*0d60*/  MOV R7, R11 ;  /* 0x0000000b00077202 */ /* 0x000fc80000000f00 */
[----:B------:R-:W-:Y:S01]  /*0d70*/  FSEL R9, R2, R7, P0 ;  /* 0x0000000702097208 */ /* 0x000fe20000000000 */
[----:B------:R-:W-:Y:S01]  /*0d80*/  DFMA R42, R44, R42, R44 ;  /* 0x0000002a2c2a722b */ /* 0x000fe2000000002c */
[----:B------:R-:W-:-:S06]  /*0d90*/  SEL R8, R8, R10, P0 ;  /* 0x0000000a08087207 */ /* 0x000fcc0000000000 */
[----:B------:R-:W-:-:S06]  /*0da0*/  @P2 LOP3.LUT R9, R7, 0x80000, RZ, 0xfc, !PT ;  /* 0x0008000007092812 */ /* 0x000fcc00078efcff */
[----:B------:R-:W-:-:S08]  /*0db0*/  DMUL R8, R8, 4 ;  /* 0x4010000008087828 */ /* 0x000fd00000000000 */
[----:B------:R-:W-:Y:S02]  /*0dc0*/  DMUL R40, R8, R42 ;  /* 0x0000002a08287228 */ /* 0x000fe40000000000 */
[----:B------:R-:W-:-:S06]  /*0dd0*/  FSETP.GEU.AND P2, PT, |R9|, 6.5827683646048100446e-37, PT ;  /* 0x036000000900780b */ /* 0x000fcc0003f4e200 */
[----:B------:R-:W-:-:S08]  /*0de0*/  DFMA R10, -R22, R40, R8 ;  /* 0x00000028160a722b */ /* 0x000fd00000000108 */
[----:B------:R-:W-:Y:S02]  /*0df0*/  DFMA R48, R42, R10, R40 ;  /* 0x0000000a2a30722b */ /* 0x000fe40000000028 */
[----:B------:R0:W1:Y:S08]  /*0e00*/  F2F.F32.F64 R11, R46 ;  /* 0x0000002e000b7310 */ /* 0x0000700000301000 */
[----:B------:R-:W-:-:S05]  /*0e10*/  FFMA R2, RZ, R23, R49 ;  /* 0x00000017ff027223 */ /* 0x000fca0000000031 */
[----:B------:R-:W-:-:S13]  /*0e20*/  FSETP.GT.AND P0, PT, |R2|, 1.469367938527859385e-39, PT ;  /* 0x001000000200780b */ /* 0x000fda0003f04200 */
[----:B01----:R-:W-:Y:S05]  /*0e30*/  @P0 BRA P2, `(.L_x_494) ;  /* 0x0000000000200947 */ /* 0x003fea0001000000 */
[----:B------:R-:W-:Y:S01]  /*0e40*/  MOV R40, R8 ;  /* 0x0000000800287202 */ /* 0x000fe20000000f00 */
[----:B------:R-:W-:Y:S01]  /*0e50*/  IMAD.MOV.U32 R41, RZ, RZ, R9 ;  /* 0x000000ffff297224 */ /* 0x000fe200078e0009 */
[----:B------:R-:W-:Y:S01]  /*0e60*/  MOV R8, R22 ;  /* 0x0000001600087202 */ /* 0x000fe20000000f00 */
[----:B------:R-:W-:Y:S01]  /*0e70*/  IMAD.MOV.U32 R9, RZ, RZ, R23 ;  /* 0x000000ffff097224 */ /* 0x000fe200078e0017 */
[----:B------:R-:W-:-:S07]  /*0e80*/  MOV R2, 0xea0 ;  /* 0x00000ea000027802 */ /* 0x000fce0000000f00 */
[----:B-----5:R-:W-:Y:S05]  /*0e90*/  CALL.REL.NOINC `($__internal_12_$__cuda_sm20_div_rn_f64_full) ;  /* 0x0000002000687944 */ /* 0x020fea0003c00000 */
[----:B------:R-:W-:Y:S01]  /*0ea0*/  MOV R48, R44 ;  /* 0x0000002c00307202 */ /* 0x000fe20000000f00 */
[----:B------:R-:W-:-:S07]  /*0eb0*/  IMAD.MOV.U32 R49, RZ, RZ, R45 ;  /* 0x000000ffff317224 */ /* 0x000fce00078e002d */
.L_x_494:
[----:B------:R-:W-:Y:S05]  /*0ec0*/  BSYNC.RECONVERGENT B0 ;  /* 0x0000000000007941 */ /* 0x000fea0003800200 */
.L_x_493:
[----:B------:R-:W0:Y:S01]  /*0ed0*/  F2F.F32.F64 R48, R48 ;  /* 0x0000003000307310 */ /* 0x000e220000301000 */
[----:B------:R-:W-:Y:S01]  /*0ee0*/  MOV R40, 0x652b82fe ;  /* 0x652b82fe00287802 */ /* 0x000fe20000000f00 */
[----:B------:R-:W-:Y:S01]  /*0ef0*/  IMAD.MOV.U32 R41, RZ, RZ, 0x3ff71547 ;  /* 0x3ff71547ff297424 */ /* 0x000fe200078e00ff */
[----:B------:R-:W-:Y:S01]  /*0f00*/  UMOV UR4, 0xfefa39ef ;  /* 0xfefa39ef00047882 */ /* 0x000fe20000000000 */
[----:B------:R-:W-:Y:S01]  /*0f10*/  UMOV UR5, 0x3fe62e42 ;  /* 0x3fe62e4200057882 */ /* 0x000fe20000000000 */
[----:B------:R-:W-:Y:S03]  /*0f20*/  BSSY.RECONVERGENT B0, `(.L_x_495) ;  /* 0x000003f000007945 */ /* 0x000fe60003800200 */
[----:B------:R-:W1:Y:S08]  /*0f30*/  MUFU.RCP R2, R39 ;  /* 0x0000002700027308 */ /* 0x000e700000001000 */
[----:B0-----:R-:W0:Y:S08]  /*0f40*/  F2F.F64.F32 R8, R48 ;  /* 0x0000003000087310 */ /* 0x001e300000201800 */
[----:B------:R2:W3:Y:S01]  /*0f50*/  FCHK P0, R0, R39 ;  /* 0x0000002700007302 */ /* 0x0004e20000000000 */
[----:B-1----:R-:W-:-:S04]  /*0f60*/  FFMA R7, -R39, R2, 1 ;  /* 0x3f80000027077423 */ /* 0x002fc80000000102 */
[----:B------:R-:W-:Y:S01]  /*0f70*/  FFMA R7, R2, R7, R2 ;  /* 0x0000000702077223 */ /* 0x000fe20000000002 */
[----:B0-----:R-:W-:-:S03]  /*0f80*/  DMUL R42, R8, -R8 ;  /* 0x80000008082a7228 */ /* 0x001fc60000000000 */
[----:B------:R-:W-:-:S05]  /*0f90*/  FFMA R34, R0, R7, RZ ;  /* 0x0000000700227223 */ /* 0x000fca00000000ff */
[----:B------:R-:W-:-:S08]  /*0fa0*/  DMUL R42, R8, R42 ;  /* 0x0000002a082a7228 */ /* 0x000fd00000000000 */
        /* <DEDUP_REMOVED lines=37> */
[----:B------:R-:W-:-:S10]  /*1200*/  DFMA R8, R44, R8, 1 ;  /* 0x3ff000002c08742b */ /* 0x000fd40000000008 */
[----:B------:R-:W-:Y:S01]  /*1210*/  LEA R45, R40, R9, 0x14 ;  /* 0x00000009282d7211 */ /* 0x000fe200078ea0ff */
[----:B------:R-:W-:Y:S01]  /*1220*/  IMAD.MOV.U32 R44, RZ, RZ, R8 ;  /* 0x000000ffff2c7224 */ /* 0x000fe200078e0008 */
[----:B--23--:R-:W-:Y:S06]  /*1230*/  @!P2 BRA `(.L_x_496) ;  /* 0x000000000034a947 */ /* 0x00cfec0003800000 */
[----:B------:R-:W-:Y:S01]  /*1240*/  FSETP.GEU.AND P3, PT, |R43|, 4.2275390625, PT ;  /* 0x408748002b00780b */ /* 0x000fe20003f6e200 */
[C---:B------:R-:W-:Y:S02]  /*1250*/  DADD R44, R42.reuse, +INF ;  /* 0x7ff000002a2c7429 */ /* 0x040fe40000000000 */
[----:B------:R-:W-:-:S08]  /*1260*/  DSETP.GEU.AND P2, PT, R42, RZ, PT ;  /* 0x000000ff2a00722a */ /* 0x000fd00003f4e000 */
[----:B------:R-:W-:Y:S02]  /*1270*/  FSEL R44, R44, RZ, P2 ;  /* 0x000000ff2c2c7208 */ /* 0x000fe40001000000 */
[----:B------:R-:W-:Y:S02]  /*1280*/  @!P3 LEA.HI R2, R40, R40, RZ, 0x1 ;  /* 0x000000282802b211 */ /* 0x000fe400078f08ff */
[----:B------:R-:W-:Y:S02]  /*1290*/  FSEL R45, R45, RZ, P2 ;  /* 0x000000ff2d2d7208 */ /* 0x000fe40001000000 */
[----:B------:R-:W-:-:S04]  /*12a0*/  @!P3 SHF.R.S32.HI R41, RZ, 0x1, R2 ;  /* 0x00000001ff29b819 */ /* 0x000fc80000011402 */
[----:B------:R-:W-:Y:S01]  /*12b0*/  @!P3 IADD3 R40, PT, PT, R40, -R41, RZ ;  /* 0x800000292828b210 */ /* 0x000fe20007ffe0ff */
[----:B------:R-:W-:-:S03]  /*12c0*/  @!P3 IMAD R41, R41, 0x100000, R9 ;  /* 0x001000002929b824 */ /* 0x000fc600078e0209 */
[----:B------:R-:W-:Y:S02]  /*12d0*/  @!P3 LEA R9, R40, 0x3ff00000, 0x14 ;  /* 0x3ff000002809b811 */ /* 0x000fe400078ea0ff */
[----:B------:R-:W-:Y:S01]  /*12e0*/  @!P3 MOV R40, R8 ;  /* 0x000000080028b202 */ /* 0x000fe20000000f00 */
[----:B------:R-:W-:-:S06]  /*12f0*/  @!P3 IMAD.MOV.U32 R8, RZ, RZ, RZ ;  /* 0x000000ffff08b224 */ /* 0x000fcc00078e00ff */
[----:B------:R-:W-:-:S11]  /*1300*/  @!P3 DMUL R44, R40, R8 ;  /* 0x00000008282cb228 */ /* 0x000fd60000000000 */
.L_x_496:
[----:B------:R-:W-:Y:S05]  /*1310*/  BSYNC.RECONVERGENT B0 ;  /* 0x0000000000007941 */ /* 0x000fea0003800200 */
.L_x_495:
[----:B------:R0:W1:Y:S01]  /*1320*/  F2F.F32.F64 R10, R44 ;  /* 0x0000002c000a7310 */ /* 0x0000620000301000 */
[----:B------:R-:W-:Y:S01]  /*1330*/  FFMA R2, -R39, R34, R0 ;  /* 0x0000002227027223 */ /* 0x000fe20000000100 */
[----:B------:R-:W-:Y:S03]  /*1340*/  BSSY.RECONVERGENT B0, `(.L_x_497) ;  /* 0x0000006000007945 */ /* 0x000fe60003800200 */
[----:B------:R-:W-:Y:S01]  /*1350*/  FFMA R2, R7, R2, R34 ;  /* 0x0000000207027223 */ /* 0x000fe20000000022 */
[----:B------:R-:W-:Y:S06]  /*1360*/  @!P0 BRA `(.L_x_498) ;  /* 0x00000000000c8947 */ /* 0x000fec0003800000 */
[----:B------:R-:W-:Y:S02]  /*1370*/  MOV R2, R39 ;  /* 0x0000002700027202 */ /* 0x000fe40000000f00 */
[----:B------:R-:W-:-:S07]  /*1380*/  MOV R8, 0x13a0 ;  /* 0x000013a000087802 */ /* 0x000fce0000000f00 */
[----:B01---5:R-:W-:Y:S05]  /*1390*/  CALL.REL.NOINC `($__internal_14_$__cuda_sm3x_div_rn_noftz_f32_slowpath) ;  /* 0x0000002000ec7944 */ /* 0x023fea0003c00000 */
.L_x_498:
[----:B------:R-:W-:Y:S05]  /*13a0*/  BSYNC.RECONVERGENT B0 ;  /* 0x0000000000007941 */ /* 0x000fea0003800200 */
.L_x_497:
[----:B------:R-:W-:Y:S01]  /*13b0*/  FMUL R2, R2, R2 ;  /* 0x0000000202027220 */ /* 0x000fe20000400000 */
[----:B------:R-:W-:Y:S02]  /*13c0*/  HFMA2 R9, -RZ, RZ, 2.005859375, 0.2249755859375 ;  /* 0x40033333ff097431 */ /* 0x000fe400000001ff */
[----:B------:R-:W-:Y:S02]  /*13d0*/  IMAD.MOV.U32 R8, RZ, RZ, 0x33333333 ;  /* 0x33333333ff087424 */ /* 0x000fe400078e00ff */
[----:B-1----:R-:W-:Y:S01]  /*13e0*/  FMUL R7, R11, R10 ;  /* 0x0000000a0b077220 */ /* 0x002fe20000400000 */
[----:B------:R-:W1:Y:S01]  /*13f0*/  F2F.F64.F32 R40, R2 ;  /* 0x0000000200287310 */ /* 0x000e620000201800 */
[----:B------:R-:W-:Y:S01]  /*1400*/  FMUL R10, R2, R2 ;  /* 0x00000002020a7220 */ /* 0x000fe20000400000 */
[----:B------:R-:W-:Y:S03]  /*1410*/  BSSY.RECONVERGENT B0, `(.L_x_499) ;  /* 0x000000d000007945 */ /* 0x000fe60003800200 */
[----:B------:R-:W-:Y:S01]  /*1420*/  FMUL R7, R7, R10 ;  /* 0x0000000a07077220 */ /* 0x000fe20000400000 */
[----:B-1----:R-:W-:-:S08]  /*1430*/  DFMA R8, R40, R8, 1 ;  /* 0x3ff000002808742b */ /* 0x002fd00000000008 */
[----:B------:R-:W-:-:S14]  /*1440*/  DSETP.NEU.AND P0, PT, R8, RZ, PT ;  /* 0x000000ff0800722a */ /* 0x000fdc0003f0d000 */
[----:B------:R-:W-:Y:S05]  /*1450*/  @!P0 BRA `(.L_x_500) ;  /* 0x00000000001c8947 */ /* 0x000fea0003800000 */
[----:B------:R-:W-:Y:S01]  /*1460*/  DADD R10, -RZ, |R8| ;  /* 0x00000000ff0a7229 */ /* 0x000fe20000000508 */
[----:B------:R-:W-:-:S10]  /*1470*/  MOV R2, 0x1490 ;  /* 0x0000149000027802 */ /* 0x000fd40000000f00 */
[----:B0----5:R-:W-:Y:S05]  /*1480*/  CALL.REL.NOINC `($_Z14gpuTemplateStgIfEvPT_S1_S1_S1_S1_S1_S1_S1_S0_ii$__internal_accurate_pow) ;  /* 0x00000028004c7944 */ /* 0x021fea0003c00000 */
[----:B------:R-:W-:-:S04]  /*1490*/  ISETP.GE.AND P0, PT, R9, RZ, PT ;  /* 0x000000ff0900720c */ /* 0x000fc80003f06270 */
[----:B------:R-:W-:Y:S02]  /*14a0*/  FSEL R42, R42, RZ, P0 ;  /* 0x000000ff2a2a7208 */ /* 0x000fe40000000000 */
[----:B------:R-:W-:Y:S01]  /*14b0*/  FSEL R43, R44, -QNAN , P0 ;  /* 0xfff800002c2b7808 */ /* 0x000fe20000000000 */
[----:B------:R-:W-:Y:S06]  /*14c0*/  BRA `(.L_x_501) ;  /* 0x0000000000047947 */ /* 0x000fec0003800000 */
.L_x_500:
[----:B------:R-:W-:-:S07]  /*14d0*/  CS2R R42, SRZ ;  /* 0x00000000002a7805 */ /* 0x000fce000001ff00 */
.L_x_501:
[----:B------:R-:W-:Y:S05]  /*14e0*/  BSYNC.RECONVERGENT B0 ;  /* 0x0000000000007941 */ /* 0x000fea0003800200 */
.L_x_499:
[----:B------:R-:W-:Y:S01]  /*14f0*/  IMAD.MOV.U32 R10, RZ, RZ, -0x55555555 ;  /* 0xaaaaaaabff0a7424 */ /* 0x000fe200078e00ff */
[----:B------:R-:W-:Y:S01]  /*1500*/  MOV R11, 0x4006aaaa ;  /* 0x4006aaaa000b7802 */ /* 0x000fe20000000f00 */
[----:B------:R-:W-:Y:S05]  /*1510*/  BSSY.RECONVERGENT B0, `(.L_x_502) ;  /* 0x000000d000007945 */ /* 0x000fea0003800200 */
[----:B------:R-:W-:-:S10]  /*1520*/  DADD R40, R8, R10 ;  /* 0x0000000008287229 */ /* 0x000fd4000000000a */
[----:B------:R-:W-:-:S04]  /*1530*/  LOP3.LUT R40, R41, 0x7ff00000, RZ, 0xc0, !PT ;  /* 0x7ff0000029287812 */ /* 0x000fc800078ec0ff */
[----:B------:R-:W-:-:S13]  /*1540*/  ISETP.NE.AND P0, PT, R40, 0x7ff00000, PT ;  /* 0x7ff000002800780c */ /* 0x000fda0003f05270 */
[----:B------:R-:W-:Y:S05]  /*1550*/  @P0 BRA `(.L_x_503) ;  /* 0x0000000000200947 */ /* 0x000fea0003800000 */
[----:B------:R-:W-:-:S14]  /*1560*/  DSETP.NAN.AND P0, PT, R8, R8, PT ;  /* 0x000000080800722a */ /* 0x000fdc0003f08000 */
[----:B------:R-:W-:Y:S05]  /*1570*/  @P0 BRA `(.L_x_504) ;  /* 0x0000000000140947 */ /* 0x000fea0003800000 */
[----:B------:R-:W-:-:S14]  /*1580*/  DSETP.NEU.AND P0, PT, |R8|, +INF , PT ;  /* 0x7ff000000800742a */ /* 0x000fdc0003f0d200 */
[----:B------:R-:W-:Y:S05]  /*1590*/  @P0 BRA `(.L_x_503) ;  /* 0x0000000000100947 */ /* 0x000fea0003800000 */
[----:B------:R-:W-:Y:S01]  /*15a0*/  IMAD.MOV.U32 R42, RZ, RZ, 0x0 ;  /* 0x00000000ff2a7424 */ /* 0x000fe200078e00ff */
[----:B------:R-:W-:Y:S01]  /*15b0*/  MOV R43, 0x7ff00000 ;  /* 0x7ff00000002b7802 */ /* 0x000fe20000000f00 */
[----:B------:R-:W-:Y:S06]  /*15c0*/  BRA `(.L_x_503) ;  /* 0x0000000000047947 */ /* 0x000fec0003800000 */
.L_x_504:
[----:B------:R-:W-:-:S11]  /*15d0*/  DADD R42, R8, R10 ;  /* 0x00000000082a7229 */ /* 0x000fd6000000000a */
.L_x_503:
[----:B------:R-:W-:Y:S05]  /*15e0*/  BSYNC.RECONVERGENT B0 ;  /* 0x0000000000007941 */ /* 0x000fea0003800200 */
.L_x_502:
[----:B------:R-:W-:Y:S01]  /*15f0*/  DSETP.NEU.AND P0, PT, R8, 1, PT ;  /* 0x3ff000000800742a */ /* 0x000fe20003f0d000 */
[----:B------:R-:W-:Y:S01]  /*1600*/  IMAD.MOV.U32 R10, RZ, RZ, 0x1 ;  /* 0x00000001ff0a7424 */ /* 0x000fe200078e00ff */
[----:B------:R-:W-:Y:S04]  /*1610*/  BSSY.RECONVERGENT B0, `(.L_x_505) ;  /* 0x0000015000007945 */ /* 0x000fe80003800200 */
[----:B------:R-:W-:Y:S02]  /*1620*/  FSEL R9, R43, 1.875, P0 ;  /* 0x3ff000002b097808 */ /* 0x000fe40000000000 */
[----:B------:R-:W-:Y:S02]  /*1630*/  FSEL R8, R42, RZ, P0 ;  /* 0x000000ff2a087208 */ /* 0x000fe40000000000 */
[----:B------:R-:W1:Y:S04]  /*1640*/  MUFU.RCP64H R11, R9 ;  /* 0x00000009000b7308 */ /* 0x000e680000001800 */
[----:B-1----:R-:W-:-:S08]  /*1650*/  DFMA R40, -R8, R10, 1 ;  /* 0x3ff000000828742b */ /* 0x002fd0000000010a */
[----:B------:R-:W-:-:S08]  /*1660*/  DFMA R40, R40, R40, R40 ;  /* 0x000000282828722b */ /* 0x000fd00000000028 */
[----:B------:R-:W-:Y:S01]  /*1670*/  DFMA R40, R10, R40, R10 ;  /* 0x000000280a28722b */ /* 0x000fe2000000000a */
[----:B------:R-:W1:Y:S07]  /*1680*/  F2F.F64.F32 R10, R7 ;  /* 0x00000007000a7310 */ /* 0x000e6e0000201800 */
[----:B------:R-:W-:-:S08]  /*1690*/  DFMA R42, -R8, R40, 1 ;  /* 0x3ff00000082a742b */ /* 0x000fd00000000128 */
[----:B------:R-:W-:Y:S01]  /*16a0*/  DFMA R42, R40, R42, R40 ;  /* 0x0000002a282a722b */ /* 0x000fe20000000028 */
[----:B-1----:R-:W-:-:S07]  /*16b0*/  FSETP.GEU.AND P2, PT, |R11|, 6.5827683646048100446e-37, PT ;  /* 0x036000000b00780b */ /* 0x002fce0003f4e200 */
[----:B------:R-:W-:-:S08]  /*16c0*/  DMUL R40, R10, R42 ;  /* 0x0000002a0a287228 */ /* 0x000fd00000000000 */
[----:B0-----:R-:W-:-:S08]  /*16d0*/  DFMA R44, -R8, R40, R10 ;  /* 0x00000028082c722b */ /* 0x001fd0000000010a */
[----:B------:R-:W-:-:S10]  /*16e0*/  DFMA R44, R42, R44, R40 ;  /* 0x0000002c2a2c722b */ /* 0x000fd40000000028 */
[----:B------:R-:W-:-:S05]  /*16f0*/  FFMA R2, RZ, R9, R45 ;  /* 0x00000009ff027223 */ /* 0x000fca000000002d */
[----:B------:R-:W-:-:S13]  /*1700*/  FSETP.GT.AND P0, PT, |R2|, 1.469367938527859385e-39, PT ;  /* 0x001000000200780b */ /* 0x000fda0003f04200 */
[----:B------:R-:W-:Y:S05]  /*1710*/  @P0 BRA P2, `(.L_x_506) ;  /* 0x0000000000100947 */ /* 0x000fea0001000000 */
[----:B------:R-:W-:Y:S01]  /*1720*/  MOV R40, R10 ;  /* 0x0000000a00287202 */ /* 0x000fe20000000f00 */
[----:B------:R-:W-:Y:S01]  /*1730*/  IMAD.MOV.U32 R41, RZ, RZ, R11 ;  /* 0x000000ffff297224 */ /* 0x000fe200078e000b */
[----:B------:R-:W-:-:S07]  /*1740*/  MOV R2, 0x1760 ;  /* 0x0000176000027802 */ /* 0x000fce0000000f00 */
[----:B-----5:R-:W-:Y:S05]  /*1750*/  CALL.REL.NOINC `($__internal_12_$__cuda_sm20_div_rn_f64_full) ;  /* 0x0000001800387944 */ /* 0x020fea0003c00000 */
.L_x_506:
[----:B------:R-:W-:Y:S05]  /*1760*/  BSYNC.RECONVERGENT B0 ;  /* 0x0000000000007941 */ /* 0x000fea0003800200 */
.L_x_505:
[----:B------:R-:W-:Y:S01]  /*1770*/  FMUL R8, R37, R0 ;  /* 0x0000000025087220 */ /* 0x000fe20000400000 */
[----:B------:R-:W-:Y:S01]  /*1780*/  MOV R40, 0x1 ;  /* 0x0000000100287802 */ /* 0x000fe20000000f00 */
[----:B------:R-:W-:Y:S01]  /*1790*/  UMOV UR4, 0x54442d18 ;  /* 0x54442d1800047882 */ /* 0x000fe20000000000 */
[----:B------:R-:W-:-:S03]  /*17a0*/  UMOV UR5, 0x401921fb ;  /* 0x401921fb00057882 */ /* 0x000fc60000000000 */
[----:B------:R-:W0:Y:S08]  /*17b0*/  F2F.F64.F32 R8, R8 ;  /* 0x0000000800087310 */ /* 0x000e300000201800 */
[----:B0-----:R-:W0:Y:S02]  /*17c0*/  MUFU.RCP64H R41, R9 ;  /* 0x0000000900297308 */ /* 0x001e240000001800 */
[----:B0-----:R-:W-:-:S08]  /*17d0*/  DFMA R10, -R8, R40, 1 ;  /* 0x3ff00000080a742b */ /* 0x001fd00000000128 */
[----:B------:R-:W-:-:S08]  /*17e0*/  DFMA R10, R10, R10, R10 ;  /* 0x0000000a0a0a722b */ /* 0x000fd0000000000a */
[----:B------:R-:W-:-:S08]  /*17f0*/  DFMA R10, R40, R10, R40 ;  /* 0x0000000a280a722b */ /* 0x000fd00000000028 */
[----:B------:R-:W-:-:S08]  /*1800*/  DFMA R42, -R8, R10, 1 ;  /* 0x3ff00000082a742b */ /* 0x000fd0000000010a */
[----:B------:R-:W-:-:S08]  /*1810*/  DFMA R42, R10, R42, R10 ;  /* 0x0000002a0a2a722b */ /* 0x000fd0000000000a */
[----:B------:R-:W-:-:S08]  /*1820*/  DMUL R40, R42, UR4 ;  /* 0x000000042a287c28 */ /* 0x000fd00008000000 */
[----:B------:R-:W-:-:S08]  /*1830*/  DFMA R10, -R8, R40, UR4 ;  /* 0x00000004080a7e2b */ /* 0x000fd00008000128 */
[----:B------:R-:W-:Y:S02]  /*1840*/  DFMA R40, R42, R10, R40 ;  /* 0x0000000a2a28722b */ /* 0x000fe40000000028 */
[----:B------:R-:W0:Y:S08]  /*1850*/  F2F.F32.F64 R11, R44 ;  /* 0x0000002c000b7310 */ /* 0x000e300000301000 */
[----:B------:R-:W-:-:S05]  /*1860*/  FFMA R2, RZ, R9, R41 ;  /* 0x00000009ff027223 */ /* 0x000fca0000000029 */
[----:B------:R-:W-:Y:S01]  /*1870*/  FSETP.GT.AND P0, PT, |R2|, 1.469367938527859385e-39, PT ;  /* 0x001000000200780b */ /* 0x000fe20003f04200 */
[----:B0----5:R-:W-:-:S04]  /*1880*/  FMUL R11, R18, R11 ;  /* 0x0000000b120b7220 */ /* 0x021fc80000400000 */
[----:B------:R-:W-:-:S08]  /*1890*/  FADD R20, R11, R20 ;  /* 0x000000140b147221 */ /* 0x000fd00000000000 */
[----:B------:R-:W-:Y:S05]  /*18a0*/  @P0 BRA `(.L_x_507) ;  /* 0x0000000000180947 */ /* 0x000fea0003800000 */
[----:B------:R-:W-:Y:S01]  /*18b0*/  IMAD.MOV.U32 R40, RZ, RZ, 0x54442d18 ;  /* 0x54442d18ff287424 */ /* 0x000fe200078e00ff */
[----:B------:R-:W-:Y:S02]  /*18c0*/  MOV R41, 0x401921fb ;  /* 0x401921fb00297802 */ /* 0x000fe40000000f00 */
[----:B------:R-:W-:-:S07]  /*18d0*/  MOV R2, 0x18f0 ;  /* 0x000018f000027802 */ /* 0x000fce0000000f00 */
[----:B------:R-:W-:Y:S05]  /*18e0*/  CALL.REL.NOINC `($__internal_12_$__cuda_sm20_div_rn_f64_full) ;  /* 0x0000001400d47944 */ /* 0x000fea0003c00000 */
[----:B------:R-:W-:Y:S01]  /*18f0*/  IMAD.MOV.U32 R40, RZ, RZ, R44 ;  /* 0x000000ffff287224 */ /* 0x000fe200078e002c */
[----:B------:R-:W-:-:S07]  /*1900*/  MOV R41, R45 ;  /* 0x0000002d00297202 */ /* 0x000fce0000000f00 */
.L_x_507:
[----:B------:R-:W-:Y:S01]  /*1910*/  DMUL R40, R24, R40 ;  /* 0x0000002818287228 */ /* 0x000fe20000000000 */
[----:B------:R-:W-:Y:S09]  /*1920*/  BSSY.RECONVERGENT B0, `(.L_x_508) ;  /* 0x0000046000007945 */ /* 0x000ff20003800200 */
[----:B------:R-:W0:Y:S02]  /*1930*/  F2F.F32.F64 R40, R40 ;  /* 0x0000002800287310 */ /* 0x000e240000301000 */
[----:B0-----:R-:W-:-:S04]  /*1940*/  FMUL R2, R17, R40 ;  /* 0x0000002811027220 */ /* 0x001fc80000400000 */
[----:B------:R-:W-:-:S04]  /*1950*/  FFMA R7, R33, R16, R2 ;  /* 0x0000001021077223 */ /* 0x000fc80000000002 */
[----:B------:R-:W-:-:S04]  /*1960*/  FFMA R7, R30, R15, R7 ;  /* 0x0000000f1e077223 */ /* 0x000fc80000000007 */
[----:B------:R-:W-:-:S04]  /*1970*/  FFMA R19, R0, R7, R19 ;  /* 0x0000000700137223 */ /* 0x000fc80000000013 */
[C---:B------:R-:W-:Y:S01]  /*1980*/  FMUL R0, R19.reuse, 0.63661974668502807617 ;  /* 0x3f22f98313007820 */ /* 0x040fe20000400000 */
[----:B------:R-:W-:-:S05]  /*1990*/  FSETP.GE.AND P0, PT, |R19|, 105615, PT ;  /* 0x47ce47801300780b */ /* 0x000fca0003f06200 */
[----:B------:R-:W0:Y:S02]  /*19a0*/  F2I.NTZ R0, R0 ;  /* 0x0000000000007305 */ /* 0x000e240000203100 */
[----:B0-----:R-:W-:-:S05]  /*19b0*/  I2FP.F32.S32 R2, R0 ;  /* 0x0000000000027245 */ /* 0x001fca0000201400 */
[----:B------:R-:W-:-:S04]  /*19c0*/  FFMA R7, R2, -1.5707962512969970703, R19 ;  /* 0xbfc90fda02077823 */ /* 0x000fc80000000013 */
[----:B------:R-:W-:-:S04]  /*19d0*/  FFMA R7, R2, -7.5497894158615963534e-08, R7 ;  /* 0xb3a2216802077823 */ /* 0x000fc80000000007 */
[----:B------:R-:W-:Y:S01]  /*19e0*/  FFMA R2, R2, -5.3903029534742383927e-15, R7 ;  /* 0xa7c234c502027823 */ /* 0x000fe20000000007 */
[----:B------:R-:W-:Y:S06]  /*19f0*/  @!P0 BRA `(.L_x_509) ;  /* 0x0000000000e08947 */ /* 0x000fec0003800000 */
[----:B------:R-:W-:-:S13]  /*1a00*/  FSETP.NEU.AND P0, PT, |R19|, +INF , PT ;  /* 0x7f8000001300780b */ /* 0x000fda0003f0d200 */
[----:B------:R-:W-:Y:S05]  /*1a10*/  @!P0 BRA `(.L_x_510) ;  /* 0x0000000000d08947 */ /* 0x000fea0003800000 */
[----:B------:R-:W-:Y:S01]  /*1a20*/  IMAD.SHL.U32 R2, R19, 0x100, RZ ;  /* 0x0000010013027824 */ /* 0x000fe200078e00ff */
[----:B------:R-:W-:Y:S01]  /*1a30*/  MOV R10, RZ ;  /* 0x000000ff000a7202 */ /* 0x000fe20000000f00 */
[----:B------:R-:W-:Y:S01]  /*1a40*/  IMAD.MOV.U32 R0, RZ, RZ, R1 ;  /* 0x000000ffff007224 */ /* 0x000fe200078e0001 */
[----:B------:R-:W0:Y:S02]  /*1a50*/  LDCU.64 UR8, c[0x4][URZ] ;  /* 0x01000000ff0877ac */ /* 0x000e240008000a00 */
[----:B------:R-:W-:Y:S01]  /*1a60*/  LOP3.LUT R15, R2, 0x80000000, RZ, 0xfc, !PT ;  /* 0x80000000020f7812 */ /* 0x000fe200078efcff */
[----:B------:R-:W-:Y:S01]  /*1a70*/  UMOV UR5, URZ ;  /* 0x000000ff00057c82 */ /* 0x000fe20008000000 */
[----:B------:R-:W-:-:S05]  /*1a80*/  UMOV UR4, URZ ;  /* 0x000000ff00047c82 */ /* 0x000fca0008000000 */
.L_x_511:
[----:B0-----:R-:W-:Y:S01]  /*1a90*/  MOV R16, UR8 ;  /* 0x0000000800107c02 */ /* 0x001fe20008000f00 */
[----:B------:R-:W-:-:S05]  /*1aa0*/  IMAD.U32 R17, RZ, RZ, UR9 ;  /* 0x00000009ff117e24 */ /* 0x000fca000f8e00ff */
[----:B------:R-:W2:Y:S01]  /*1ab0*/  LDG.E.CONSTANT R8, desc[UR6][R16.64] ;  /* 0x0000000610087981 */ /* 0x000ea2000c1e9900 */
[----:B------:R-:W-:Y:S02]  /*1ac0*/  UIADD3 UR8, UP0, UPT, UR8, 0x4, URZ ;  /* 0x0000000408087890 */ /* 0x000fe4000ff1e0ff */
[----:B------:R-:W-:Y:S02]  /*1ad0*/  UIADD3 UR4, UPT, UPT, UR4, 0x1, URZ ;  /* 0x0000000104047890 */ /* 0x000fe4000fffe0ff */
[----:B------:R-:W-:Y:S02]  /*1ae0*/  UIADD3.X UR9, UPT, UPT, URZ, UR9, URZ, UP0, !UPT ;  /* 0x00000009ff097290 */ /* 0x000fe400087fe4ff */
[----:B------:R-:W-:Y:S01]  /*1af0*/  UISETP.NE.AND UP0, UPT, UR4, 0x6, UPT ;  /* 0x000000060400788c */ /* 0x000fe2000bf05270 */
[----:B--2---:R-:W-:-:S03]  /*1b00*/  IMAD.WIDE.U32 R8, R8, R15, RZ ;  /* 0x0000000f08087225 */ /* 0x004fc600078e00ff */
[----:B------:R-:W-:-:S04]  /*1b10*/  IADD3 R7, P0, PT, R8, R10, RZ ;  /* 0x0000000a08077210 */ /* 0x000fc80007f1e0ff */
[----:B------:R-:W-:Y:S01]  /*1b20*/  IADD3.X R10, PT, PT, R9, UR5, RZ, P0, !PT ;  /* 0x00000005090a7c10 */ /* 0x000fe200087fe4ff */
[----:B------:R0:W-:Y:S02]  /*1b30*/  STL [R0], R7 ;  /* 0x0000000700007387 */ /* 0x0001e40000100800 */
[----:B0-----:R-:W-:Y:S01]  /*1b40*/  IADD3 R0, PT, PT, R0, 0x4, RZ ;  /* 0x0000000400007810 */ /* 0x001fe20007ffe0ff */
[----:B------:R-:W-:Y:S06]  /*1b50*/  BRA.U UP0, `(.L_x_511) ;  /* 0xfffffffd00cc7547 */ /* 0x000fec000b83ffff */
[----:B------:R-:W-:Y:S01]  /*1b60*/  SHF.R.U32.HI R8, RZ, 0x17, R19 ;  /* 0x00000017ff087819 */ /* 0x000fe20000011613 */
[----:B------:R0:W-:Y:S03]  /*1b70*/  STL [R1+0x18], R10 ;  /* 0x0000180a01007387 */ /* 0x0001e60000100800 */
[C---:B------:R-:W-:Y:S02]  /*1b80*/  LOP3.LUT R0, R8.reuse, 0xe0, RZ, 0xc0, !PT ;  /* 0x000000e008007812 */ /* 0x040fe400078ec0ff */
[----:B------:R-:W-:-:S03]  /*1b90*/  LOP3.LUT P0, RZ, R8, 0x1f, RZ, 0xc0, !PT ;  /* 0x0000001f08ff7812 */ /* 0x000fc6000780c0ff */
[----:B------:R-:W-:-:S05]  /*1ba0*/  VIADD R0, R0, 0xffffff80 ;  /* 0xffffff8000007836 */ /* 0x000fca0000000000 */
[----:B------:R-:W-:-:S05]  /*1bb0*/  SHF.R.U32.HI R0, RZ, 0x5, R0 ;  /* 0x00000005ff007819 */ /* 0x000fca0000011600 */
[----:B------:R-:W-:-:S05]  /*1bc0*/  IMAD R15, R0, -0x4, R1 ;  /* 0xfffffffc000f7824 */ /* 0x000fca00078e0201 */
[----:B------:R-:W2:Y:S04]  /*1bd0*/  LDL R0, [R15+0x18] ;  /* 0x000018000f007983 */ /* 0x000ea80000100800 */
[----:B------:R-:W2:Y:S04]  /*1be0*/  LDL R7, [R15+0x14] ;  /* 0x000014000f077983 */ /* 0x000ea80000100800 */
[----:B------:R-:W3:Y:S01]  /*1bf0*/  @P0 LDL R2, [R15+0x10] ;  /* 0x000010000f020983 */ /* 0x000ee20000100800 */
[----:B------:R-:W-:Y:S01]  /*1c00*/  LOP3.LUT R8, R8, 0x1f, RZ, 0xc0, !PT ;  /* 0x0000001f08087812 */ /* 0x000fe200078ec0ff */
[----:B------:R-:W-:Y:S01]  /*1c10*/  UMOV UR4, 0x54442d19 ;  /* 0x54442d1900047882 */ /* 0x000fe20000000000 */
[----:B------:R-:W-:-:S02]  /*1c20*/  UMOV UR5, 0x3bf921fb ;  /* 0x3bf921fb00057882 */ /* 0x000fc40000000000 */
[-C--:B--2---:R-:W-:Y:S02]  /*1c30*/  @P0 SHF.L.W.U32.HI R0, R7, R8.reuse, R0 ;  /* 0x0000000807000219 */ /* 0x084fe40000010e00 */
[----:B---3--:R-:W-:Y:S02]  /*1c40*/  @P0 SHF.L.W.U32.HI R7, R2, R8, R7 ;  /* 0x0000000802070219 */ /* 0x008fe40000010e07 */
[----:B------:R-:W-:Y:S02]  /*1c50*/  ISETP.GE.AND P0, PT, R19, RZ, PT ;  /* 0x000000ff1300720c */ /* 0x000fe40003f06270 */
[C---:B------:R-:W-:Y:S02]  /*1c60*/  SHF.L.W.U32.HI R2, R7.reuse, 0x2, R0 ;  /* 0x0000000207027819 */ /* 0x040fe40000010e00 */
[----:B------:R-:W-:Y:S02]  /*1c70*/  SHF.L.U32 R7, R7, 0x2, RZ ;  /* 0x0000000207077819 */ /* 0x000fe400000006ff */
[----:B------:R-:W-:-:S02]  /*1c80*/  SHF.R.S32.HI R9, RZ, 0x1f, R2 ;  /* 0x0000001fff097819 */ /* 0x000fc40000011402 */
[C---:B------:R-:W-:Y:S02]  /*1c90*/  LOP3.LUT R19, R2.reuse, R19, RZ, 0x3c, !PT ;  /* 0x0000001302137212 */ /* 0x040fe400078e3cff */
[C---:B------:R-:W-:Y:S02]  /*1ca0*/  LOP3.LUT R8, R9.reuse, R7, RZ, 0x3c, !PT ;  /* 0x0000000709087212 */ /* 0x040fe400078e3cff */
[----:B------:R-:W-:Y:S02]  /*1cb0*/  LOP3.LUT R9, R9, R2, RZ, 0x3c, !PT ;  /* 0x0000000209097212 */ /* 0x000fe400078e3cff */
[----:B------:R-:W-:Y:S02]  /*1cc0*/  SHF.R.U32.HI R7, RZ, 0x1e, R0 ;  /* 0x0000001eff077819 */ /* 0x000fe40000011600 */
[----:B------:R-:W-:Y:S02]  /*1cd0*/  ISETP.GE.AND P2, PT, R19, RZ, PT ;  /* 0x000000ff1300720c */ /* 0x000fe40003f46270 */
[----:B------:R-:W1:Y:S01]  /*1ce0*/  I2F.F64.S64 R8, R8 ;  /* 0x0000000800087312 */ /* 0x000e620000301c00 */
[----:B------:R-:W-:-:S05]  /*1cf0*/  LEA.HI R0, R2, R7, RZ, 0x1 ;  /* 0x0000000702007211 */ /* 0x000fca00078f08ff */
[----:B------:R-:W-:-:S05]  /*1d00*/  IMAD.MOV R2, RZ, RZ, -R0 ;  /* 0x000000ffff027224 */ /* 0x000fca00078e0a00 */
[----:B------:R-:W-:Y:S01]  /*1d10*/  @!P0 MOV R0, R2 ;  /* 0x0000000200008202 */ /* 0x000fe20000000f00 */
[----:B-1----:R-:W-:-:S10]  /*1d20*/  DMUL R16, R8, UR4 ;  /* 0x0000000408107c28 */ /* 0x002fd40008000000 */
[----:B------:R-:W1:Y:S02]  /*1d30*/  F2F.F32.F64 R16, R16 ;  /* 0x0000001000107310 */ /* 0x000e640000301000 */
[----:B-1----:R-:W-:Y:S01]  /*1d40*/  FSEL R2, -R16, R16, !P2 ;  /* 0x0000001010027208 */ /* 0x002fe20005000100 */
[----:B0-----:R-:W-:Y:S06]  /*1d50*/  BRA `(.L_x_509) ;  /* 0x0000000000087947 */ /* 0x001fec0003800000 */
.L_x_510:
[----:B------:R-:W-:Y:S01]  /*1d60*/  FMUL R2, RZ, R19 ;  /* 0x00000013ff027220 */ /* 0x000fe20000400000 */
[----:B------:R-:W-:-:S07]  /*1d70*/  IMAD.MOV.U32 R0, RZ, RZ, RZ ;  /* 0x000000ffff007224 */ /* 0x000fce00078e00ff */
.L_x_509:
[----:B------:R-:W-:Y:S05]  /*1d80*/  BSYNC.RECONVERGENT B0 ;  /* 0x0000000000007941 */ /* 0x000fea0003800200 */
.L_x_508:
[----:B------:R-:W-:Y:S01]  /*1d90*/  HFMA2 R8, -RZ, RZ, 0.487060546875, -0.0625 ;  /* 0x37cbac00ff087431 */ /* 0x000fe200000001ff */
[----:B------:R-:W-:Y:S01]  /*1da0*/  LOP3.LUT R9, R0, 0x1, RZ, 0xc0, !PT ;  /* 0x0000000100097812 */ /* 0x000fe200078ec0ff */
[----:B------:R-:W-:Y:S01]  /*1db0*/  FMUL R7, R2, R2 ;  /* 0x0000000202077220 */ /* 0x000fe20000400000 */
[----:B------:R-:W-:Y:S01]  /*1dc0*/  IADD3 R0, PT, PT, R0, 0x1, RZ ;  /* 0x0000000100007810 */ /* 0x000fe20007ffe0ff */
[----:B------:R-:W-:Y:S01]  /*1dd0*/  IMAD.MOV.U32 R10, RZ, RZ, 0x3c0885e4 ;  /* 0x3c0885e4ff0a7424 */ /* 0x000fe200078e00ff */
[----:B------:R-:W-:Y:S01]  /*1de0*/  ISETP.NE.U32.AND P0, PT, R9, 0x1, PT ;  /* 0x000000010900780c */ /* 0x000fe20003f05070 */
[----:B------:R-:W-:Y:S01]  /*1df0*/  IMAD.MOV.U32 R16, RZ, RZ, 0x3e2aaaa8 ;  /* 0x3e2aaaa8ff107424 */ /* 0x000fe200078e00ff */
[----:B------:R-:W-:Y:S01]  /*1e00*/  LOP3.LUT P2, RZ, R0, 0x2, RZ, 0xc0, !PT ;  /* 0x0000000200ff7812 */ /* 0x000fe2000784c0ff */
[----:B------:R-:W-:Y:S01]  /*1e10*/  BSSY.RECONVERGENT B0, `(.L_x_512) ;  /* 0x0000017000007945 */ /* 0x000fe20003800200 */
[----:B------:R-:W-:Y:S01]  /*1e20*/  FSEL R0, R2, 1, !P0 ;  /* 0x3f80000002007808 */ /* 0x000fe20004000000 */
[----:B------:R-:W-:Y:S01]  /*1e30*/  FFMA R8, R7, R8, -0.0013887860113754868507 ;  /* 0xbab607ed07087423 */ /* 0x000fe20000000008 */
[----:B------:R-:W-:-:S02]  /*1e40*/  IADD3 R2, PT, PT, R11, -0xd000000, RZ ;  /* 0xf30000000b027810 */ /* 0x000fc40007ffe0ff */
[----:B------:R-:W-:Y:S02]  /*1e50*/  FSEL R10, R10, 0.041666727513074874878, !P0 ;  /* 0x3d2aaabb0a0a7808 */ /* 0x000fe40004000000 */
[----:B------:R-:W-:Y:S02]  /*1e60*/  FSEL R8, R8, -0.00019574658654164522886, P0 ;  /* 0xb94d415308087808 */ /* 0x000fe40000000000 */
[----:B------:R-:W-:Y:S02]  /*1e70*/  FSEL R16, -R16, -0.4999999701976776123, !P0 ;  /* 0xbeffffff10107808 */ /* 0x000fe40004000100 */
[----:B------:R-:W-:Y:S01]  /*1e80*/  ISETP.GT.U32.AND P0, PT, R2, 0x727fffff, PT ;  /* 0x727fffff0200780c */ /* 0x000fe20003f04070 */
[C---:B------:R-:W-:Y:S02]  /*1e90*/  FFMA R8, R7.reuse, R8, R10 ;  /* 0x0000000807087223 */ /* 0x040fe4000000000a */
[----:B------:R0:W1:Y:S02]  /*1ea0*/  MUFU.RSQ R10, R11 ;  /* 0x0000000b000a7308 */ /* 0x0000640000001400 */
[C---:B------:R-:W-:Y:S01]  /*1eb0*/  FFMA R8, R7.reuse, R8, R16 ;  /* 0x0000000807087223 */ /* 0x040fe20000000010 */
[----:B------:R-:W-:-:S04]  /*1ec0*/  FFMA R7, R7, R0, RZ ;  /* 0x0000000007077223 */ /* 0x000fc800000000ff */
[----:B------:R-:W-:-:S04]  /*1ed0*/  FFMA R0, R7, R8, R0 ;  /* 0x0000000807007223 */ /* 0x000fc80000000000 */
[----:B------:R-:W-:Y:S01]  /*1ee0*/  @P2 FADD R0, RZ, -R0 ;  /* 0x80000000ff002221 */ /* 0x000fe20000000000 */
[----:B0-----:R-:W-:Y:S06]  /*1ef0*/  @!P0 BRA `(.L_x_513) ;  /* 0x0000000000108947 */ /* 0x001fec0003800000 */
[----:B------:R-:W-:-:S07]  /*1f00*/  MOV R15, 0x1f20 ;  /* 0x00001f20000f7802 */ /* 0x000fce0000000f00 */
[----:B-1----:R-:W-:Y:S05]  /*1f10*/  CALL.REL.NOINC `($__internal_13_$__cuda_sm20_sqrt_rn_f32_slowpath) ;  /* 0x0000001400b47944 */ /* 0x002fea0003c00000 */
[----:B------:R-:W-:Y:S01]  /*1f20*/  IMAD.MOV.U32 R7, RZ, RZ, R2 ;  /* 0x000000ffff077224 */ /* 0x000fe200078e0002 */
[----:B------:R-:W-:Y:S06]  /*1f30*/  BRA `(.L_x_514) ;  /* 0x0000000000107947 */ /* 0x000fec0003800000 */
.L_x_513:
[----:B-1----:R-:W-:Y:S01]  /*1f40*/  FMUL.FTZ R2, R11, R10 ;  /* 0x0000000a0b027220 */ /* 0x002fe20000410000 */
[----:B------:R-:W-:-:S03]  /*1f50*/  FMUL.FTZ R8, R10, 0.5 ;  /* 0x3f0000000a087820 */ /* 0x000fc60000410000 */
[----:B------:R-:W-:-:S04]  /*1f60*/  FFMA R7, -R2, R2, R11 ;  /* 0x0000000202077223 */ /* 0x000fc8000000010b */
[----:B------:R-:W-:-:S07]  /*1f70*/  FFMA R7, R7, R8, R2 ;  /* 0x0000000807077223 */ /* 0x000fce0000000002 */
.L_x_514:
[----:B------:R-:W-:Y:S05]  /*1f80*/  BSYNC.RECONVERGENT B0 ;  /* 0x0000000000007941 */ /* 0x000fea0003800200 */
.L_x_512:
[----:B------:R-:W-:-:S04]  /*1f90*/  FMUL R7, R0, R7 ;  /* 0x0000000700077220 */ /* 0x000fc80000400000 */
[-C--:B------:R-:W-:Y:S01]  /*1fa0*/  FFMA R21, R14, R7.reuse, R21 ;  /* 0x000000070e157223 */ /* 0x080fe20000000015 */
[-C--:B------:R-:W-:Y:S01]  /*1fb0*/  FFMA R28, R13, R7.reuse, R28 ;  /* 0x000000070d1c7223 */ /* 0x080fe2000000001c */
[----:B------:R-:W-:Y:S01]  /*1fc0*/  FFMA R31, R12, R7, R31 ;  /* 0x000000070c1f7223 */ /* 0x000fe2000000001f */
[----:B------:R-:W-:Y:S06]  /*1fd0*/  @P1 BRA `(.L_x_515) ;  /* 0xffffffe400001947 */ /* 0x000fec000383ffff */
[----:B------:R-:W-:Y:S01]  /*1fe0*/  IADD3 R0, PT, PT, R20, -0xd000000, RZ ;  /* 0xf300000014007810 */ /* 0x000fe20007ffe0ff */
[----:B------:R0:W1:Y:S01]  /*1ff0*/  MUFU.RSQ R9, R20 ;  /* 0x0000001400097308 */ /* 0x0000620000001400 */
[----:B------:R-:W-:Y:S01]  /*2000*/  BSSY.RECONVERGENT B0, `(.L_x_516) ;  /* 0x000000f000007945 */ /* 0x000fe20003800200 */
[----:B------:R-:W-:Y:S01]  /*2010*/  FMUL R31, R31, 2.4494898319244384766 ;  /* 0x401cc4711f1f7820 */ /* 0x000fe20000400000 */
[----:B------:R-:W-:Y:S01]  /*2020*/  ISETP.GT.U32.AND P0, PT, R0, 0x727fffff, PT ;  /* 0x727fffff0000780c */ /* 0x000fe20003f04070 */
[----:B------:R-:W-:Y:S01]  /*2030*/  FMUL R28, R28, 2.4494898319244384766 ;  /* 0x401cc4711c1c7820 */ /* 0x000fe20000400000 */
[----:B------:R-:W-:-:S11]  /*2040*/  FMUL R0, R21, 2.4494898319244384766 ;  /* 0x401cc47115007820 */ /* 0x000fd60000400000 */
[----:B0-----:R-:W-:Y:S05]  /*2050*/  @!P0 BRA `(.L_x_517) ;  /* 0x0000000000148947 */ /* 0x001fea0003800000 */
[----:B------:R-:W-:Y:S01]  /*2060*/  IMAD.MOV.U32 R11, RZ, RZ, R20 ;  /* 0x000000ffff0b7224 */ /* 0x000fe200078e0014 */
[----:B------:R-:W-:-:S07]  /*2070*/  MOV R15, 0x2090 ;  /* 0x00002090000f7802 */ /* 0x000fce0000000f00 */
[----:B-1----:R-:W-:Y:S05]  /*2080*/  CALL.REL.NOINC `($__internal_13_$__cuda_sm20_sqrt_rn_f32_slowpath) ;  /* 0x0000001400587944 */ /* 0x002fea0003c00000 */
[----:B------:R-:W-:Y:S01]  /*2090*/  MOV R12, R2 ;  /* 0x00000002000c7202 */ /* 0x000fe20000000f00 */
[----:B------:R-:W-:Y:S06]  /*20a0*/  BRA `(.L_x_518) ;  /* 0x0000000000107947 */ /* 0x000fec0003800000 */
.L_x_517:
[----:B-1----:R-:W-:Y:S01]  /*20b0*/  FMUL.FTZ R7, R20, R9 ;  /* 0x0000000914077220 */ /* 0x002fe20000410000 */
[----:B------:R-:W-:-:S03]  /*20c0*/  FMUL.FTZ R2, R9, 0.5 ;  /* 0x3f00000009027820 */ /* 0x000fc60000410000 */
[----:B------:R-:W-:-:S04]  /*20d0*/  FFMA R12, -R7, R7, R20 ;  /* 0x00000007070c7223 */ /* 0x000fc80000000114 */
[----:B------:R-:W-:-:S07]  /*20e0*/  FFMA R12, R12, R2, R7 ;  /* 0x000000020c0c7223 */ /* 0x000fce0000000007 */
.L_x_518:
[----:B------:R-:W-:Y:S05]  /*20f0*/  BSYNC.RECONVERGENT B0 ;  /* 0x0000000000007941 */ /* 0x000fea0003800200 */
.L_x_516:
[----:B------:R-:W0:Y:S01]  /*2100*/  MUFU.RCP R7, R12 ;  /* 0x0000000c00077308 */ /* 0x000e220000001000 */
[----:B------:R-:W-:Y:S07]  /*2110*/  BSSY.RECONVERGENT B0, `(.L_x_519) ;  /* 0x000000c000007945 */ /* 0x000fee0003800200 */
[----:B------:R-:W1:Y:S01]  /*2120*/  FCHK P0, R0, R12 ;  /* 0x0000000c00007302 */ /* 0x000e620000000000 */
[----:B0-----:R-:W-:-:S04]  /*2130*/  FFMA R2, R7, -R12, 1 ;  /* 0x3f80000007027423 */ /* 0x001fc8000000080c */
[----:B------:R-:W-:-:S04]  /*2140*/  FFMA R7, R7, R2, R7 ;  /* 0x0000000207077223 */ /* 0x000fc80000000007 */
[----:B------:R-:W-:-:S04]  /*2150*/  FFMA R11, R0, R7, RZ ;  /* 0x00000007000b7223 */ /* 0x000fc800000000ff */
[----:B------:R-:W-:-:S04]  /*2160*/  FFMA R2, R11, -R12, R0 ;  /* 0x8000000c0b027223 */ /* 0x000fc80000000000 */
[----:B------:R-:W-:Y:S01]  /*2170*/  FFMA R11, R7, R2, R11 ;  /* 0x00000002070b7223 */ /* 0x000fe2000000000b */
[----:B-1----:R-:W-:Y:S06]  /*2180*/  @!P0 BRA `(.L_x_520) ;  /* 0x0000000000108947 */ /* 0x002fec0003800000 */
[----:B------:R-:W-:Y:S01]  /*2190*/  IMAD.MOV.U32 R2, RZ, RZ, R12 ;  /* 0x000000ffff027224 */ /* 0x000fe200078e000c */
[----:B------:R-:W-:-:S07]  /*21a0*/  MOV R8, 0x21c0 ;  /* 0x000021c000087802 */ /* 0x000fce0000000f00 */
[----:B------:R-:W-:Y:S05]  /*21b0*/  CALL.REL.NOINC `($__internal_14_$__cuda_sm3x_div_rn_noftz_f32_slowpath) ;  /* 0x0000001400647944 */ /* 0x000fea0003c00000 */
[----:B------:R-:W-:-:S07]  /*21c0*/  MOV R11, R2 ;  /* 0x00000002000b7202 */ /* 0x000fce0000000f00 */
.L_x_520:
[----:B------:R-:W-:Y:S05]  /*21d0*/  BSYNC.RECONVERGENT B0 ;  /* 0x0000000000007941 */ /* 0x000fea0003800200 */
.L_x_519:
        /* <DEDUP_REMOVED lines=10> */
[----:B------:R-:W-:Y:S02]  /*2280*/  MOV R2, R12 ;  /* 0x0000000c00027202 */ /* 0x000fe40000000f00 */
[----:B------:R-:W-:-:S07]  /*2290*/  MOV R8, 0x22b0 ;  /* 0x000022b000087802 */ /* 0x000fce0000000f00 */
[----:B------:R-:W-:Y:S05]  /*22a0*/  CALL.REL.NOINC `($__internal_14_$__cuda_sm3x_div_rn_noftz_f32_slowpath) ;  /* 0x0000001400287944 */ /* 0x000fea0003c00000 */
[----:B------:R-:W-:-:S07]  /*22b0*/  IMAD.MOV.U32 R10, RZ, RZ, R2 ;  /* 0x000000ffff0a7224 */ /* 0x000fce00078e0002 */
.L_x_522:
[----:B------:R-:W-:Y:S05]  /*22c0*/  BSYNC.RECONVERGENT B0 ;  /* 0x0000000000007941 */ /* 0x000fea0003800200 */
.L_x_521:
        /* <DEDUP_REMOVED lines=9> */
[----:B------:R-:W-:Y:S01]  /*2360*/  MOV R0, R31 ;  /* 0x0000001f00007202 */ /* 0x000fe20000000f00 */
[----:B------:R-:W-:Y:S01]  /*2370*/  IMAD.MOV.U32 R2, RZ, RZ, R12 ;  /* 0x000000ffff027224 */ /* 0x000fe200078e000c */
[----:B------:R-:W-:-:S07]  /*2380*/  MOV R8, 0x23a0 ;  /* 0x000023a000087802 */ /* 0x000fce0000000f00 */
[----:B------:R-:W-:Y:S05]  /*2390*/  CALL.REL.NOINC `($__internal_14_$__cuda_sm3x_div_rn_noftz_f32_slowpath) ;  /* 0x0000001000ec7944 */ /* 0x000fea0003c00000 */
.L_x_524:
[----:B------:R-:W-:Y:S05]  /*23a0*/  BSYNC.RECONVERGENT B0 ;  /* 0x0000000000007941 */ /* 0x000fea0003800200 */
.L_x_523:
[----:B------:R-:W0:Y:S08]  /*23b0*/  LDC.64 R28, c[0x0][0x390] ;  /* 0x0000e400ff1c7b82 */ /* 0x000e300000000a00 */
[----:B------:R-:W1:Y:S08]  /*23c0*/  LDC R27, c[0x0][0x3c4] ;  /* 0x0000f100ff1b7b82 */ /* 0x000e700000000800 */
[----:B------:R-:W2:Y:S01]  /*23d0*/  LDC.64 R16, c[0x0][0x398] ;  /* 0x0000e600ff107b82 */ /* 0x000ea20000000a00 */
[----:B0-----:R-:W-:-:S04]  /*23e0*/  IMAD.WIDE R32, R32, 0x4, R28 ;  /* 0x0000000420207825 */ /* 0x001fc800078e021c */
[C---:B-1----:R-:W-:Y:S02]  /*23f0*/  IMAD.WIDE R14, R27.reuse, 0x4, R32 ;  /* 0x000000041b0e7825 */ /* 0x042fe400078e0220 */
[----:B------:R-:W3:Y:S02]  /*2400*/  LDG.E R33, desc[UR6][R32.64] ;  /* 0x0000000620217981 */ /* 0x000ee4000c1e1900 */
[----:B------:R-:W-:Y:S02]  /*2410*/  IMAD.WIDE R8, R27, 0x4, R14 ;  /* 0x000000041b087825 */ /* 0x000fe400078e020e */
[----:B------:R-:W4:Y:S02]  /*2420*/  LDG.E R15, desc[UR6][R14.64] ;  /* 0x000000060e0f7981 */ /* 0x000f24000c1e1900 */
[----:B--2---:R-:W-:-:S04]  /*2430*/  IMAD.WIDE R16, R4, 0x4, R16 ;  /* 0x0000000404107825 */ /* 0x004fc800078e0210 */
[C---:B------:R-:W-:Y:S02]  /*2440*/  IMAD.WIDE R12, R27.reuse, 0x4, R8 ;  /* 0x000000041b0c7825 */ /* 0x040fe400078e0208 */
[----:B------:R-:W2:Y:S02]  /*2450*/  LDG.E R9, desc[UR6][R8.64] ;  /* 0x0000000608097981 */ /* 0x000ea4000c1e1900 */
[C---:B------:R-:W-:Y:S02]  /*2460*/  IMAD.WIDE R18, R27.reuse, 0x4, R16 ;  /* 0x000000041b127825 */ /* 0x040fe400078e0210 */
[----:B------:R-:W5:Y:S02]  /*2470*/  LDG.E R13, desc[UR6][R12.64] ;  /* 0x000000060c0d7981 */ /* 0x000f64000c1e1900 */
[----:B------:R-:W-:Y:S02]  /*2480*/  IMAD.WIDE R20, R27, 0x4, R18 ;  /* 0x000000041b147825 */ /* 0x000fe400078e0212 */
[----:B------:R-:W3:Y:S02]  /*2490*/  LDG.E R16, desc[UR6][R16.64] ;  /* 0x0000000610107981 */ /* 0x000ee4000c1e1900 */
[----:B------:R-:W-:-:S02]  /*24a0*/  IMAD.WIDE R28, R4, 0x4, R28 ;  /* 0x00000004041c7825 */ /* 0x000fc400078e021c */
[----:B------:R0:W4:Y:S02]  /*24b0*/  LDG.E R18, desc[UR6][R18.64] ;  /* 0x0000000612127981 */ /* 0x000124000c1e1900 */
[C---:B------:R-:W-:Y:S02]  /*24c0*/  IMAD.WIDE R22, R27.reuse, 0x4, R20 ;  /* 0x000000041b167825 */ /* 0x040fe400078e0214 */
[----:B------:R-:W2:Y:S04]  /*24d0*/  LDG.E R0, desc[UR6][R28.64] ;  /* 0x000000061c007981 */ /* 0x000ea8000c1e1900 */
[----:B------:R-:W3:Y:S01]  /*24e0*/  LDG.E R21, desc[UR6][R20.64] ;  /* 0x0000000614157981 */ /* 0x000ee2000c1e1900 */
[----:B------:R-:W-:-:S03]  /*24f0*/  IMAD.WIDE R24, R27, 0x4, R22 ;  /* 0x000000041b187825 */ /* 0x000fc600078e0216 */
[----:B------:R-:W4:Y:S04]  /*2500*/  LDG.E R22, desc[UR6][R22.64] ;  /* 0x0000000616167981 */ /* 0x000f28000c1e1900 */
[----:B------:R-:W4:Y:S01]  /*2510*/  LDG.E R7, desc[UR6][R24.64] ;  /* 0x0000000618077981 */ /* 0x000f22000c1e1900 */
[----:B------:R-:W-:-:S06]  /*2520*/  IMAD.WIDE R26, R27, 0x4, R24 ;  /* 0x000000041b1a7825 */ /* 0x000fcc00078e0218 */
[----:B------:R-:W4:Y:S01]  /*2530*/  LDG.E R26, desc[UR6][R26.64] ;  /* 0x000000061a1a7981 */ /* 0x000f22000c1e1900 */
[----:B------:R-:W-:Y:S01]  /*2540*/  BSSY.RECONVERGENT B0, `(.L_x_525) ;  /* 0x0000017000007945 */ /* 0x000fe20003800200 */
[----:B-----5:R-:W0:Y:S08]  /*2550*/  MUFU.RCP R12, R13 ;  /* 0x0000000d000c7308 */ /* 0x020e300000001000 */
[----:B--2---:R-:W1:Y:S01]  /*2560*/  FCHK P0, R0, R13 ;  /* 0x0000000d00007302 */ /* 0x004e620000000000 */
[----:B0-----:R-:W-:Y:S01]  /*2570*/  FFMA R19, -R13, R12, 1 ;  /* 0x3f8000000d137423 */ /* 0x001fe2000000010c */
[----:B---3--:R-:W-:-:S03]  /*2580*/  FMUL R21, R21, R10 ;  /* 0x0000000a15157220 */ /* 0x008fc60000400000 */
[----:B------:R-:W-:Y:S01]  /*2590*/  FFMA R19, R12, R19, R12 ;  /* 0x000000130c137223 */ /* 0x000fe2000000000c */
[----:B----4-:R-:W-:-:S03]  /*25a0*/  FMUL R7, R7, R10 ;  /* 0x0000000a07077220 */ /* 0x010fc60000400000 */
[----:B------:R-:W-:Y:S01]  /*25b0*/  FFMA R20, R0, R19, RZ ;  /* 0x0000001300147223 */ /* 0x000fe200000000ff */
[-C--:B------:R-:W-:Y:S01]  /*25c0*/  FFMA R7, R22, R11.reuse, R7 ;  /* 0x0000000b16077223 */ /* 0x080fe20000000007 */
[-C--:B------:R-:W-:Y:S01]  /*25d0*/  FFMA R18, R18, R11.reuse, R21 ;  /* 0x0000000b12127223 */ /* 0x080fe20000000015 */
[----:B------:R-:W-:Y:S01]  /*25e0*/  FMUL R10, R16, R11 ;  /* 0x0000000b100a7220 */ /* 0x000fe20000400000 */
[----:B------:R-:W-:Y:S01]  /*25f0*/  FMUL R11, R6, R33 ;  /* 0x00000021060b7220 */ /* 0x000fe20000400000 */
[----:B------:R-:W-:Y:S01]  /*2600*/  FFMA R2, R26, R2, R7 ;  /* 0x000000021a027223 */ /* 0x000fe20000000007 */
[----:B------:R-:W-:Y:S01]  /*2610*/  FFMA R7, -R13, R20, R0 ;  /* 0x000000140d077223 */ /* 0x000fe20000000100 */
[C---:B------:R-:W-:Y:S01]  /*2620*/  FADD R16, R10.reuse, R33 ;  /* 0x000000210a107221 */ /* 0x040fe20000000000 */
[----:B------:R-:W-:Y:S01]  /*2630*/  FMUL R10, R10, R11 ;  /* 0x0000000b0a0a7220 */ /* 0x000fe20000400000 */
[----:B------:R-:W-:Y:S01]  /*2640*/  FADD R12, R2, R9 ;  /* 0x00000009020c7221 */ /* 0x000fe20000000000 */
[----:B------:R-:W-:Y:S01]  /*2650*/  FADD R14, R18, R15 ;  /* 0x0000000f120e7221 */ /* 0x000fe20000000000 */
[----:B------:R-:W-:Y:S01]  /*2660*/  FFMA R2, R19, R7, R20 ;  /* 0x0000000713027223 */ /* 0x000fe20000000014 */
[----:B-1----:R-:W-:Y:S06]  /*2670*/  @!P0 BRA `(.L_x_526) ;  /* 0x00000000000c8947 */ /* 0x002fec0003800000 */
[----:B------:R-:W-:Y:S02]  /*2680*/  MOV R2, R13 ;  /* 0x0000000d00027202 */ /* 0x000fe40000000f00 */
[----:B------:R-:W-:-:S07]  /*2690*/  MOV R8, 0x26b0 ;  /* 0x000026b000087802 */ /* 0x000fce0000000f00 */
[----:B------:R-:W-:Y:S05]  /*26a0*/  CALL.REL.NOINC `($__internal_14_$__cuda_sm3x_div_rn_noftz_f32_slowpath) ;  /* 0x0000001000287944 */ /* 0x000fea0003c00000 */
.L_x_526:
[----:B------:R-:W-:Y:S05]  /*26b0*/  BSYNC.RECONVERGENT B0 ;  /* 0x0000000000007941 */ /* 0x000fea0003800200 */
.L_x_525:
[----:B------:R-:W0:Y:S01]  /*26c0*/  LDC.64 R8, c[0x0][0x380] ;  /* 0x0000e000ff087b82 */ /* 0x000e220000000a00 */
[----:B------:R-:W1:Y:S01]  /*26d0*/  MUFU.RCP R24, R5 ;  /* 0x0000000500187308 */ /* 0x000e620000001000 */
[C---:B------:R-:W-:Y:S01]  /*26e0*/  FFMA R11, -R10.reuse, R2, R0 ;  /* 0x000000020a0b7223 */ /* 0x040fe20000000100 */
[----:B------:R-:W-:Y:S01]  /*26f0*/  FADD R0, R10, R13 ;  /* 0x0000000d0a007221 */ /* 0x000fe20000000000 */
[----:B------:R-:W-:Y:S02]  /*2700*/  BSSY.RECONVERGENT B0, `(.L_x_527) ;  /* 0x0000018000007945 */ /* 0x000fe40003800200 */
[-C--:B------:R-:W-:Y:S01]  /*2710*/  FMUL R7, R16, R11.reuse ;  /* 0x0000000b10077220 */ /* 0x080fe20000400000 */
[-C--:B------:R-:W-:Y:S01]  /*2720*/  FMUL R15, R14, R11.reuse ;  /* 0x0000000b0e0f7220 */ /* 0x080fe20000400000 */
[----:B------:R-:W2:Y:S01]  /*2730*/  LDC R19, c[0x0][0x3c4] ;  /* 0x0000f100ff137b82 */ /* 0x000ea20000000800 */
[----:B------:R-:W-:Y:S01]  /*2740*/  FMUL R17, R12, R11 ;  /* 0x0000000b0c117220 */ /* 0x000fe20000400000 */
[----:B------:R-:W-:-:S04]  /*2750*/  FMUL R0, R11, R0 ;  /* 0x000000000b007220 */ /* 0x000fc80000400000 */
[----:B------:R-:W3:Y:S01]  /*2760*/  FCHK P0, R0, R5 ;  /* 0x0000000500007302 */ /* 0x000ee20000000000 */
[----:B-1----:R-:W-:-:S04]  /*2770*/  FFMA R13, -R5, R24, 1 ;  /* 0x3f800000050d7423 */ /* 0x002fc80000000118 */
[----:B------:R-:W-:Y:S01]  /*2780*/  FFMA R13, R24, R13, R24 ;  /* 0x0000000d180d7223 */ /* 0x000fe20000000018 */
[----:B0-----:R-:W-:-:S04]  /*2790*/  IMAD.WIDE R8, R4, 0x4, R8 ;  /* 0x0000000404087825 */ /* 0x001fc800078e0208 */
[----:B------:R-:W-:Y:S01]  /*27a0*/  FFMA R2, R0, R13, RZ ;  /* 0x0000000d00027223 */ /* 0x000fe200000000ff */
[----:B------:R0:W-:Y:S03]  /*27b0*/  STG.E desc[UR6][R8.64], R11 ;  /* 0x0000000b08007986 */ /* 0x0001e6000c101906 */
[----:B------:R-:W-:Y:S01]  /*27c0*/  FFMA R10, -R5, R2, R0 ;  /* 0x00000002050a7223 */ /* 0x000fe20000000100 */
[----:B--2---:R-:W-:-:S04]  /*27d0*/  IMAD.WIDE R20, R19, 0x4, R8 ;  /* 0x0000000413147825 */ /* 0x004fc800078e0208 */
[----:B------:R-:W-:Y:S01]  /*27e0*/  FFMA R2, R13, R10, R2 ;  /* 0x0000000a0d027223 */ /* 0x000fe20000000002 */
[----:B------:R0:W-:Y:S01]  /*27f0*/  STG.E desc[UR6][R20.64], R7 ;  /* 0x0000000714007986 */ /* 0x0001e2000c101906 */
[----:B------:R-:W-:-:S05]  /*2800*/  IMAD.WIDE R22, R19, 0x4, R20 ;  /* 0x0000000413167825 */ /* 0x000fca00078e0214 */
[----:B------:R0:W-:Y:S01]  /*2810*/  STG.E desc[UR6][R22.64], R15 ;  /* 0x0000000f16007986 */ /* 0x0001e2000c101906 */
[----:B------:R-:W-:-:S05]  /*2820*/  IMAD.WIDE R18, R19, 0x4, R22 ;  /* 0x0000000413127825 */ /* 0x000fca00078e0216 */
[----:B------:R0:W-:Y:S01]  /*2830*/  STG.E desc[UR6][R18.64], R17 ;  /* 0x0000001112007986 */ /* 0x0001e2000c101906 */
[----:B---3--:R-:W-:Y:S05]  /*2840*/  @!P0 BRA `(.L_x_528) ;  /* 0x00000000000c8947 */ /* 0x008fea0003800000 */
[----:B------:R-:W-:Y:S01]  /*2850*/  IMAD.MOV.U32 R2, RZ, RZ, R5 ;  /* 0x000000ffff027224 */ /* 0x000fe200078e0005 */
[----:B0-----:R-:W-:-:S07]  /*2860*/  MOV R8, 0x2880 ;  /* 0x0000288000087802 */ /* 0x001fce0000000f00 */
[----:B------:R-:W-:Y:S05]  /*2870*/  CALL.REL.NOINC `($__internal_14_$__cuda_sm3x_div_rn_noftz_f32_slowpath) ;  /* 0x0000000c00b47944 */ /* 0x000fea0003c00000 */
.L_x_528:
[----:B------:R-:W-:Y:S05]  /*2880*/  BSYNC.RECONVERGENT B0 ;  /* 0x0000000000007941 */ /* 0x000fea0003800200 */
.L_x_527:
[----:B0-----:R-:W-:Y:S01]  /*2890*/  FMUL R7, R14, R14 ;  /* 0x0000000e0e077220 */ /* 0x001fe20000400000 */
[----:B------:R-:W0:Y:S01]  /*28a0*/  F2F.F64.F32 R10, R11 ;  /* 0x0000000b000a7310 */ /* 0x000e220000201800 */
[----:B------:R-:W1:Y:S01]  /*28b0*/  LDC R17, c[0x0][0x3c4] ;  /* 0x0000f100ff117b82 */ /* 0x000e620000000800 */
[----:B------:R-:W-:Y:S01]  /*28c0*/  IADD3 R4, PT, PT, R3, R4, RZ ;  /* 0x0000000403047210 */ /* 0x000fe20007ffe0ff */
[----:B------:R-:W-:-:S04]  /*28d0*/  FFMA R7, R16, R16, R7 ;  /* 0x0000001010077223 */ /* 0x000fc80000000007 */
[----:B------:R-:W-:Y:S01]  /*28e0*/  FFMA R7, R12, R12, R7 ;  /* 0x0000000c0c077223 */ /* 0x000fe20000000007 */
[----:B------:R-:W-:Y:S01]  /*28f0*/  F2F.F64.F32 R8, R2 ;  /* 0x0000000200087310 */ /* 0x000fe20000201800 */
[----:B0-----:R-:W-:-:S07]  /*2900*/  DMUL R12, R10, 0.5 ;  /* 0x3fe000000a0c7828 */ /* 0x001fce0000000000 */
[----:B------:R-:W0:Y:S01]  /*2910*/  F2F.F64.F32 R14, R7 ;  /* 0x00000007000e7310 */ /* 0x000e220000201800 */
[----:B-1----:R-:W-:Y:S01]  /*2920*/  IMAD.WIDE R18, R17, 0x4, R18 ;  /* 0x0000000411127825 */ /* 0x002fe200078e0212 */
[----:B------:R-:W-:Y:S01]  /*2930*/  ISETP.GE.AND P0, PT, R4, R17, PT ;  /* 0x000000110400720c */ /* 0x000fe20003f06270 */
[----:B0-----:R-:W-:-:S10]  /*2940*/  DFMA R8, R12, R14, R8 ;  /* 0x0000000e0c08722b */ /* 0x001fd40000000008 */
[----:B------:R-:W0:Y:S02]  /*2950*/  F2F.F32.F64 R9, R8 ;  /* 0x0000000800097310 */ /* 0x000e240000301000 */
[----:B0-----:R0:W-:Y:S01]  /*2960*/  STG.E desc[UR6][R18.64], R9 ;  /* 0x0000000912007986 */ /* 0x0011e2000c101906 */
[----:B------:R-:W-:Y:S05]  /*2970*/  @!P0 BRA `(.L_x_486) ;  /* 0xffffffd800388947 */ /* 0x000fea000383ffff */
[----:B------:R-:W-:Y:S05]  /*2980*/  EXIT ;  /* 0x000000000000794d */ /* 0x000fea0003800000 */
.L_x_485:
[----:B------:R-:W-:Y:S01]  /*2990*/  IMAD.MOV.U32 R7, RZ, RZ, 0x7f800000 ;  /* 0x7f800000ff077424 */ /* 0x000fe200078e00ff */
[----:B------:R-:W0:Y:S01]  /*29a0*/  LDC R15, c[0x0][0x3c4] ;  /* 0x0000f100ff0f7b82 */ /* 0x000e220000000800 */
[----:B------:R-:W1:Y:S02]  /*29b0*/  FCHK P0, RZ, RZ ;  /* 0x000000ffff007302 */ /* 0x000e640000000000 */
[----:B------:R-:W-:-:S04]  /*29c0*/  FFMA R14, -RZ, R7, 1 ;  /* 0x3f800000ff0e7423 */ /* 0x000fc80000000107 */
[----:B------:R-:W-:Y:S01]  /*29d0*/  FFMA R14, R14, R7, +INF ;  /* 0x7f8000000e0e7423 */ /* 0x000fe20000000007 */
[----:B------:R-:W2:Y:S03]  /*29e0*/  LDC.64 R12, c[0x0][0x380] ;  /* 0x0000e000ff0c7b82 */ /* 0x000ea60000000a00 */
[----:B------:R-:W-:-:S04]  /*29f0*/  FFMA R7, RZ, R14, RZ ;  /* 0x0000000eff077223 */ /* 0x000fc800000000ff */
[----:B------:R-:W-:Y:S01]  /*2a00*/  FFMA R0, -RZ, R7, RZ ;  /* 0x00000007ff007223 */ /* 0x000fe200000001ff */
[----:B------:R-:W3:Y:S03]  /*2a10*/  LDC.64 R10, c[0x0][0x390] ;  /* 0x0000e400ff0a7b82 */ /* 0x000ee60000000a00 */
[----:B------:R-:W-:-:S05]  /*2a20*/  FFMA R14, R14, R0, R7 ;  /* 0x000000000e0e7223 */ /* 0x000fca0000000007 */
[----:B------:R-:W4:Y:S01]  /*2a30*/  LDC.64 R24, c[0x0][0x398] ;  /* 0x0000e600ff187b82 */ /* 0x000f220000000a00 */
[----:B-1----:R-:W-:Y:S05]  /*2a40*/  @!P0 BRA `(.L_x_529) ;  /* 0x0000000000148947 */ /* 0x002fea0003800000 */
[----:B------:R-:W-:Y:S01]  /*2a50*/  MOV R0, RZ ;  /* 0x000000ff00007202 */ /* 0x000fe20000000f00 */
[----:B------:R-:W-:Y:S01]  /*2a60*/  IMAD.MOV.U32 R2, RZ, RZ, RZ ;  /* 0x000000ffff027224 */ /* 0x000fe200078e00ff */
[----:B------:R-:W-:-:S07]  /*2a70*/  MOV R8, 0x2a90 ;  /* 0x00002a9000087802 */ /* 0x000fce0000000f00 */
[----:B0-234-:R-:W-:Y:S05]  /*2a80*/  CALL.REL.NOINC `($__internal_14_$__cuda_sm3x_div_rn_noftz_f32_slowpath) ;  /* 0x0000000c00307944 */ /* 0x01dfea0003c00000 */
[----:B------:R-:W-:-:S07]  /*2a90*/  MOV R14, R2 ;  /* 0x00000002000e7202 */ /* 0x000fce0000000f00 */
.L_x_529:
[C---:B01----:R-:W-:Y:S02]  /*2aa0*/  IMAD.IADD R9, R4.reuse, 0x1, R15 ;  /* 0x0000000104097824 */ /* 0x043fe400078e020f */
[----:B----4-:R-:W-:-:S04]  /*2ab0*/  IMAD.WIDE R22, R4, 0x4, R24 ;  /* 0x0000000404167825 */ /* 0x010fc800078e0218 */
[----:B---3--:R-:W-:-:S04]  /*2ac0*/  IMAD.WIDE R8, R9, 0x4, R10 ;  /* 0x0000000409087825 */ /* 0x008fc800078e020a */
[C---:B------:R-:W-:Y:S02]  /*2ad0*/  IMAD.WIDE R26, R15.reuse, 0x4, R22 ;  /* 0x000000040f1a7825 */ /* 0x040fe400078e0216 */
[----:B------:R-:W3:Y:S02]  /*2ae0*/  LDG.E R23, desc[UR6][R22.64] ;  /* 0x0000000616177981 */ /* 0x000ee4000c1e1900 */
[C---:B------:R-:W-:Y:S02]  /*2af0*/  IMAD.WIDE R18, R15.reuse, 0x4, R8 ;  /* 0x000000040f127825 */ /* 0x040fe400078e0208 */
[----:B------:R-:W4:Y:S02]  /*2b00*/  LDG.E R8, desc[UR6][R8.64] ;  /* 0x0000000608087981 */ /* 0x000f24000c1e1900 */
[C---:B------:R-:W-:Y:S02]  /*2b10*/  IMAD.WIDE R16, R15.reuse, 0x4, R18 ;  /* 0x000000040f107825 */ /* 0x040fe400078e0212 */
[----:B------:R-:W5:Y:S02]  /*2b20*/  LDG.E R39, desc[UR6][R18.64] ;  /* 0x0000000612277981 */ /* 0x000f64000c1e1900 */
[----:B------:R-:W-:-:S06]  /*2b30*/  IMAD.WIDE R20, R15, 0x4, R16 ;  /* 0x000000040f147825 */ /* 0x000fcc00078e0210 */
[----:B------:R-:W2:Y:S01]  /*2b40*/  LDG.E R21, desc[UR6][R20.64] ;  /* 0x0000000614157981 */ /* 0x000ea2000c1e1900 */
[----:B------:R-:W-:-:S03]  /*2b50*/  IMAD.WIDE R28, R15, 0x4, R26 ;  /* 0x000000040f1c7825 */ /* 0x000fc600078e021a */
[----:B------:R-:W5:Y:S01]  /*2b60*/  LDG.E R27, desc[UR6][R26.64] ;  /* 0x000000061a1b7981 */ /* 0x000f62000c1e1900 */
[----:B------:R-:W-:-:S04]  /*2b70*/  IMAD.WIDE R36, R4, 0x4, R10 ;  /* 0x0000000404247825 */ /* 0x000fc800078e020a */
[C---:B------:R-:W-:Y:S01]  /*2b80*/  IMAD.WIDE R30, R15.reuse, 0x4, R28 ;  /* 0x000000040f1e7825 */ /* 0x040fe200078e021c */
[----:B------:R-:W3:Y:S04]  /*2b90*/  LDG.E R0, desc[UR6][R36.64] ;  /* 0x0000000624007981 */ /* 0x000ee8000c1e1900 */
[----:B------:R-:W4:Y:S01]  /*2ba0*/  LDG.E R29, desc[UR6][R28.64] ;  /* 0x000000061c1d7981 */ /* 0x000f22000c1e1900 */
[----:B------:R-:W-:-:S03]  /*2bb0*/  IMAD.WIDE R32, R15, 0x4, R30 ;  /* 0x000000040f207825 */ /* 0x000fc600078e021e */
[----:B------:R-:W5:Y:S04]  /*2bc0*/  LDG.E R31, desc[UR6][R30.64] ;  /* 0x000000061e1f7981 */ /* 0x000f68000c1e1900 */
[----:B------:R2:W5:Y:S01]  /*2bd0*/  LDG.E R7, desc[UR6][R32.64] ;  /* 0x0000000620077981 */ /* 0x000562000c1e1900 */
[----:B------:R-:W-:-:S03]  /*2be0*/  IMAD.WIDE R34, R15, 0x4, R32 ;  /* 0x000000040f227825 */ /* 0x000fc600078e0220 */
[----:B------:R0:W5:Y:S04]  /*2bf0*/  LDG.E R28, desc[UR6][R16.64] ;  /* 0x00000006101c7981 */ /* 0x000168000c1e1900 */
[----:B------:R-:W5:Y:S01]  /*2c00*/  LDG.E R34, desc[UR6][R34.64] ;  /* 0x0000000622227981 */ /* 0x000f62000c1e1900 */
[----:B------:R-:W-:Y:S01]  /*2c10*/  BSSY.RECONVERGENT B0, `(.L_x_530) ;  /* 0x0000017000007945 */ /* 0x000fe20003800200 */
[----:B--2---:R-:W1:Y:S08]  /*2c20*/  MUFU.RCP R32, R21 ;  /* 0x0000001500207308 */ /* 0x004e700000001000 */
[----:B---3--:R-:W2:Y:S01]  /*2c30*/  FCHK P0, R0, R21 ;  /* 0x0000001500007302 */ /* 0x008ea20000000000 */
[----:B----4-:R-:W-:Y:S01]  /*2c40*/  FMUL R2, R29, R14 ;  /* 0x0000000e1d027220 */ /* 0x010fe20000400000 */
[----:B-1----:R-:W-:-:S04]  /*2c50*/  FFMA R29, -R21, R32, 1 ;  /* 0x3f800000151d7423 */ /* 0x002fc80000000120 */
[----:B------:R-:W-:Y:S01]  /*2c60*/  FFMA R29, R32, R29, R32 ;  /* 0x0000001d201d7223 */ /* 0x000fe20000000020 */
[-C--:B-----5:R-:W-:Y:S01]  /*2c70*/  FMUL R20, R7, R14.reuse ;  /* 0x0000000e07147220 */ /* 0x0a0fe20000400000 */
[----:B------:R-:W-:-:S03]  /*2c80*/  FMUL R23, R23, R14 ;  /* 0x0000000e17177220 */ /* 0x000fc60000400000 */
[----:B------:R-:W-:Y:S01]  /*2c90*/  FFMA R31, R31, R14, R20 ;  /* 0x0000000e1f1f7223 */ /* 0x000fe20000000014 */
[----:B------:R-:W-:Y:S01]  /*2ca0*/  FFMA R20, R0, R29, RZ ;  /* 0x0000001d00147223 */ /* 0x000fe200000000ff */
[----:B------:R-:W-:Y:S01]  /*2cb0*/  FMUL R18, R6, R8 ;  /* 0x0000000806127220 */ /* 0x000fe20000400000 */
[-C--:B------:R-:W-:Y:S01]  /*2cc0*/  FFMA R2, R27, R14.reuse, R2 ;  /* 0x0000000e1b027223 */ /* 0x080fe20000000002 */
[----:B------:R-:W-:Y:S01]  /*2cd0*/  FFMA R19, R34, R14, R31 ;  /* 0x0000000e22137223 */ /* 0x000fe2000000001f */
[----:B------:R-:W-:Y:S01]  /*2ce0*/  FFMA R7, -R21, R20, R0 ;  /* 0x0000001415077223 */ /* 0x000fe20000000100 */
[C---:B0-----:R-:W-:Y:S01]  /*2cf0*/  FMUL R17, R23.reuse, R18 ;  /* 0x0000001217117220 */ /* 0x041fe20000400000 */
[----:B------:R-:W-:Y:S01]  /*2d00*/  FADD R18, R2, R39 ;  /* 0x0000002702127221 */ /* 0x000fe20000000000 */
[----:B------:R-:W-:Y:S01]  /*2d10*/  FADD R16, R23, R8 ;  /* 0x0000000817107221 */ /* 0x000fe20000000000 */
[----:B------:R-:W-:Y:S01]  /*2d20*/  FADD R19, R19, R28 ;  /* 0x0000001c13137221 */ /* 0x000fe20000000000 */
[----:B------:R-:W-:Y:S01]  /*2d30*/  FFMA R2, R29, R7, R20 ;  /* 0x000000071d027223 */ /* 0x000fe20000000014 */
[----:B--2---:R-:W-:Y:S06]  /*2d40*/  @!P0 BRA `(.L_x_531) ;  /* 0x00000000000c8947 */ /* 0x004fec0003800000 */
[----:B------:R-:W-:Y:S02]  /*2d50*/  MOV R2, R21 ;  /* 0x0000001500027202 */ /* 0x000fe40000000f00 */
[----:B------:R-:W-:-:S07]  /*2d60*/  MOV R8, 0x2d80 ;  /* 0x00002d8000087802 */ /* 0x000fce0000000f00 */
[----:B------:R-:W-:Y:S05]  /*2d70*/  CALL.REL.NOINC `($__internal_14_$__cuda_sm3x_div_rn_noftz_f32_slowpath) ;  /* 0x0000000800747944 */ /* 0x000fea0003c00000 */
.L_x_531:
[----:B------:R-:W-:Y:S05]  /*2d80*/  BSYNC.RECONVERGENT B0 ;  /* 0x0000000000007941 */ /* 0x000fea0003800200 */
.L_x_530:
[----:B------:R-:W-:Y:S01]  /*2d90*/  IMAD.WIDE R8, R4, 0x4, R12 ;  /* 0x0000000404087825 */ /* 0x000fe200078e020c */
[----:B------:R-:W0:Y:S03]  /*2da0*/  MUFU.RCP R22, R5 ;  /* 0x0000000500167308 */ /* 0x000e260000001000 */
[C---:B------:R-:W-:Y:S01]  /*2db0*/  FFMA R23, -R17.reuse, R2, R0 ;  /* 0x0000000211177223 */ /* 0x040fe20000000100 */
[----:B------:R-:W-:Y:S01]  /*2dc0*/  FADD R0, R17, R21 ;  /* 0x0000001511007221 */ /* 0x000fe20000000000 */
[----:B------:R-:W-:Y:S01]  /*2dd0*/  BSSY.RECONVERGENT B0, `(.L_x_532) ;  /* 0x0000017000007945 */ /* 0x000fe20003800200 */
[----:B------:R-:W-:-:S04]  /*2de0*/  IMAD.WIDE R28, R15, 0x4, R8 ;  /* 0x000000040f1c7825 */ /* 0x000fc800078e0208 */
[-C--:B------:R-:W-:Y:S01]  /*2df0*/  FMUL R7, R16, R23.reuse ;  /* 0x0000001710077220 */ /* 0x080fe20000400000 */
[-C--:B------:R-:W-:Y:S01]  /*2e00*/  FMUL R33, R18, R23.reuse ;  /* 0x0000001712217220 */ /* 0x080fe20000400000 */
[----:B------:R-:W-:Y:S01]  /*2e10*/  FMUL R35, R19, R23 ;  /* 0x0000001713237220 */ /* 0x000fe20000400000 */
[----:B------:R1:W-:Y:S01]  /*2e20*/  STG.E desc[UR6][R8.64], R23 ;  /* 0x0000001708007986 */ /* 0x0003e2000c101906 */
[----:B------:R-:W-:Y:S01]  /*2e30*/  FMUL R20, R23, R0 ;  /* 0x0000000017147220 */ /* 0x000fe20000400000 */
[C---:B------:R-:W-:Y:S02]  /*2e40*/  IMAD.WIDE R30, R15.reuse, 0x4, R28 ;  /* 0x000000040f1e7825 */ /* 0x040fe400078e021c */
[----:B------:R1:W-:Y:S01]  /*2e50*/  STG.E desc[UR6][R28.64], R7 ;  /* 0x000000071c007986 */ /* 0x0003e2000c101906 */
[----:B------:R-:W2:Y:S01]  /*2e60*/  FCHK P0, R20, R5 ;  /* 0x0000000514007302 */ /* 0x000ea20000000000 */
[----:B------:R-:W-:Y:S02]  /*2e70*/  IMAD.WIDE R26, R15, 0x4, R30 ;  /* 0x000000040f1a7825 */ /* 0x000fe400078e021e */
[----:B------:R1:W-:Y:S02]  /*2e80*/  STG.E desc[UR6][R30.64], R33 ;  /* 0x000000211e007986 */ /* 0x0003e4000c101906 */
[----:B0-----:R-:W-:-:S02]  /*2e90*/  FFMA R17, -R5, R22, 1 ;  /* 0x3f80000005117423 */ /* 0x001fc40000000116 */
[----:B------:R1:W-:Y:S02]  /*2ea0*/  STG.E desc[UR6][R26.64], R35 ;  /* 0x000000231a007986 */ /* 0x0003e4000c101906 */
[----:B------:R-:W-:-:S04]  /*2eb0*/  FFMA R0, R22, R17, R22 ;  /* 0x0000001116007223 */ /* 0x000fc80000000016 */
[----:B------:R-:W-:-:S04]  /*2ec0*/  FFMA R2, R0, R20, RZ ;  /* 0x0000001400027223 */ /* 0x000fc800000000ff */
[----:B------:R-:W-:-:S04]  /*2ed0*/  FFMA R17, -R5, R2, R20 ;  /* 0x0000000205117223 */ /* 0x000fc80000000114 */
[----:B------:R-:W-:Y:S01]  /*2ee0*/  FFMA R2, R0, R17, R2 ;  /* 0x0000001100027223 */ /* 0x000fe20000000002 */
[----:B-12---:R-:W-:Y:S06]  /*2ef0*/  @!P0 BRA `(.L_x_533) ;  /* 0x0000000000108947 */ /* 0x006fec0003800000 */
[----:B------:R-:W-:Y:S01]  /*2f00*/  IMAD.MOV.U32 R0, RZ, RZ, R20 ;  /* 0x000000ffff007224 */ /* 0x000fe200078e0014 */
[----:B------:R-:W-:Y:S02]  /*2f10*/  MOV R2, R5 ;  /* 0x0000000500027202 */ /* 0x000fe40000000f00 */
[----:B------:R-:W-:-:S07]  /*2f20*/  MOV R8, 0x2f40 ;  /* 0x00002f4000087802 */ /* 0x000fce0000000f00 */
[----:B------:R-:W-:Y:S05]  /*2f30*/  CALL.REL.NOINC `($__internal_14_$__cuda_sm3x_div_rn_noftz_f32_slowpath) ;  /* 0x0000000800047944 */ /* 0x000fea0003c00000 */
.L_x_533:
[----:B------:R-:W-:Y:S05]  /*2f40*/  BSYNC.RECONVERGENT B0 ;  /* 0x0000000000007941 */ /* 0x000fea0003800200 */
.L_x_532:
[----:B------:R-:W-:Y:S01]  /*2f50*/  FMUL R7, R18, R18 ;  /* 0x0000001212077220 */ /* 0x000fe20000400000 */
[----:B------:R-:W0:Y:S01]  /*2f60*/  F2F.F64.F32 R20, R23 ;  /* 0x0000001700147310 */ /* 0x000e220000201800 */
[----:B------:R-:W-:-:S04]  /*2f70*/  IMAD.WIDE R26, R15, 0x4, R26 ;  /* 0x000000040f1a7825 */ /* 0x000fc800078e021a */
[----:B------:R-:W-:Y:S01]  /*2f80*/  FFMA R16, R16, R16, R7 ;  /* 0x0000001010107223 */ /* 0x000fe20000000007 */
[----:B------:R-:W-:-:S03]  /*2f90*/  IMAD.IADD R4, R3, 0x1, R4 ;  /* 0x0000000103047824 */ /* 0x000fc600078e0204 */
[----:B------:R-:W-:Y:S01]  /*2fa0*/  FFMA R16, R19, R19, R16 ;  /* 0x0000001313107223 */ /* 0x000fe20000000010 */
[----:B------:R-:W-:Y:S01]  /*2fb0*/  F2F.F64.F32 R8, R2 ;  /* 0x0000000200087310 */ /* 0x000fe20000201800 */
[----:B------:R-:W-:Y:S01]  /*2fc0*/  ISETP.GE.AND P0, PT, R4, R15, PT ;  /* 0x0000000f0400720c */ /* 0x000fe20003f06270 */
[----:B0-----:R-:W-:-:S06]  /*2fd0*/  DMUL R20, R20, 0.5 ;  /* 0x3fe0000014147828 */ /* 0x001fcc0000000000 */
[----:B------:R-:W0:Y:S02]  /*2fe0*/  F2F.F64.F32 R16, R16 ;  /* 0x0000001000107310 */ /* 0x000e240000201800 */
[----:B0-----:R-:W-:-:S10]  /*2ff0*/  DFMA R8, R20, R16, R8 ;  /* 0x000000101408722b */ /* 0x001fd40000000008 */
[----:B------:R-:W0:Y:S02]  /*3000*/  F2F.F32.F64 R9, R8 ;  /* 0x0000000800097310 */ /* 0x000e240000301000 */
[----:B0-----:R1:W-:Y:S01]  /*3010*/  STG.E desc[UR6][R26.64], R9 ;  /* 0x000000091a007986 */ /* 0x0013e2000c101906 */
[----:B------:R-:W-:Y:S05]  /*3020*/  @!P0 BRA `(.L_x_529) ;  /* 0xfffffff8009c8947 */ /* 0x000fea000383ffff */
[----:B------:R-:W-:Y:S05]  /*3030*/  EXIT ;  /* 0x000000000000794d */ /* 0x000fea0003800000 */
        .weak           $__internal_12_$__cuda_sm20_div_rn_f64_full
        .type           $__internal_12_$__cuda_sm20_div_rn_f64_full,@function
        .size           $__internal_12_$__cuda_sm20_div_rn_f64_full,($__internal_13_$__cuda_sm20_sqrt_rn_f32_slowpath - $__internal_12_$__cuda_sm20_div_rn_f64_full)
$__internal_12_$__cuda_sm20_div_rn_f64_full:
[----:B------:R-:W-:Y:S01]  /*3040*/  FSETP.GEU.AND P3, PT, |R41|, 1.469367938527859385e-39, PT ;  /* 0x001000002900780b */ /* 0x000fe20003f6e200 */
[----:B------:R-:W-:Y:S01]  /*3050*/  BSSY.RECONVERGENT B1, `(.L_x_534) ;  /* 0x0000056000017945 */ /* 0x000fe20003800200 */
[C---:B------:R-:W-:Y:S02]  /*3060*/  FSETP.GEU.AND P0, PT, |R9|.reuse, 1.469367938527859385e-39, PT ;  /* 0x001000000900780b */ /* 0x040fe40003f0e200 */
[----:B------:R-:W-:Y:S02]  /*3070*/  LOP3.LUT R50, R9, 0x800fffff, RZ, 0xc0, !PT ;  /* 0x800fffff09327812 */ /* 0x000fe400078ec0ff */
[----:B------:R-:W-:Y:S02]  /*3080*/  LOP3.LUT R7, R41, 0x7ff00000, RZ, 0xc0, !PT ;  /* 0x7ff0000029077812 */ /* 0x000fe400078ec0ff */
[----:B------:R-:W-:Y:S02]  /*3090*/  LOP3.LUT R51, R50, 0x3ff00000, RZ, 0xfc, !PT ;  /* 0x3ff0000032337812 */ /* 0x000fe400078efcff */
[----:B------:R-:W-:Y:S01]  /*30a0*/  MOV R50, R8 ;  /* 0x0000000800327202 */ /* 0x000fe20000000f00 */
[----:B------:R-:W-:Y:S01]  /*30b0*/  IMAD.MOV.U32 R38, RZ, RZ, R7 ;  /* 0x000000ffff267224 */ /* 0x000fe200078e0007 */
[C---:B------:R-:W-:Y:S01]  /*30c0*/  LOP3.LUT R36, R9.reuse, 0x7ff00000, RZ, 0xc0, !PT ;  /* 0x7ff0000009247812 */ /* 0x040fe200078ec0ff */
[----:B------:R-:W-:Y:S01]  /*30d0*/  @!P3 IMAD.MOV.U32 R42, RZ, RZ, RZ ;  /* 0x000000ffff2ab224 */ /* 0x000fe200078e00ff */
[----:B------:R-:W-:Y:S01]  /*30e0*/  @!P3 LOP3.LUT R34, R9, 0x7ff00000, RZ, 0xc0, !PT ;  /* 0x7ff000000922b812 */ /* 0x000fe200078ec0ff */
[----:B------:R-:W-:Y:S01]  /*30f0*/  @!P0 DMUL R50, R8, 8.98846567431157953865e+307 ;  /* 0x7fe0000008328828 */ /* 0x000fe20000000000 */
[----:B------:R-:W-:-:S02]  /*3100*/  ISETP.GE.U32.AND P2, PT, R7, R36, PT ;  /* 0x000000240700720c */ /* 0x000fc40003f46070 */
[----:B------:R-:W-:Y:S01]  /*3110*/  @!P3 ISETP.GE.U32.AND P4, PT, R7, R34, PT ;  /* 0x000000220700b20c */ /* 0x000fe20003f86070 */
[----:B------:R-:W-:Y:S01]  /*3120*/  IMAD.MOV.U32 R34, RZ, RZ, 0x1ca00000 ;  /* 0x1ca00000ff227424 */ /* 0x000fe200078e00ff */
[----:B------:R-:W-:Y:S01]  /*3130*/  MOV R48, R40 ;  /* 0x0000002800307202 */ /* 0x000fe20000000f00 */
[----:B------:R-:W0:Y:S01]  /*3140*/  MUFU.RCP64H R45, R51 ;  /* 0x00000033002d7308 */ /* 0x000e220000001800 */
[----:B------:R-:W-:Y:S02]  /*3150*/  MOV R44, 0x1 ;  /* 0x00000001002c7802 */ /* 0x000fe40000000f00 */
[C---:B------:R-:W-:Y:S02]  /*3160*/  @!P3 SEL R43, R34.reuse, 0x63400000, !P4 ;  /* 0x63400000222bb807 */ /* 0x040fe40006000000 */
[----:B------:R-:W-:Y:S02]  /*3170*/  SEL R49, R34, 0x63400000, !P2 ;  /* 0x6340000022317807 */ /* 0x000fe40005000000 */
[----:B------:R-:W-:-:S02]  /*3180*/  @!P3 LOP3.LUT R43, R43, 0x80000000, R41, 0xf8, !PT ;  /* 0x800000002b2bb812 */ /* 0x000fc400078ef829 */
[----:B------:R-:W-:Y:S02]  /*3190*/  LOP3.LUT R49, R49, 0x800fffff, R41, 0xf8, !PT ;  /* 0x800fffff31317812 */ /* 0x000fe400078ef829 */
[----:B------:R-:W-:Y:S02]  /*31a0*/  @!P3 LOP3.LUT R43, R43, 0x100000, RZ, 0xfc, !PT ;  /* 0x001000002b2bb812 */ /* 0x000fe400078efcff */
[----:B------:R-:W-:-:S04]  /*31b0*/  @!P0 LOP3.LUT R36, R51, 0x7ff00000, RZ, 0xc0, !PT ;  /* 0x7ff0000033248812 */ /* 0x000fc800078ec0ff */
[----:B------:R-:W-:Y:S02]  /*31c0*/  @!P3 DFMA R48, R48, 2, -R42 ;  /* 0x400000003030b82b */ /* 0x000fe4000000082a */
[----:B0-----:R-:W-:-:S08]  /*31d0*/  DFMA R42, R44, -R50, 1 ;  /* 0x3ff000002c2a742b */ /* 0x001fd00000000832 */
[----:B------:R-:W-:Y:S01]  /*31e0*/  DFMA R42, R42, R42, R42 ;  /* 0x0000002a2a2a722b */ /* 0x000fe2000000002a */
[----:B------:R-:W-:-:S07]  /*31f0*/  @!P3 LOP3.LUT R38, R49, 0x7ff00000, RZ, 0xc0, !PT ;  /* 0x7ff000003126b812 */ /* 0x000fce00078ec0ff */
[----:B------:R-:W-:-:S08]  /*3200*/  DFMA R42, R44, R42, R44 ;  /* 0x0000002a2c2a722b */ /* 0x000fd0000000002c */
[----:B------:R-:W-:-:S08]  /*3210*/  DFMA R46, R42, -R50, 1 ;  /* 0x3ff000002a2e742b */ /* 0x000fd00000000832 */
[----:B------:R-:W-:-:S08]  /*3220*/  DFMA R46, R42, R46, R42 ;  /* 0x0000002e2a2e722b */ /* 0x000fd0000000002a */
[----:B------:R-:W-:-:S08]  /*3230*/  DMUL R44, R46, R48 ;  /* 0x000000302e2c7228 */ /* 0x000fd00000000000 */
[----:B------:R-:W-:-:S08]  /*3240*/  DFMA R42, R44, -R50, R48 ;  /* 0x800000322c2a722b */ /* 0x000fd00000000030 */
[----:B------:R-:W-:Y:S01]  /*3250*/  DFMA R42, R46, R42, R44 ;  /* 0x0000002a2e2a722b */ /* 0x000fe2000000002c */
[----:B------:R-:W-:-:S04]  /*3260*/  IADD3 R44, PT, PT, R38, -0x1, RZ ;  /* 0xffffffff262c7810 */ /* 0x000fc80007ffe0ff */
[----:B------:R-:W-:Y:S01]  /*3270*/  ISETP.GT.U32.AND P0, PT, R44, 0x7feffffe, PT ;  /* 0x7feffffe2c00780c */ /* 0x000fe20003f04070 */
[----:B------:R-:W-:-:S05]  /*3280*/  VIADD R44, R36, 0xffffffff ;  /* 0xffffffff242c7836 */ /* 0x000fca0000000000 */
[----:B------:R-:W-:-:S13]  /*3290*/  ISETP.GT.U32.OR P0, PT, R44, 0x7feffffe, P0 ;  /* 0x7feffffe2c00780c */ /* 0x000fda0000704470 */
[----:B------:R-:W-:Y:S05]  /*32a0*/  @P0 BRA `(.L_x_535) ;  /* 0x00000000006c0947 */ /* 0x000fea0003800000 */
[----:B------:R-:W-:Y:S02]  /*32b0*/  LOP3.LUT R38, R9, 0x7ff00000, RZ, 0xc0, !PT ;  /* 0x7ff0000009267812 */ /* 0x000fe400078ec0ff */
[----:B------:R-:W-:Y:S02]  /*32c0*/  MOV R40, RZ ;  /* 0x000000ff00287202 */ /* 0x000fe40000000f00 */
[CC--:B------:R-:W-:Y:S02]  /*32d0*/  VIADDMNMX R36, R7.reuse, -R38.reuse, 0xb9600000, !PT ;  /* 0xb960000007247446 */ /* 0x0c0fe40007800926 */
[----:B------:R-:W-:Y:S02]  /*32e0*/  ISETP.GE.U32.AND P0, PT, R7, R38, PT ;  /* 0x000000260700720c */ /* 0x000fe40003f06070 */
[----:B------:R-:W-:Y:S02]  /*32f0*/  VIMNMX R7, PT, PT, R36, 0x46a00000, PT ;  /* 0x46a0000024077848 */ /* 0x000fe40003fe0100 */
[----:B------:R-:W-:-:S04]  /*3300*/  SEL R34, R34, 0x63400000, !P0 ;  /* 0x6340000022227807 */ /* 0x000fc80004000000 */
[----:B------:R-:W-:-:S05]  /*3310*/  IADD3 R7, PT, PT, -R34, R7, RZ ;  /* 0x0000000722077210 */ /* 0x000fca0007ffe1ff */
        /* <DEDUP_REMOVED lines=10> */
[C---:B------:R-:W-:Y:S01]  /*33c0*/  IADD3 R9, PT, PT, -R7.reuse, RZ, RZ ;  /* 0x000000ff07097210 */ /* 0x040fe20007ffe1ff */
[----:B------:R-:W-:Y:S01]  /*33d0*/  IMAD.MOV.U32 R8, RZ, RZ, RZ ;  /* 0x000000ffff087224 */ /* 0x000fe200078e00ff */
[----:B------:R-:W-:Y:S01]  /*33e0*/  DMUL.RP R40, R42, R40 ;  /* 0x000000282a287228 */ /* 0x000fe20000008000 */
[----:B------:R-:W-:-:S04]  /*33f0*/  IADD3 R7, PT, PT, -R7, -0x43300000, RZ ;  /* 0xbcd0000007077810 */ /* 0x000fc80007ffe1ff */
[----:B------:R-:W-:-:S05]  /*3400*/  DFMA R8, R44, -R8, R42 ;  /* 0x800000082c08722b */ /* 0x000fca000000002a */
[----:B------:R-:W-:-:S05]  /*3410*/  LOP3.LUT R47, R41, R47, RZ, 0x3c, !PT ;  /* 0x0000002f292f7212 */ /* 0x000fca00078e3cff */
[----:B------:R-:W-:-:S04]  /*3420*/  FSETP.NEU.AND P0, PT, |R9|, R7, PT ;  /* 0x000000070900720b */ /* 0x000fc80003f0d200 */
[----:B------:R-:W-:Y:S02]  /*3430*/  FSEL R44, R40, R44, !P0 ;  /* 0x0000002c282c7208 */ /* 0x000fe40004000000 */
[----:B------:R-:W-:Y:S01]  /*3440*/  FSEL R45, R47, R45, !P0 ;  /* 0x0000002d2f2d7208 */ /* 0x000fe20004000000 */
[----:B------:R-:W-:Y:S06]  /*3450*/  BRA `(.L_x_536) ;  /* 0x0000000000547947 */ /* 0x000fec0003800000 */
.L_x_535:
[----:B------:R-:W-:-:S14]  /*3460*/  DSETP.NAN.AND P0, PT, R40, R40, PT ;  /* 0x000000282800722a */ /* 0x000fdc0003f08000 */
[----:B------:R-:W-:Y:S05]  /*3470*/  @P0 BRA `(.L_x_537) ;  /* 0x0000000000440947 */ /* 0x000fea0003800000 */
[----:B------:R-:W-:-:S14]  /*3480*/  DSETP.NAN.AND P0, PT, R8, R8, PT ;  /* 0x000000080800722a */ /* 0x000fdc0003f08000 */
[----:B------:R-:W-:Y:S05]  /*3490*/  @P0 BRA `(.L_x_538) ;  /* 0x0000000000300947 */ /* 0x000fea0003800000 */
[----:B------:R-:W-:Y:S01]  /*34a0*/  ISETP.NE.AND P0, PT, R38, R36, PT ;  /* 0x000000242600720c */ /* 0x000fe20003f05270 */
[----:B------:R-:W-:Y:S01]  /*34b0*/  IMAD.MOV.U32 R45, RZ, RZ, -0x80000 ;  /* 0xfff80000ff2d7424 */ /* 0x000fe200078e00ff */
[----:B------:R-:W-:-:S11]  /*34c0*/  MOV R44, 0x0 ;  /* 0x00000000002c7802 */ /* 0x000fd60000000f00 */
[----:B------:R-:W-:Y:S05]  /*34d0*/  @!P0 BRA `(.L_x_536) ;  /* 0x0000000000348947 */ /* 0x000fea0003800000 */
[----:B------:R-:W-:Y:S02]  /*34e0*/  ISETP.NE.AND P0, PT, R38, 0x7ff00000, PT ;  /* 0x7ff000002600780c */ /* 0x000fe40003f05270 */
[----:B------:R-:W-:Y:S02]  /*34f0*/  LOP3.LUT R45, R41, 0x80000000, R9, 0x48, !PT ;  /* 0x80000000292d7812 */ /* 0x000fe400078e4809 */
[----:B------:R-:W-:-:S13]  /*3500*/  ISETP.EQ.OR P0, PT, R36, RZ, !P0 ;  /* 0x000000ff2400720c */ /* 0x000fda0004702670 */
[----:B------:R-:W-:Y:S02]  /*3510*/  @P0 LOP3.LUT R7, R45, 0x7ff00000, RZ, 0xfc, !PT ;  /* 0x7ff000002d070812 */ /* 0x000fe400078efcff */
[----:B------:R-:W-:Y:S01]  /*3520*/  @!P0 MOV R44, RZ ;  /* 0x000000ff002c8202 */ /* 0x000fe20000000f00 */
[----:B------:R-:W-:Y:S01]  /*3530*/  @P0 IMAD.MOV.U32 R44, RZ, RZ, RZ ;  /* 0x000000ffff2c0224 */ /* 0x000fe200078e00ff */
[----:B------:R-:W-:Y:S01]  /*3540*/  @P0 MOV R45, R7 ;  /* 0x00000007002d0202 */ /* 0x000fe20000000f00 */
[----:B------:R-:W-:Y:S06]  /*3550*/  BRA `(.L_x_536) ;  /* 0x0000000000147947 */ /* 0x000fec0003800000 */
.L_x_538:
[----:B------:R-:W-:Y:S01]  /*3560*/  LOP3.LUT R45, R9, 0x80000, RZ, 0xfc, !PT ;  /* 0x00080000092d7812 */ /* 0x000fe200078efcff */
[----:B------:R-:W-:Y:S01]  /*3570*/  IMAD.MOV.U32 R44, RZ, RZ, R8 ;  /* 0x000000ffff2c7224 */ /* 0x000fe200078e0008 */
[----:B------:R-:W-:Y:S06]  /*3580*/  BRA `(.L_x_536) ;  /* 0x0000000000087947 */ /* 0x000fec0003800000 */
.L_x_537:
[----:B------:R-:W-:Y:S02]  /*3590*/  LOP3.LUT R45, R41, 0x80000, RZ, 0xfc, !PT ;  /* 0x00080000292d7812 */ /* 0x000fe400078efcff */
[----:B------:R-:W-:-:S07]  /*35a0*/  MOV R44, R40 ;  /* 0x00000028002c7202 */ /* 0x000fce0000000f00 */
.L_x_536:
[----:B------:R-:W-:Y:S05]  /*35b0*/  BSYNC.RECONVERGENT B1 ;  /* 0x0000000000017941 */ /* 0x000fea0003800200 */
.L_x_534:
[----:B------:R-:W-:Y:S01]  /*35c0*/  MOV R8, R2 ;  /* 0x0000000200087202 */ /* 0x000fe20000000f00 */
[----:B------:R-:W-:-:S04]  /*35d0*/  IMAD.MOV.U32 R9, RZ, RZ, 0x0 ;  /* 0x00000000ff097424 */ /* 0x000fc800078e00ff */
[----:B------:R-:W-:Y:S05]  /*35e0*/  RET.REL.NODEC R8 `(_Z14gpuTemplateStgIfEvPT_S1_S1_S1_S1_S1_S1_S1_S0_ii) ;  /* 0xffffffc808847950 */ /* 0x000fea0003c3ffff */
        .weak           $__internal_13_$__cuda_sm20_sqrt_rn_f32_slowpath
        .type           $__internal_13_$__cuda_sm20_sqrt_rn_f32_slowpath,@function
        .size           $__internal_13_$__cuda_sm20_sqrt_rn_f32_slowpath,($__internal_14_$__cuda_sm3x_div_rn_noftz_f32_slowpath - $__internal_13_$__cuda_sm20_sqrt_rn_f32_slowpath)
$__internal_13_$__cuda_sm20_sqrt_rn_f32_slowpath:
[----:B------:R-:W-:-:S13]  /*35f0*/  LOP3.LUT P0, RZ, R11, 0x7fffffff, RZ, 0xc0, !PT ;  /* 0x7fffffff0bff7812 */ /* 0x000fda000780c0ff */
[----:B------:R-:W-:Y:S01]  /*3600*/  @!P0 MOV R2, R11 ;  /* 0x0000000b00028202 */ /* 0x000fe20000000f00 */
[----:B------:R-:W-:Y:S06]  /*3610*/  @!P0 BRA `(.L_x_539) ;  /* 0x0000000000408947 */ /* 0x000fec0003800000 */
[----:B------:R-:W-:-:S13]  /*3620*/  FSETP.GEU.FTZ.AND P0, PT, R11, RZ, PT ;  /* 0x000000ff0b00720b */ /* 0x000fda0003f1e000 */
[----:B------:R-:W-:Y:S01]  /*3630*/  @!P0 MOV R2, 0x7fffffff ;  /* 0x7fffffff00028802 */ /* 0x000fe20000000f00 */
[----:B------:R-:W-:Y:S06]  /*3640*/  @!P0 BRA `(.L_x_539) ;  /* 0x0000000000348947 */ /* 0x000fec0003800000 */
[----:B------:R-:W-:-:S13]  /*3650*/  FSETP.GTU.FTZ.AND P0, PT, |R11|, +INF , PT ;  /* 0x7f8000000b00780b */ /* 0x000fda0003f1c200 */
[----:B------:R-:W-:Y:S01]  /*3660*/  @P0 FADD.FTZ R2, R11, 1 ;  /* 0x3f8000000b020421 */ /* 0x000fe20000010000 */
[----:B------:R-:W-:Y:S06]  /*3670*/  @P0 BRA `(.L_x_539) ;  /* 0x0000000000280947 */ /* 0x000fec0003800000 */
[----:B------:R-:W-:-:S13]  /*3680*/  FSETP.NEU.FTZ.AND P0, PT, |R11|, +INF , PT ;  /* 0x7f8000000b00780b */ /* 0x000fda0003f1d200 */
[----:B------:R-:W-:-:S04]  /*3690*/  @P0 FFMA R7, R11, 1.84467440737095516160e+19, RZ ;  /* 0x5f8000000b070823 */ /* 0x000fc800000000ff */
[----:B------:R-:W0:Y:S02]  /*36a0*/  @P0 MUFU.RSQ R2, R7 ;  /* 0x0000000700020308 */ /* 0x000e240000001400 */
[----:B0-----:R-:W-:Y:S01]  /*36b0*/  @P0 FMUL.FTZ R8, R7, R2 ;  /* 0x0000000207080220 */ /* 0x001fe20000410000 */
[----:B------:R-:W-:Y:S01]  /*36c0*/  @P0 FMUL.FTZ R10, R2, 0.5 ;  /* 0x3f000000020a0820 */ /* 0x000fe20000410000 */
[----:B------:R-:W-:Y:S02]  /*36d0*/  @!P0 IMAD.MOV.U32 R2, RZ, RZ, R11 ;  /* 0x000000ffff028224 */ /* 0x000fe400078e000b */
[----:B------:R-:W-:-:S04]  /*36e0*/  @P0 FADD.FTZ R9, -R8, -RZ ;  /* 0x800000ff08090221 */ /* 0x000fc80000010100 */
[----:B------:R-:W-:-:S04]  /*36f0*/  @P0 FFMA R9, R8, R9, R7 ;  /* 0x0000000908090223 */ /* 0x000fc80000000007 */
[----:B------:R-:W-:-:S04]  /*3700*/  @P0 FFMA R9, R9, R10, R8 ;  /* 0x0000000a09090223 */ /* 0x000fc80000000008 */
[----:B------:R-:W-:-:S07]  /*3710*/  @P0 FMUL.FTZ R2, R9, 2.3283064365386962891e-10 ;  /* 0x2f80000009020820 */ /* 0x000fce0000410000 */
.L_x_539:
[----:B------:R-:W-:Y:S01]  /*3720*/  HFMA2 R9, -RZ, RZ, 0, 0 ;  /* 0x00000000ff097431 */ /* 0x000fe200000001ff */
[----:B------:R-:W-:-:S04]  /*3730*/  MOV R8, R15 ;  /* 0x0000000f00087202 */ /* 0x000fc80000000f00 */
[----:B------:R-:W-:Y:S05]  /*3740*/  RET.REL.NODEC R8 `(_Z14gpuTemplateStgIfEvPT_S1_S1_S1_S1_S1_S1_S1_S0_ii) ;  /* 0xffffffc8082c7950 */ /* 0x000fea0003c3ffff */
        .weak           $__internal_14_$__cuda_sm3x_div_rn_noftz_f32_slowpath
        .type           $__internal_14_$__cuda_sm3x_div_rn_noftz_f32_slowpath,@function
        .size           $__internal_14_$__cuda_sm3x_div_rn_noftz_f32_slowpath,($_Z14gpuTemplateStgIfEvPT_S1_S1_S1_S1_S1_S1_S1_S0_ii$__internal_accurate_pow - $__internal_14_$__cuda_sm3x_div_rn_noftz_f32_slowpath)
$__internal_14_$__cuda_sm3x_div_rn_noftz_f32_slowpath:
        /* <DEDUP_REMOVED lines=18> */
[----:B------:R-:W-:Y:S02]  /*3870*/  FSETP.NEU.FTZ.AND P2, PT, |R0|, +INF , PT ;  /* 0x7f8000000000780b */ /* 0x000fe40003f5d200 */
        /* <DEDUP_REMOVED lines=16> */
.L_x_541:
[----:B------:R-:W-:Y:S01]  /*3980*/  LEA R41, R7, 0xc0800000, 0x17 ;  /* 0xc080000007297811 */ /* 0x000fe200078eb8ff */
[----:B------:R-:W-:Y:S01]  /*3990*/  BSSY.RECONVERGENT B2, `(.L_x_546) ;  /* 0x0000036000027945 */ /* 0x000fe20003800200 */
[----:B------:R-:W-:Y:S02]  /*39a0*/  IADD3 R34, PT, PT, R34, -0x7f, RZ ;  /* 0xffffff8122227810 */ /* 0x000fe40007ffe0ff */
[----:B------:R-:W-:-:S03]  /*39b0*/  IADD3 R42, PT, PT, -R41, R2, RZ ;  /* 0x00000002292a7210 */ /* 0x000fc60007ffe1ff */
[----:B------:R-:W-:Y:S01]  /*39c0*/  IMAD R2, R34, -0x800000, R40 ;  /* 0xff80000022027824 */ /* 0x000fe200078e0228 */
[----:B------:R-:W0:Y:S01]  /*39d0*/  MUFU.RCP R36, R42 ;  /* 0x0000002a00247308 */ /* 0x000e220000001000 */
[----:B------:R-:W-:Y:S01]  /*39e0*/  FADD.FTZ R41, -R42, -RZ ;  /* 0x800000ff2a297221 */ /* 0x000fe20000010100 */
[----:B------:R-:W-:-:S05]  /*39f0*/  IADD3 R34, PT, PT, R34, 0x7f, -R7 ;  /* 0x0000007f22227810 */ /* 0x000fca0007ffe807 */
        /* <DEDUP_REMOVED lines=25> */
[C---:B------:R-:W-:Y:S02]  /*3b90*/  ISETP.NE.AND P3, PT, R7.reuse, RZ, PT ;  /* 0x000000ff0700720c */ /* 0x040fe40003f65270 */
        /* <DEDUP_REMOVED lines=17> */
.L_x_548:
[----:B------:R-:W-:-:S04]  /*3cb0*/  LOP3.LUT R2, R2, 0x80000000, RZ, 0xc0, !PT ;  /* 0x8000000002027812 */ /* 0x000fc800078ec0ff */
[----:B------:R-:W-:Y:S01]  /*3cc0*/  LOP3.LUT R2, R2, 0x7f800000, RZ, 0xfc, !PT ;  /* 0x7f80000002027812 */ /* 0x000fe200078efcff */
[----:B------:R-:W-:Y:S06]  /*3cd0*/  BRA `(.L_x_549) ;  /* 0x0000000000047947 */ /* 0x000fec0003800000 */
.L_x_547:
[----:B------:R-:W-:-:S07]  /*3ce0*/  IMAD R2, R9, 0x800000, R2 ;  /* 0x0080000009027824 */ /* 0x000fce00078e0202 */
.L_x_549:
[----:B------:R-:W-:Y:S05]  /*3cf0*/  BSYNC.RECONVERGENT B2 ;  /* 0x0000000000027941 */ /* 0x000fea0003800200 */
.L_x_546:
[----:B------:R-:W-:Y:S05]  /*3d00*/  BRA `(.L_x_550) ;  /* 0x0000000000207947 */ /* 0x000fea0003800000 */
.L_x_545:
[----:B------:R-:W-:-:S04]  /*3d10*/  LOP3.LUT R2, R2, 0x80000000, R40, 0x48, !PT ;  /* 0x8000000002027812 */ /* 0x000fc800078e4828 */
[----:B------:R-:W-:Y:S01]  /*3d20*/  LOP3.LUT R2, R2, 0x7f800000, RZ, 0xfc, !PT ;  /* 0x7f80000002027812 */ /* 0x000fe200078efcff */
[----:B------:R-:W-:Y:S06]  /*3d30*/  BRA `(.L_x_550) ;  /* 0x0000000000147947 */ /* 0x000fec0003800000 */
.L_x_544:
[----:B------:R-:W-:Y:S01]  /*3d40*/  LOP3.LUT R2, R2, 0x80000000, R40, 0x48, !PT ;  /* 0x8000000002027812 */ /* 0x000fe200078e4828 */
[----:B------:R-:W-:Y:S06]  /*3d50*/  BRA `(.L_x_550) ;  /* 0x00000000000c7947 */ /* 0x000fec0003800000 */
.L_x_543:
[----:B------:R-:W0:Y:S01]  /*3d60*/  MUFU.RSQ R2, -QNAN ;  /* 0xffc0000000027908 */ /* 0x000e220000001400 */
[----:B------:R-:W-:Y:S05]  /*3d70*/  BRA `(.L_x_550) ;  /* 0x0000000000047947 */ /* 0x000fea0003800000 */
.L_x_542:
[----:B------:R-:W-:-:S07]  /*3d80*/  FADD.FTZ R2, R0, R2 ;  /* 0x0000000200027221 */ /* 0x000fce0000010000 */
.L_x_550:
[----:B------:R-:W-:Y:S05]  /*3d90*/  BSYNC.RECONVERGENT B1 ;  /* 0x0000000000017941 */ /* 0x000fea0003800200 */
.L_x_540:
[----:B------:R-:W-:-:S04]  /*3da0*/  HFMA2 R9, -RZ, RZ, 0, 0 ;  /* 0x00000000ff097431 */ /* 0x000fc800000001ff */
[----:B0-----:R-:W-:Y:S05]  /*3db0*/  RET.REL.NODEC R8 `(_Z14gpuTemplateStgIfEvPT_S1_S1_S1_S1_S1_S1_S1_S0_ii) ;  /* 0xffffffc008907950 */ /* 0x001fea0003c3ffff */
        .type           $_Z14gpuTemplateStgIfEvPT_S1_S1_S1_S1_S1_S1_S1_S0_ii$__internal_accurate_pow,@function
        .size           $_Z14gpuTemplateStgIfEvPT_S1_S1_S1_S1_S1_S1_S1_S0_ii$__internal_accurate_pow,(.L_x_640 - $_Z14gpuTemplateStgIfEvPT_S1_S1_S1_S1_S1_S1_S1_S0_ii$__internal_accurate_pow)
$_Z14gpuTemplateStgIfEvPT_S1_S1_S1_S1_S1_S1_S1_S0_ii$__internal_accurate_pow:
[----:B------:R-:W-:Y:S01]  /*3dc0*/  ISETP.GT.U32.AND P0, PT, R11, 0xfffff, PT ;  /* 0x000fffff0b00780c */ /* 0x000fe20003f04070 */
[----:B------:R-:W-:Y:S01]  /*3dd0*/  UMOV UR4, 0x7d2cafe2 ;  /* 0x7d2cafe200047882 */ /* 0x000fe20000000000 */
[----:B------:R-:W-:Y:S01]  /*3de0*/  MOV R34, R11 ;  /* 0x0000000b00227202 */ /* 0x000fe20000000f00 */
[----:B------:R-:W-:Y:S01]  /*3df0*/  UMOV UR5, 0x3eb0f5ff ;  /* 0x3eb0f5ff00057882 */ /* 0x000fe20000000000 */
[----:B------:R-:W-:Y:S01]  /*3e00*/  MOV R40, RZ ;  /* 0x000000ff00287202 */ /* 0x000fe20000000f00 */
[----:B------:R-:W-:Y:S01]  /*3e10*/  UMOV UR8, 0x3b39803f ;  /* 0x3b39803f00087882 */ /* 0x000fe20000000000 */
[----:B------:R-:W-:-:S07]  /*3e20*/  UMOV UR9, 0x3c7abc9e ;  /* 0x3c7abc9e00097882 */ /* 0x000fce0000000000 */
[----:B------:R-:W-:-:S10]  /*3e30*/  @!P0 DMUL R52, R10, 1.80143985094819840000e+16 ;  /* 0x435000000a348828 */ /* 0x000fd40000000000 */
[----:B------:R-:W-:Y:S01]  /*3e40*/  @!P0 IMAD.MOV.U32 R34, RZ, RZ, R53 ;  /* 0x000000ffff228224 */ /* 0x000fe200078e0035 */
[----:B------:R-:W-:-:S04]  /*3e50*/  @!P0 MOV R10, R52 ;  /* 0x00000034000a8202 */ /* 0x000fc80000000f00 */
[----:B------:R-:W-:Y:S02]  /*3e60*/  LOP3.LUT R34, R34, 0x800fffff, RZ, 0xc0, !PT ;  /* 0x800fffff22227812 */ /* 0x000fe400078ec0ff */
[----:B------:R-:W-:Y:S02]  /*3e70*/  MOV R46, R10 ;  /* 0x0000000a002e7202 */ /* 0x000fe40000000f00 */
[----:B------:R-:W-:Y:S02]  /*3e80*/  LOP3.LUT R47, R34, 0x3ff00000, RZ, 0xfc, !PT ;  /* 0x3ff00000222f7812 */ /* 0x000fe400078efcff */
[----:B------:R-:W-:Y:S02]  /*3e90*/  SHF.R.U32.HI R34, RZ, 0x14, R11 ;  /* 0x00000014ff227819 */ /* 0x000fe4000001160b */
[----:B------:R-:W-:Y:S02]  /*3ea0*/  ISETP.GE.U32.AND P2, PT, R47, 0x3ff6a09f, PT ;  /* 0x3ff6a09f2f00780c */ /* 0x000fe40003f46070 */
[----:B------:R-:W-:-:S11]  /*3eb0*/  @!P0 LEA.HI R34, R53, 0xffffffca, RZ, 0xc ;  /* 0xffffffca35228811 */ /* 0x000fd600078f60ff */
[----:B------:R-:W-:-:S05]  /*3ec0*/  @P2 VIADD R41, R47, 0xfff00000 ;  /* 0xfff000002f292836 */ /* 0x000fca0000000000 */
[----:B------:R-:W-:-:S06]  /*3ed0*/  @P2 MOV R47, R41 ;  /* 0x00000029002f2202 */ /* 0x000fcc0000000f00 */
[C---:B------:R-:W-:Y:S02]  /*3ee0*/  DADD R48, R46.reuse, 1 ;  /* 0x3ff000002e307429 */ /* 0x040fe40000000000 */
[----:B------:R-:W-:-:S04]  /*3ef0*/  DADD R46, R46, -1 ;  /* 0xbff000002e2e7429 */ /* 0x000fc80000000000 */
[----:B------:R-:W0:Y:S02]  /*3f00*/  MUFU.RCP64H R41, R49 ;  /* 0x0000003100297308 */ /* 0x000e240000001800 */
[----:B0-----:R-:W-:-:S08]  /*3f10*/  DFMA R44, -R48, R40, 1 ;  /* 0x3ff00000302c742b */ /* 0x001fd00000000128 */
[----:B------:R-:W-:-:S08]  /*3f20*/  DFMA R44, R44, R44, R44 ;  /* 0x0000002c2c2c722b */ /* 0x000fd0000000002c */
[----:B------:R-:W-:Y:S01]  /*3f30*/  DFMA R44, R40, R44, R40 ;  /* 0x0000002c282c722b */ /* 0x000fe20000000028 */
[----:B------:R-:W-:Y:S01]  /*3f40*/  IMAD.MOV.U32 R40, RZ, RZ, 0x41ad3b5a ;  /* 0x41ad3b5aff287424 */ /* 0x000fe200078e00ff */
[----:B------:R-:W-:-:S06]  /*3f50*/  MOV R41, 0x3ed0f5d2 ;  /* 0x3ed0f5d200297802 */ /* 0x000fcc0000000f00 */
[----:B------:R-:W-:-:S08]  /*3f60*/  DMUL R50, R46, R44 ;  /* 0x0000002c2e327228 */ /* 0x000fd00000000000 */
[----:B------:R-:W-:-:S08]  /*3f70*/  DFMA R50, R46, R44, R50 ;  /* 0x0000002c2e32722b */ /* 0x000fd00000000032 */
[----:B------:R-:W-:Y:S02]  /*3f80*/  DMUL R42, R50, R50 ;  /* 0x00000032322a7228 */ /* 0x000fe40000000000 */
[----:B------:R-:W-:-:S06]  /*3f90*/  DADD R48, R46, -R50 ;  /* 0x000000002e307229 */ /* 0x000fcc0000000832 */
[----:B------:R-:W-:Y:S01]  /*3fa0*/  DFMA R40, R42, UR4, R40 ;  /* 0x000000042a287c2b */ /* 0x000fe20008000028 */
[----:B------:R-:W-:Y:S01]  /*3fb0*/  UMOV UR4, 0x75488a3f ;  /* 0x75488a3f00047882 */ /* 0x000fe20000000000 */
[----:B------:R-:W-:Y:S01]  /*3fc0*/  UMOV UR5, 0x3ef3b20a ;  /* 0x3ef3b20a00057882 */ /* 0x000fe20000000000 */
[----:B------:R-:W-:-:S05]  /*3fd0*/  DADD R48, R48, R48 ;  /* 0x0000000030307229 */ /* 0x000fca0000000030 */
[----:B------:R-:W-:Y:S01]  /*3fe0*/  DFMA R40, R42, R40, UR4 ;  /* 0x000000042a287e2b */ /* 0x000fe20008000028 */
[----:B------:R-:W-:Y:S01]  /*3ff0*/  UMOV UR4, 0xe4faecd5 ;  /* 0xe4faecd500047882 */ /* 0x000fe20000000000 */
[----:B------:R-:W-:Y:S01]  /*4000*/  UMOV UR5, 0x3f1745cd ;  /* 0x3f1745cd00057882 */ /* 0x000fe20000000000 */
[----:B------:R-:W-:-:S05]  /*4010*/  DFMA R48, R46, -R50, R48 ;  /* 0x800000322e30722b */ /* 0x000fca0000000030 */
[----:B------:R-:W-:Y:S01]  /*4020*/  DFMA R40, R42, R40, UR4 ;  /* 0x000000042a287e2b */ /* 0x000fe20008000028 */
[----:B------:R-:W-:Y:S01]  /*4030*/  UMOV UR4, 0x258a578b ;  /* 0x258a578b00047882 */ /* 0x000fe20000000000 */
[----:B------:R-:W-:Y:S01]  /*4040*/  UMOV UR5, 0x3f3c71c7 ;  /* 0x3f3c71c700057882 */ /* 0x000fe20000000000 */
[----:B------:R-:W-:-:S05]  /*4050*/  DMUL R48, R44, R48 ;  /* 0x000000302c307228 */ /* 0x000fca0000000000 */
[----:B------:R-:W-:Y:S01]  /*4060*/  DFMA R40, R42, R40, UR4 ;  /* 0x000000042a287e2b */ /* 0x000fe20008000028 */
[----:B------:R-:W-:Y:S01]  /*4070*/  UMOV UR4, 0x9242b910 ;  /* 0x9242b91000047882 */ /* 0x000fe20000000000 */
[----:B------:R-:W-:-:S03]  /*4080*/  UMOV UR5, 0x3f624924 ;  /* 0x3f62492400057882 */ /* 0x000fc60000000000 */
[----:B------:R-:W-:Y:S01]  /*4090*/  IADD3 R11, PT, PT, R49, 0x100000, RZ ;  /* 0x00100000310b7810 */ /* 0x000fe20007ffe0ff */
[----:B------:R-:W-:Y:S02]  /*40a0*/  IMAD.MOV.U32 R10, RZ, RZ, R48 ;  /* 0x000000ffff0a7224 */ /* 0x000fe400078e0030 */
[----:B------:R-:W-:Y:S01]  /*40b0*/  DFMA R40, R42, R40, UR4 ;  /* 0x000000042a287e2b */ /* 0x000fe20008000028 */
[----:B------:R-:W-:Y:S01]  /*40c0*/  UMOV UR4, 0x99999dfb ;  /* 0x99999dfb00047882 */ /* 0x000fe20000000000 */
[----:B------:R-:W-:-:S06]  /*40d0*/  UMOV UR5, 0x3f899999 ;  /* 0x3f89999900057882 */ /* 0x000fcc0000000000 */
[----:B------:R-:W-:Y:S01]  /*40e0*/  DFMA R40, R42, R40, UR4 ;  /* 0x000000042a287e2b */ /* 0x000fe20008000028 */
[----:B------:R-:W-:Y:S01]  /*40f0*/  UMOV UR4, 0x55555555 ;  /* 0x5555555500047882 */ /* 0x000fe20000000000 */
[----:B------:R-:W-:-:S06]  /*4100*/  UMOV UR5, 0x3fb55555 ;  /* 0x3fb5555500057882 */ /* 0x000fcc0000000000 */
[----:B------:R-:W-:-:S08]  /*4110*/  DFMA R46, R42, R40, UR4 ;  /* 0x000000042a2e7e2b */ /* 0x000fd00008000028 */
[----:B------:R-:W-:Y:S01]  /*4120*/  DADD R44, -R46, UR4 ;  /* 0x000000042e2c7e29 */ /* 0x000fe20008000100 */
[----:B------:R-:W-:Y:S01]  /*4130*/  UMOV UR4, 0xb9e7b0 ;  /* 0x00b9e7b000047882 */ /* 0x000fe20000000000 */
[----:B------:R-:W-:-:S06]  /*4140*/  UMOV UR5, 0x3c46a4cb ;  /* 0x3c46a4cb00057882 */ /* 0x000fcc0000000000 */
[----:B------:R-:W-:Y:S02]  /*4150*/  DFMA R44, R42, R40, R44 ;  /* 0x000000282a2c722b */ /* 0x000fe4000000002c */
[----:B------:R-:W-:-:S06]  /*4160*/  DMUL R42, R50, R50 ;  /* 0x00000032322a7228 */ /* 0x000fcc0000000000 */
[----:B------:R-:W-:Y:S01]  /*4170*/  DADD R52, R44, -UR4 ;  /* 0x800000042c347e29 */ /* 0x000fe20008000000 */
[----:B------:R-:W-:Y:S01]  /*4180*/  UMOV UR4, 0x80000000 ;  /* 0x8000000000047882 */ /* 0x000fe20000000000 */
[----:B------:R-:W-:Y:S01]  /*4190*/  DFMA R40, R50, R50, -R42 ;  /* 0x000000323228722b */ /* 0x000fe2000000082a */
[----:B------:R-:W-:-:S07]  /*41a0*/  UMOV UR5, 0x43300000 ;  /* 0x4330000000057882 */ /* 0x000fce0000000000 */
[C---:B------:R-:W-:Y:S02]  /*41b0*/  DFMA R40, R50.reuse, R10, R40 ;  /* 0x0000000a3228722b */ /* 0x040fe40000000028 */
[----:B------:R-:W-:-:S08]  /*41c0*/  DMUL R10, R50, R42 ;  /* 0x0000002a320a7228 */ /* 0x000fd00000000000 */
[----:B------:R-:W-:-:S08]  /*41d0*/  DFMA R44, R50, R42, -R10 ;  /* 0x0000002a322c722b */ /* 0x000fd0000000080a */
[----:B------:R-:W-:Y:S02]  /*41e0*/  DFMA R44, R48, R42, R44 ;  /* 0x0000002a302c722b */ /* 0x000fe4000000002c */
[----:B------:R-:W-:-:S06]  /*41f0*/  DADD R42, R46, R52 ;  /* 0x000000002e2a7229 */ /* 0x000fcc0000000034 */
[----:B------:R-:W-:Y:S02]  /*4200*/  DFMA R40, R50, R40, R44 ;  /* 0x000000283228722b */ /* 0x000fe4000000002c */
[----:B------:R-:W-:-:S08]  /*4210*/  DADD R46, R46, -R42 ;  /* 0x000000002e2e7229 */ /* 0x000fd0000000082a */
[----:B------:R-:W-:Y:S02]  /*4220*/  DADD R52, R52, R46 ;  /* 0x0000000034347229 */ /* 0x000fe4000000002e */
[----:B------:R-:W-:-:S08]  /*4230*/  DMUL R46, R42, R10 ;  /* 0x0000000a2a2e7228 */ /* 0x000fd00000000000 */
[----:B------:R-:W-:-:S08]  /*4240*/  DFMA R44, R42, R10, -R46 ;  /* 0x0000000a2a2c722b */ /* 0x000fd0000000082e */
[----:B------:R-:W-:Y:S01]  /*4250*/  DFMA R40, R42, R40, R44 ;  /* 0x000000282a28722b */ /* 0x000fe2000000002c */
[C---:B------:R-:W-:Y:S01]  /*4260*/  IADD3 R42, PT, PT, R34.reuse, -0x3ff, RZ ;  /* 0xfffffc01222a7810 */ /* 0x040fe20007ffe0ff */
[----:B------:R-:W-:Y:S01]  /*4270*/  IMAD.MOV.U32 R43, RZ, RZ, 0x43300000 ;  /* 0x43300000ff2b7424 */ /* 0x000fe200078e00ff */
[----:B------:R-:W-:-:S05]  /*4280*/  @P2 IADD3 R42, PT, PT, R34, -0x3fe, RZ ;  /* 0xfffffc02222a2810 */ /* 0x000fca0007ffe0ff */
[----:B------:R-:W-:Y:S01]  /*4290*/  DFMA R52, R52, R10, R40 ;  /* 0x0000000a3434722b */ /* 0x000fe20000000028 */
[----:B------:R-:W-:-:S06]  /*42a0*/  LOP3.LUT R42, R42, 0x80000000, RZ, 0x3c, !PT ;  /* 0x800000002a2a7812 */ /* 0x000fcc00078e3cff */
[----:B------:R-:W-:Y:S01]  /*42b0*/  DADD R42, R42, -UR4 ;  /* 0x800000042a2a7e29 */ /* 0x000fe20008000000 */
[----:B------:R-:W-:Y:S01]  /*42c0*/  UMOV UR4, 0xfefa39ef ;  /* 0xfefa39ef00047882 */ /* 0x000fe20000000000 */
[----:B------:R-:W-:Y:S01]  /*42d0*/  DADD R40, R46, R52 ;  /* 0x000000002e287229 */ /* 0x000fe20000000034 */
[----:B------:R-:W-:-:S07]  /*42e0*/  UMOV UR5, 0x3fe62e42 ;  /* 0x3fe62e4200057882 */ /* 0x000fce0000000000 */
[--C-:B------:R-:W-:Y:S02]  /*42f0*/  DADD R10, R50, R40.reuse ;  /* 0x00000000320a7229 */ /* 0x100fe40000000028 */
[----:B------:R-:W-:-:S06]  /*4300*/  DADD R46, R46, -R40 ;  /* 0x000000002e2e7229 */ /* 0x000fcc0000000828 */
[----:B------:R-:W-:Y:S02]  /*4310*/  DADD R50, R50, -R10 ;  /* 0x0000000032327229 */ /* 0x000fe4000000080a */
[----:B------:R-:W-:-:S06]  /*4320*/  DADD R46, R52, R46 ;  /* 0x00000000342e7229 */ /* 0x000fcc000000002e */
[----:B------:R-:W-:-:S08]  /*4330*/  DADD R50, R40, R50 ;  /* 0x0000000028327229 */ /* 0x000fd00000000032 */
[----:B------:R-:W-:-:S08]  /*4340*/  DADD R46, R46, R50 ;  /* 0x000000002e2e7229 */ /* 0x000fd00000000032 */
[----:B------:R-:W-:-:S08]  /*4350*/  DADD R48, R48, R46 ;  /* 0x0000000030307229 */ /* 0x000fd0000000002e */
[----:B------:R-:W-:-:S08]  /*4360*/  DADD R44, R10, R48 ;  /* 0x000000000a2c7229 */ /* 0x000fd00000000030 */
[--C-:B------:R-:W-:Y:S02]  /*4370*/  DFMA R40, R42, UR4, R44.reuse ;  /* 0x000000042a287c2b */ /* 0x100fe4000800002c */
[----:B------:R-:W-:-:S06]  /*4380*/  DADD R46, R10, -R44 ;  /* 0x000000000a2e7229 */ /* 0x000fcc000000082c */
[----:B------:R-:W-:Y:S02]  /*4390*/  DFMA R10, R42, -UR4, R40 ;  /* 0x800000042a0a7c2b */ /* 0x000fe40008000028 */
[----:B------:R-:W-:-:S06]  /*43a0*/  DADD R46, R48, R46 ;  /* 0x00000000302e7229 */ /* 0x000fcc000000002e */
[----:B------:R-:W-:-:S08]  /*43b0*/  DADD R10, -R44, R10 ;  /* 0x000000002c0a7229 */ /* 0x000fd0000000010a */
[----:B------:R-:W-:-:S08]  /*43c0*/  DADD R10, R46, -R10 ;  /* 0x000000002e0a7229 */ /* 0x000fd0000000080a */
[----:B------:R-:W-:Y:S01]  /*43d0*/  DFMA R42, R42, UR8, R10 ;  /* 0x000000082a2a7c2b */ /* 0x000fe2000800000a */
[----:B------:R-:W-:Y:S01]  /*43e0*/  UMOV UR8, 0xaaaaaaab ;  /* 0xaaaaaaab00087882 */ /* 0x000fe20000000000 */
[----:B------:R-:W-:-:S06]  /*43f0*/  UMOV UR9, 0x4006aaaa ;  /* 0x4006aaaa00097882 */ /* 0x000fcc0000000000 */
[----:B------:R-:W-:-:S08]  /*4400*/  DADD R10, R40, R42 ;  /* 0x00000000280a7229 */ /* 0x000fd0000000002a */
[----:B------:R-:W-:Y:S02]  /*4410*/  DADD R40, R40, -R10 ;  /* 0x0000000028287229 */ /* 0x000fe4000000080a */
[----:B------:R-:W-:-:S06]  /*4420*/  DMUL R48, R10, UR8 ;  /* 0x000000080a307c28 */ /* 0x000fcc0008000000 */
[----:B------:R-:W-:Y:S02]  /*4430*/  DADD R40, R42, R40 ;  /* 0x000000002a287229 */ /* 0x000fe40000000028 */
[----:B------:R-:W-:Y:S01]  /*4440*/  DFMA R46, R10, UR8, -R48 ;  /* 0x000000080a2e7c2b */ /* 0x000fe20008000830 */
[----:B------:R-:W-:Y:S01]  /*4450*/  HFMA2 R11, -RZ, RZ, 1.9912109375, 0.00128841400146484375 ;  /* 0x3ff71547ff0b7431 */ /* 0x000fe200000001ff */
[----:B------:R-:W-:-:S06]  /*4460*/  MOV R10, 0x652b82fe ;  /* 0x652b82fe000a7802 */ /* 0x000fcc0000000f00 */
[----:B------:R-:W-:-:S08]  /*4470*/  DFMA R46, R40, UR8, R46 ;  /* 0x00000008282e7c2b */ /* 0x000fd0000800002e */
[----:B------:R-:W-:-:S08]  /*4480*/  DADD R40, R48, R46 ;  /* 0x0000000030287229 */ /* 0x000fd0000000002e */
[----:B------:R-:W-:Y:S02]  /*4490*/  DFMA R10, R40, R10, 6.75539944105574400000e+15 ;  /* 0x43380000280a742b */ /* 0x000fe4000000000a */
[----:B------:R-:W-:Y:S01]  /*44a0*/  FSETP.GEU.AND P0, PT, |R41|, 4.1917929649353027344, PT ;  /* 0x4086232b2900780b */ /* 0x000fe20003f0e200 */
[----:B------:R-:W-:-:S05]  /*44b0*/  DADD R48, R48, -R40 ;  /* 0x0000000030307229 */ /* 0x000fca0000000828 */
[----:B------:R-:W-:-:S03]  /*44c0*/  DADD R42, R10, -6.75539944105574400000e+15 ;  /* 0xc33800000a2a7429 */ /* 0x000fc60000000000 */
[----:B------:R-:W-:-:S05]  /*44d0*/  DADD R46, R46, R48 ;  /* 0x000000002e2e7229 */ /* 0x000fca0000000030 */
[----:B------:R-:W-:Y:S01]  /*44e0*/  DFMA R44, R42, -UR4, R40 ;  /* 0x800000042a2c7c2b */ /* 0x000fe20008000028 */
[----:B------:R-:W-:Y:S01]  /*44f0*/  UMOV UR4, 0x3b39803f ;  /* 0x3b39803f00047882 */ /* 0x000fe20000000000 */
[----:B------:R-:W-:-:S06]  /*4500*/  UMOV UR5, 0x3c7abc9e ;  /* 0x3c7abc9e00057882 */ /* 0x000fcc0000000000 */
[----:B------:R-:W-:Y:S01]  /*4510*/  DFMA R44, R42, -UR4, R44 ;  /* 0x800000042a2c7c2b */ /* 0x000fe2000800002c */
[----:B------:R-:W-:Y:S01]  /*4520*/  UMOV UR4, 0x69ce2bdf ;  /* 0x69ce2bdf00047882 */ /* 0x000fe20000000000 */
[----:B------:R-:W-:Y:S01]  /*4530*/  IMAD.MOV.U32 R42, RZ, RZ, -0x35dec16 ;  /* 0xfca213eaff2a7424 */ /* 0x000fe200078e00ff */
[----:B------:R-:W-:Y:S01]  /*4540*/  MOV R43, 0x3e928af3 ;  /* 0x3e928af3002b7802 */ /* 0x000fe20000000f00 */
        /* <DEDUP_REMOVED lines=30> */
[----:B------:R-:W-:Y:S06]  /*4730*/  @!P0 BRA `(.L_x_551) ;  /* 0x0000000000308947 */ /* 0x000fec0003800000 */
[----:B------:R-:W-:Y:S01]  /*4740*/  FSETP.GEU.AND P2, PT, |R41|, 4.2275390625, PT ;  /* 0x408748002900780b */ /* 0x000fe20003f4e200 */
[C---:B------:R-:W-:Y:S02]  /*4750*/  DADD R44, R40.reuse, +INF ;  /* 0x7ff00000282c7429 */ /* 0x040fe40000000000 */
[----:B------:R-:W-:-:S08]  /*4760*/  DSETP.GEU.AND P0, PT, R40, RZ, PT ;  /* 0x000000ff2800722a */ /* 0x000fd00003f0e000 */
[----:B------:R-:W-:Y:S02]  /*4770*/  FSEL R44, R44, RZ, P0 ;  /* 0x000000ff2c2c7208 */ /* 0x000fe40000000000 */
[----:B------:R-:W-:Y:S02]  /*4780*/  @!P2 LEA.HI R11, R10, R10, RZ, 0x1 ;  /* 0x0000000a0a0ba211 */ /* 0x000fe400078f08ff */
[----:B------:R-:W-:Y:S02]  /*4790*/  FSEL R45, R45, RZ, P0 ;  /* 0x000000ff2d2d7208 */ /* 0x000fe40000000000 */
[----:B------:R-:W-:-:S04]  /*47a0*/  @!P2 SHF.R.S32.HI R11, RZ, 0x1, R11 ;  /* 0x00000001ff0ba819 */ /* 0x000fc8000001140b */
[----:B------:R-:W-:Y:S02]  /*47b0*/  @!P2 IADD3 R10, PT, PT, R10, -R11, RZ ;  /* 0x8000000b0a0aa210 */ /* 0x000fe40007ffe0ff */
[----:B------:R-:W-:Y:S02]  /*47c0*/  @!P2 LEA R43, R11, R43, 0x14 ;  /* 0x0000002b0b2ba211 */ /* 0x000fe400078ea0ff */
[----:B------:R-:W-:Y:S01]  /*47d0*/  @!P2 LEA R11, R10, 0x3ff00000, 0x14 ;  /* 0x3ff000000a0ba811 */ /* 0x000fe200078ea0ff */
[----:B------:R-:W-:-:S06]  /*47e0*/  @!P2 IMAD.MOV.U32 R10, RZ, RZ, RZ ;  /* 0x000000ffff0aa224 */ /* 0x000fcc00078e00ff */
[----:B------:R-:W-:-:S11]  /*47f0*/  @!P2 DMUL R44, R42, R10 ;  /* 0x0000000a2a2ca228 */ /* 0x000fd60000000000 */
.L_x_551:
[----:B------:R-:W-:Y:S01]  /*4800*/  DFMA R46, R46, R44, R44 ;  /* 0x0000002c2e2e722b */ /* 0x000fe2000000002c */
[----:B------:R-:W-:Y:S01]  /*4810*/  MOV R10, R2 ;  /* 0x00000002000a7202 */ /* 0x000fe20000000f00 */
[----:B------:R-:W-:Y:S01]  /*4820*/  DSETP.NEU.AND P0, PT, |R44|, +INF , PT ;  /* 0x7ff000002c00742a */ /* 0x000fe20003f0d200 */
[----:B------:R-:W-:-:S07]  /*4830*/  MOV R11, 0x0 ;  /* 0x00000000000b7802 */ /* 0x000fce0000000f00 */
[----:B------:R-:W-:Y:S02]  /*4840*/  FSEL R42, R44, R46, !P0 ;  /* 0x0000002e2c2a7208 */ /* 0x000fe40004000000 */
[----:B------:R-:W-:Y:S01]  /*4850*/  FSEL R44, R45, R47, !P0 ;  /* 0x0000002f2d2c7208 */ /* 0x000fe20004000000 */
[----:B------:R-:W-:Y:S06]  /*4860*/  RET.REL.NODEC R10 `(_Z14gpuTemplateStgIfEvPT_S1_S1_S1_S1_S1_S1_S1_S0_ii) ;  /* 0xffffffb40ae47950 */ /* 0x000fec0003c3ffff */
.L_x_552:
        /* <DEDUP_REMOVED lines=9> */
.L_x_640:


//--------------------- .text._Z14gpuTemplateStgIdEvPT_S1_S1_S1_S1_S1_S1_S1_S0_ii --------------------------
	.section	.text._Z14gpuTemplateStgIdEvPT_S1_S1_S1_S1_S1_S1_S1_S0_ii,"ax",@progbits
	.align	128
        .global         _Z14gpuTemplateStgIdEvPT_S1_S1_S1_S1_S1_S1_S1_S0_ii
        .type           _Z14gpuTemplateStgIdEvPT_S1_S1_S1_S1_S1_S1_S1_S0_ii,@function
        .size           _Z14gpuTemplateStgIdEvPT_S1_S1_S1_S1_S1_S1_S1_S0_ii,(.L_x_644 - _Z14gpuTemplateStgIdEvPT_S1_S1_S1_S1_S1_S1_S1_S0_ii)
        .other          _Z14gpuTemplateStgIdEvPT_S1_S1_S1_S1_S1_S1_S1_S0_ii,@"STO_CUDA_ENTRY STV_DEFAULT"
_Z14gpuTemplateStgIdEvPT_S1_S1_S1_S1_S1_S1_S1_S0_ii:
.text._Z14gpuTemplateStgIdEvPT_S1_S1_S1_S1_S1_S1_S1_S0_ii:
        /* <DEDUP_REMOVED lines=9> */
[----:B------:R-:W0:Y:S01]  /*0090*/  LDC.64 R12, c[0x0][0x3b8] ;  /* 0x0000ee00ff0c7b82 */ /* 0x000e220000000a00 */
[----:B------:R-:W0:Y:S01]  /*00a0*/  LDCU.64 UR4, c[0x0][0x358] ;  /* 0x00006b00ff0477ac */ /* 0x000e220008000a00 */
[----:B------:R-:W1:Y:S06]  /*00b0*/  LDCU UR7, c[0x0][0x3cc] ;  /* 0x00007980ff0777ac */ /* 0x000e6c0008000800 */
[----:B------:R-:W2:Y:S01]  /*00c0*/  LDC.64 R14, c[0x0][0x380] ;  /* 0x0000e000ff0e7b82 */ /* 0x000ea20000000a00 */
[----:B------:R-:W3:Y:S01]  /*00d0*/  LDCU UR6, c[0x0][0x370] ;  /* 0x00006e00ff0677ac */ /* 0x000ee20008000800 */
[----:B-1----:R-:W-:Y:S01]  /*00e0*/  UISETP.GT.AND UP0, UPT, UR7, URZ, UPT ;  /* 0x000000ff0700728c */ /* 0x002fe2000bf04270 */
[----:B0-----:R0:W5:Y:S01]  /*00f0*/  LDG.E.64 R66, desc[UR4][R12.64+0x38] ;  /* 0x000038040c427981 */ /* 0x001162000c1e1b00 */
[----:B---3--:R-:W-:-:S07]  /*0100*/  IMAD R0, R0, UR6, RZ ;  /* 0x0000000600007c24 */ /* 0x008fce000f8e02ff */
[----:B------:R-:W-:Y:S05]  /*0110*/  BRA.U UP0, `(.L_x_553) ;  /* 0x0000000100407547 */ /* 0x000fea000b800000 */
.L_x_554:
[----:B-12---:R-:W-:-:S04]  /*0120*/  IMAD.WIDE R2, R55, 0x8, R14 ;  /* 0x0000000837027825 */ /* 0x006fc800078e020e */
[----:B0-----:R-:W-:Y:S02]  /*0130*/  IMAD.MOV.U32 R12, RZ, RZ, 0x0 ;  /* 0x00000000ff0c7424 */ /* 0x001fe400078e00ff */
[----:B------:R-:W-:-:S04]  /*0140*/  IMAD.WIDE R4, R17, 0x8, R2 ;  /* 0x0000000811047825 */ /* 0x000fc800078e0202 */
[----:B------:R-:W-:Y:S02]  /*0150*/  IMAD.MOV.U32 R13, RZ, RZ, 0x7ff80000 ;  /* 0x7ff80000ff0d7424 */ /* 0x000fe400078e00ff */
[----:B------:R-:W-:-:S03]  /*0160*/  IMAD.WIDE R6, R17, 0x8, R4 ;  /* 0x0000000811067825 */ /* 0x000fc600078e0204 */
[----:B------:R1:W-:Y:S01]  /*0170*/  STG.E.64 desc[UR4][R2.64], R12 ;  /* 0x0000000c02007986 */ /* 0x0003e2000c101b04 */
[----:B------:R-:W-:Y:S02]  /*0180*/  IMAD.IADD R55, R0, 0x1, R55 ;  /* 0x0000000100377824 */ /* 0x000fe400078e0237 */
[----:B------:R-:W-:Y:S01]  /*0190*/  IMAD.WIDE R8, R17, 0x8, R6 ;  /* 0x0000000811087825 */ /* 0x000fe200078e0206 */
[----:B------:R1:W-:Y:S02]  /*01a0*/  STG.E.64 desc[UR4][R4.64], R12 ;  /* 0x0000000c04007986 */ /* 0x0003e4000c101b04 */
[----:B------:R-:W-:Y:S02]  /*01b0*/  ISETP.GE.AND P0, PT, R55, R17, PT ;  /* 0x000000113700720c */ /* 0x000fe40003f06270 */
[----:B------:R1:W-:Y:S01]  /*01c0*/  STG.E.64 desc[UR4][R6.64], R12 ;  /* 0x0000000c06007986 */ /* 0x0003e2000c101b04 */
[----:B------:R-:W-:-:S03]  /*01d0*/  IMAD.WIDE R10, R17, 0x8, R8 ;  /* 0x00000008110a7825 */ /* 0x000fc600078e0208 */
[----:B------:R1:W-:Y:S04]  /*01e0*/  STG.E.64 desc[UR4][R8.64], R12 ;  /* 0x0000000c08007986 */ /* 0x0003e8000c101b04 */
[----:B------:R1:W-:Y:S03]  /*01f0*/  STG.E.64 desc[UR4][R10.64], R12 ;  /* 0x0000000c0a007986 */ /* 0x0003e6000c101b04 */
[----:B------:R-:W-:Y:S05]  /*0200*/  @!P0 BRA `(.L_x_554) ;  /* 0xfffffffc00c48947 */ /* 0x000fea000383ffff */
[----:B------:R-:W-:Y:S05]  /*0210*/  EXIT ;  /* 0x000000000000794d */ /* 0x000fea0003800000 */
.L_x_553:
[----:B------:R-:W3:Y:S04]  /*0220*/  LDG.E.64 R64, desc[UR4][R12.64+0x30] ;  /* 0x000030040c407981 */ /* 0x000ee8000c1e1b00 */
[----:B------:R-:W4:Y:S04]  /*0230*/  LDG.E.64 R4, desc[UR4][R12.64+0x18] ;  /* 0x000018040c047981 */ /* 0x000f28000c1e1b00 */
[----:B------:R-:W2:Y:S04]  /*0240*/  LDG.E.64 R46, desc[UR4][R12.64+0x20] ;  /* 0x000020040c2e7981 */ /* 0x000ea8000c1e1b00 */
[----:B------:R1:W5:Y:S01]  /*0250*/  LDG.E.64 R50, desc[UR4][R12.64+0x58] ;  /* 0x000058040c327981 */ /* 0x000362000c1e1b00 */
[----:B------:R-:W-:Y:S01]  /*0260*/  IMAD.MOV.U32 R2, RZ, RZ, 0x1 ;  /* 0x00000001ff027424 */ /* 0x000fe200078e00ff */
[----:B-----5:R-:W-:Y:S01]  /*0270*/  FSETP.GEU.AND P1, PT, |R67|, 6.5827683646048100446e-37, PT ;  /* 0x036000004300780b */ /* 0x020fe20003f2e200 */
[----:B---3--:R-:W3:Y:S04]  /*0280*/  MUFU.RCP64H R3, R65 ;  /* 0x0000004100037308 */ /* 0x008ee80000001800 */
[----:B---3--:R-:W-:-:S08]  /*0290*/  DFMA R6, -R64, R2, 1 ;  /* 0x3ff000004006742b */ /* 0x008fd00000000102 */
[----:B------:R-:W-:-:S08]  /*02a0*/  DFMA R6, R6, R6, R6 ;  /* 0x000000060606722b */ /* 0x000fd00000000006 */
[----:B------:R-:W-:-:S08]  /*02b0*/  DFMA R6, R2, R6, R2 ;  /* 0x000000060206722b */ /* 0x000fd00000000002 */
[----:B------:R-:W-:-:S08]  /*02c0*/  DFMA R2, -R64, R6, 1 ;  /* 0x3ff000004002742b */ /* 0x000fd00000000106 */
[----:B------:R-:W-:Y:S02]  /*02d0*/  DFMA R2, R6, R2, R6 ;  /* 0x000000020602722b */ /* 0x000fe40000000006 */
[----:B----4-:R-:W-:-:S06]  /*02e0*/  DADD R6, R4, -1 ;  /* 0xbff0000004067429 */ /* 0x010fcc0000000000 */
[----:B------:R-:W-:Y:S02]  /*02f0*/  DMUL R8, R66, R2 ;  /* 0x0000000242087228 */ /* 0x000fe40000000000 */
[-C--:B------:R-:W-:Y:S02]  /*0300*/  DMUL R4, R4, R6.reuse ;  /* 0x0000000604047228 */ /* 0x080fe40000000000 */
[----:B--2---:R-:W-:-:S04]  /*0310*/  DMUL R48, R46, R6 ;  /* 0x000000062e307228 */ /* 0x004fc80000000000 */
[----:B------:R-:W-:Y:S02]  /*0320*/  DFMA R10, -R64, R8, R66 ;  /* 0x00000008400a722b */ /* 0x000fe40000000142 */
[C---:B------:R-:W-:Y:S02]  /*0330*/  DMUL R4, R46.reuse, R4 ;  /* 0x000000042e047228 */ /* 0x040fe40000000000 */
[----:B------:R-:W-:-:S04]  /*0340*/  DMUL R48, R46, -R48 ;  /* 0x800000302e307228 */ /* 0x000fc80000000000 */
[----:B------:R-:W-:Y:S02]  /*0350*/  DFMA R2, R2, R10, R8 ;  /* 0x0000000a0202722b */ /* 0x000fe40000000008 */
[----:B------:R-:W-:-:S08]  /*0360*/  DMUL R46, R46, R4 ;  /* 0x000000042e2e7228 */ /* 0x000fd00000000000 */
[----:B------:R-:W-:-:S05]  /*0370*/  FFMA R6, RZ, R65, R3 ;  /* 0x00000041ff067223 */ /* 0x000fca0000000003 */
[----:B------:R-:W-:-:S13]  /*0380*/  FSETP.GT.AND P0, PT, |R6|, 1.469367938527859385e-39, PT ;  /* 0x001000000600780b */ /* 0x000fda0003f04200 */
[----:B-1----:R-:W-:Y:S05]  /*0390*/  @P0 BRA P1, `(.L_x_555) ;  /* 0x0000000000100947 */ /* 0x002fea0000800000 */
[----:B------:R-:W-:-:S07]  /*03a0*/  MOV R80, 0x3c0 ;  /* 0x000003c000507802 */ /* 0x000fce0000000f00 */
[----:B0-----:R-:W-:Y:S05]  /*03b0*/  CALL.REL.NOINC `($__internal_15_$__cuda_sm20_div_rn_f64_full) ;  /* 0x0000002800807944 */ /* 0x001fea0003c00000 */
[----:B------:R-:W-:Y:S02]  /*03c0*/  IMAD.MOV.U32 R2, RZ, RZ, R72 ;  /* 0x000000ffff027224 */ /* 0x000fe400078e0048 */
[----:B------:R-:W-:-:S07]  /*03d0*/  IMAD.MOV.U32 R3, RZ, RZ, R73 ;  /* 0x000000ffff037224 */ /* 0x000fce00078e0049 */
.L_x_555:
[----:B------:R-:W1:Y:S01]  /*03e0*/  LDC R57, c[0x0][0x3cc] ;  /* 0x0000f300ff397b82 */ /* 0x000e620000000800 */
[----:B------:R-:W2:Y:S02]  /*03f0*/  LDCU.64 UR6, c[0x4][0x10] ;  /* 0x01000200ff0677ac */ /* 0x000ea40008000a00 */
[----:B-12---:R-:W-:-:S07]  /*0400*/  SHF.L.U32 R57, R57, 0x1, RZ ;  /* 0x0000000139397819 */ /* 0x006fce00000006ff */
.L_x_597:
[----:B-1----:R-:W1:Y:S01]  /*0410*/  LDC.64 R4, c[0x0][0x388] ;  /* 0x0000e200ff047b82 */ /* 0x002e620000000a00 */
[----:B------:R-:W2:Y:S01]  /*0420*/  LDCU.64 UR8, c[0x0][0x3c0] ;  /* 0x00007800ff0877ac */ /* 0x000ea20008000a00 */
[----:B------:R-:W3:Y:S06]  /*0430*/  LDCU.64 UR10, c[0x0][0x3a8] ;  /* 0x00007500ff0a77ac */ /* 0x000eec0008000a00 */
[----:B------:R-:W4:Y:S01]  /*0440*/  LDC.64 R60, c[0x0][0x3c8] ;  /* 0x0000f200ff3c7b82 */ /* 0x000f220000000a00 */
[----:B------:R-:W0:Y:S07]  /*0450*/  LDCU.64 UR12, c[0x0][0x3b0] ;  /* 0x00007600ff0c77ac */ /* 0x000e2e0008000a00 */
[----:B------:R-:W2:Y:S01]  /*0460*/  LDC.64 R36, c[0x0][0x3a0] ;  /* 0x0000e800ff247b82 */ /* 0x000ea20000000a00 */
[----:B-1----:R-:W-:-:S05]  /*0470*/  IMAD.WIDE R4, R55, 0x8, R4 ;  /* 0x0000000837047825 */ /* 0x002fca00078e0204 */
[----:B------:R-:W3:Y:S01]  /*0480*/  LDG.E.64 R34, desc[UR4][R4.64] ;  /* 0x0000000404227981 */ /* 0x000ee2000c1e1b00 */
[C---:B----4-:R-:W-:Y:S02]  /*0490*/  IMAD R41, R60.reuse, 0x2, R55 ;  /* 0x000000023c297824 */ /* 0x050fe400078e0237 */
[----:B------:R-:W-:-:S04]  /*04a0*/  IMAD.WIDE R42, R60, 0x8, R4 ;  /* 0x000000083c2a7825 */ /* 0x000fc800078e0204 */
[----:B------:R-:W-:Y:S02]  /*04b0*/  IMAD.IADD R54, R41, 0x1, -R60 ;  /* 0x0000000129367824 */ /* 0x000fe400078e0a3c */
[----:B--2---:R-:W-:-:S04]  /*04c0*/  IMAD.WIDE R44, R55, 0x8, R36 ;  /* 0x00000008372c7825 */ /* 0x004fc800078e0224 */
[----:B------:R-:W-:Y:S02]  /*04d0*/  IMAD.WIDE R40, R41, 0x8, R36 ;  /* 0x0000000829287825 */ /* 0x000fe400078e0224 */
[----:B------:R-:W5:Y:S02]  /*04e0*/  LDG.E.64 R44, desc[UR4][R44.64] ;  /* 0x000000042c2c7981 */ /* 0x000f64000c1e1b00 */
[----:B------:R-:W-:Y:S02]  /*04f0*/  IMAD.WIDE R38, R60, 0x8, R42 ;  /* 0x000000083c267825 */ /* 0x000fe400078e022a */
[----:B------:R-:W5:Y:S02]  /*0500*/  LDG.E.64 R42, desc[UR4][R42.64] ;  /* 0x000000042a2a7981 */ /* 0x000f64000c1e1b00 */
[----:B------:R-:W-:Y:S02]  /*0510*/  IMAD.WIDE R36, R54, 0x8, R36 ;  /* 0x0000000836247825 */ /* 0x000fe400078e0224 */
[----:B------:R-:W5:Y:S04]  /*0520*/  LDG.E.64 R40, desc[UR4][R40.64] ;  /* 0x0000000428287981 */ /* 0x000f68000c1e1b00 */
        /* <DEDUP_REMOVED lines=8> */
[C---:B------:R-:W-:Y:S01]  /*05b0*/  IMAD R60, R61.reuse, 0x3, RZ ;  /* 0x000000033d3c7824 */ /* 0x040fe200078e02ff */
[----:B------:R-:W-:Y:S01]  /*05c0*/  IADD3 R61, PT, PT, -R61, RZ, RZ ;  /* 0x000000ff3d3d7210 */ /* 0x000fe20007ffe1ff */
[----:B---3--:R-:W-:Y:S01]  /*05d0*/  IMAD.U32 R24, RZ, RZ, UR10 ;  /* 0x0000000aff187e24 */ /* 0x008fe2000f8e00ff */
[----:B------:R-:W-:Y:S01]  /*05e0*/  CS2R R26, SRZ ;  /* 0x00000000001a7805 */ /* 0x000fe2000001ff00 */
[----:B------:R-:W-:-:S02]  /*05f0*/  IMAD.U32 R25, RZ, RZ, UR11 ;  /* 0x0000000bff197e24 */ /* 0x000fc4000f8e00ff */
[----:B0-----:R-:W-:Y:S02]  /*0600*/  IMAD.U32 R22, RZ, RZ, UR12 ;  /* 0x0000000cff167e24 */ /* 0x001fe4000f8e00ff */
[----:B------:R-:W-:Y:S01]  /*0610*/  IMAD.U32 R23, RZ, RZ, UR13 ;  /* 0x0000000dff177e24 */ /* 0x000fe2000f8e00ff */
[----:B------:R-:W-:-:S11]  /*0620*/  DFMA R34, -R2, UR8, R34 ;  /* 0x0000000802227c2b */ /* 0x000fd60008000122 */
.L_x_584:
[----:B------:R-:W2:Y:S01]  /*0630*/  LDG.E.64 R6, desc[UR4][R24.64] ;  /* 0x0000000418067981 */ /* 0x000ea2000c1e1b00 */
[----:B------:R-:W0:Y:S01]  /*0640*/  LDC.64 R16, c[0x0][0x3b0] ;  /* 0x0000ec00ff107b82 */ /* 0x000e220000000a00 */
[----:B------:R-:W-:Y:S02]  /*0650*/  IMAD.WIDE.U32 R10, R57, 0x8, R22 ;  /* 0x00000008390a7825 */ /* 0x000fe400078e0016 */
[----:B-----5:R1:W5:Y:S04]  /*0660*/  LDG.E.64 R8, desc[UR4][R22.64] ;  /* 0x0000000416087981 */ /* 0x020368000c1e1b00 */
[----:B------:R-:W5:Y:S01]  /*0670*/  LDG.E.64 R10, desc[UR4][R10.64] ;  /* 0x000000040a0a7981 */ /* 0x000f62000c1e1b00 */
[----:B------:R-:W3:Y:S01]  /*0680*/  LDC R15, c[0x0][0x3cc] ;  /* 0x0000f300ff0f7b82 */ /* 0x000ee20000000800 */
[----:B0-----:R-:W-:-:S04]  /*0690*/  IMAD.WIDE.U32 R12, R60, 0x8, R16 ;  /* 0x000000083c0c7825 */ /* 0x001fc800078e0010 */
[--C-:B------:R-:W-:Y:S02]  /*06a0*/  IMAD.WIDE.U32 R20, R59, 0x8, R16.reuse ;  /* 0x000000083b147825 */ /* 0x100fe400078e0010 */
[----:B------:R-:W5:Y:S02]  /*06b0*/  LDG.E.64 R12, desc[UR4][R12.64] ;  /* 0x000000040c0c7981 */ /* 0x000f64000c1e1b00 */
[----:B------:R-:W-:Y:S02]  /*06c0*/  IMAD.WIDE.U32 R18, R58, 0x8, R16 ;  /* 0x000000083a127825 */ /* 0x000fe400078e0010 */
[----:B------:R-:W5:Y:S02]  /*06d0*/  LDG.E.64 R20, desc[UR4][R20.64] ;  /* 0x0000000414147981 */ /* 0x000f64000c1e1b00 */
[----:B---3--:R-:W-:Y:S02]  /*06e0*/  IMAD.WIDE.U32 R52, R15, 0x8, R24 ;  /* 0x000000080f347825 */ /* 0x008fe400078e0018 */
[----:B------:R-:W5:Y:S02]  /*06f0*/  LDG.E.64 R18, desc[UR4][R18.64] ;  /* 0x0000000412127981 */ /* 0x000f64000c1e1b00 */
[----:B------:R-:W-:-:S02]  /*0700*/  IMAD.WIDE.U32 R16, R56, 0x8, R16 ;  /* 0x0000000838107825 */ /* 0x000fc400078e0010 */
[----:B------:R-:W5:Y:S02]  /*0710*/  LDG.E.64 R52, desc[UR4][R52.64] ;  /* 0x0000000434347981 */ /* 0x000f64000c1e1b00 */
[----:B------:R-:W-:Y:S02]  /*0720*/  IMAD.WIDE.U32 R14, R15, 0x8, R22 ;  /* 0x000000080f0e7825 */ /* 0x000fe400078e0016 */
[----:B------:R-:W5:Y:S04]  /*0730*/  LDG.E.64 R16, desc[UR4][R16.64] ;  /* 0x0000000410107981 */ /* 0x000f68000c1e1b00 */
[----:B------:R-:W5:Y:S01]  /*0740*/  LDG.E.64 R14, desc[UR4][R14.64] ;  /* 0x000000040e0e7981 */ /* 0x000f62000c1e1b00 */
[----:B------:R-:W0:Y:S01]  /*0750*/  MUFU.RCP64H R5, R41 ;  /* 0x0000002900057308 */ /* 0x000e220000001800 */
[----:B------:R-:W-:-:S06]  /*0760*/  IMAD.MOV.U32 R4, RZ, RZ, 0x1 ;  /* 0x00000001ff047424 */ /* 0x000fcc00078e00ff */
[----:B0-----:R-:W-:-:S08]  /*0770*/  DFMA R62, -R40, R4, 1 ;  /* 0x3ff00000283e742b */ /* 0x001fd00000000104 */
[----:B------:R-:W-:-:S08]  /*0780*/  DFMA R62, R62, R62, R62 ;  /* 0x0000003e3e3e722b */ /* 0x000fd0000000003e */
[----:B------:R-:W-:-:S08]  /*0790*/  DFMA R62, R4, R62, R4 ;  /* 0x0000003e043e722b */ /* 0x000fd00000000004 */
[----:B------:R-:W-:-:S08]  /*07a0*/  DFMA R4, -R40, R62, 1 ;  /* 0x3ff000002804742b */ /* 0x000fd0000000013e */
[----:B------:R-:W-:Y:S01]  /*07b0*/  DFMA R4, R62, R4, R62 ;  /* 0x000000043e04722b */ /* 0x000fe2000000003e */
[----:B------:R-:W-:Y:S01]  /*07c0*/  BSSY.RECONVERGENT B0, `(.L_x_556) ;  /* 0x000000f000007945 */ /* 0x000fe20003800200 */
[----:B--2---:R-:W-:-:S08]  /*07d0*/  DMUL R66, R6, -12 ;  /* 0xc028000006427828 */ /* 0x004fd00000000000 */
[----:B------:R-:W-:-:S08]  /*07e0*/  DMUL R62, R66, R4 ;  /* 0x00000004423e7228 */ /* 0x000fd00000000000 */
[----:B------:R-:W-:-:S08]  /*07f0*/  DFMA R64, -R40, R62, R66 ;  /* 0x0000003e2840722b */ /* 0x000fd00000000142 */
[----:B------:R-:W-:Y:S01]  /*0800*/  DFMA R4, R4, R64, R62 ;  /* 0x000000400404722b */ /* 0x000fe2000000003e */
[----:B------:R-:W-:-:S09]  /*0810*/  FSETP.GEU.AND P1, PT, |R67|, 6.5827683646048100446e-37, PT ;  /* 0x036000004300780b */ /* 0x000fd20003f2e200 */
[----:B------:R-:W-:-:S05]  /*0820*/  FFMA R62, RZ, R41, R5 ;  /* 0x00000029ff3e7223 */ /* 0x000fca0000000005 */
[----:B------:R-:W-:-:S13]  /*0830*/  FSETP.GT.AND P0, PT, |R62|, 1.469367938527859385e-39, PT ;  /* 0x001000003e00780b */ /* 0x000fda0003f04200 */
[----:B-1----:R-:W-:Y:S05]  /*0840*/  @P0 BRA P1, `(.L_x_557) ;  /* 0x0000000000180947 */ /* 0x002fea0000800000 */
[----:B------:R-:W-:Y:S01]  /*0850*/  IMAD.MOV.U32 R64, RZ, RZ, R40 ;  /* 0x000000ffff407224 */ /* 0x000fe200078e0028 */
[----:B------:R-:W-:Y:S01]  /*0860*/  MOV R80, 0x890 ;  /* 0x0000089000507802 */ /* 0x000fe20000000f00 */
[----:B------:R-:W-:-:S07]  /*0870*/  IMAD.MOV.U32 R65, RZ, RZ, R41 ;  /* 0x000000ffff417224 */ /* 0x000fce00078e0029 */
[----:B-----5:R-:W-:Y:S05]  /*0880*/  CALL.REL.NOINC `($__internal_15_$__cuda_sm20_div_rn_f64_full) ;  /* 0x00000024004c7944 */ /* 0x020fea0003c00000 */
[----:B------:R-:W-:Y:S02]  /*0890*/  IMAD.MOV.U32 R4, RZ, RZ, R72 ;  /* 0x000000ffff047224 */ /* 0x000fe400078e0048 */
[----:B------:R-:W-:-:S07]  /*08a0*/  IMAD.MOV.U32 R5, RZ, RZ, R73 ;  /* 0x000000ffff057224 */ /* 0x000fce00078e0049 */
.L_x_557:
[----:B------:R-:W-:Y:S05]  /*08b0*/  BSYNC.RECONVERGENT B0 ;  /* 0x0000000000007941 */ /* 0x000fea0003800200 */
.L_x_556:
        /* <DEDUP_REMOVED lines=17> */
[----:B------:R-:W-:Y:S02]  /*09d0*/  MOV R65, R41 ;  /* 0x0000002900417202 */ /* 0x000fe40000000f00 */
[----:B------:R-:W-:-:S07]  /*09e0*/  MOV R80, 0xa00 ;  /* 0x00000a0000507802 */ /* 0x000fce0000000f00 */
[----:B-----5:R-:W-:Y:S05]  /*09f0*/  CALL.REL.NOINC `($__internal_15_$__cuda_sm20_div_rn_f64_full) ;  /* 0x0000002000f07944 */ /* 0x020fea0003c00000 */
.L_x_559:
[----:B------:R-:W-:Y:S05]  /*0a00*/  BSYNC.RECONVERGENT B0 ;  /* 0x0000000000007941 */ /* 0x000fea0003800200 */
.L_x_558:
[----:B------:R-:W-:Y:S01]  /*0a10*/  DMUL R4, R72, R4 ;  /* 0x0000000448047228 */ /* 0x000fe20000000000 */
[----:B------:R-:W-:Y:S01]  /*0a20*/  IMAD.MOV.U32 R62, RZ, RZ, 0x652b82fe ;  /* 0x652b82feff3e7424 */ /* 0x000fe200078e00ff */
[----:B------:R-:W-:Y:S01]  /*0a30*/  UMOV UR8, 0xfefa39ef ;  /* 0xfefa39ef00087882 */ /* 0x000fe20000000000 */
[----:B------:R-:W-:Y:S01]  /*0a40*/  IMAD.MOV.U32 R63, RZ, RZ, 0x3ff71547 ;  /* 0x3ff71547ff3f7424 */ /* 0x000fe200078e00ff */
[----:B------:R-:W-:Y:S01]  /*0a50*/  UMOV UR9, 0x3fe62e42 ;  /* 0x3fe62e4200097882 */ /* 0x000fe20000000000 */
[----:B------:R-:W-:Y:S04]  /*0a60*/  BSSY.RECONVERGENT B0, `(.L_x_560) ;  /* 0x000003b000007945 */ /* 0x000fe80003800200 */
[----:B------:R-:W-:Y:S01]  /*0a70*/  DFMA R62, R4, R62, 6.75539944105574400000e+15 ;  /* 0x43380000043e742b */ /* 0x000fe2000000003e */
[----:B------:R-:W-:-:S07]  /*0a80*/  FSETP.GEU.AND P0, PT, |R5|, 4.1917929649353027344, PT ;  /* 0x4086232b0500780b */ /* 0x000fce0003f0e200 */
[----:B------:R-:W-:-:S08]  /*0a90*/  DADD R64, R62, -6.75539944105574400000e+15 ;  /* 0xc33800003e407429 */ /* 0x000fd00000000000 */
[----:B------:R-:W-:Y:S01]  /*0aa0*/  DFMA R66, R64, -UR8, R4 ;  /* 0x8000000840427c2b */ /* 0x000fe20008000004 */
[----:B------:R-:W-:Y:S01]  /*0ab0*/  UMOV UR8, 0x3b39803f ;  /* 0x3b39803f00087882 */ /* 0x000fe20000000000 */
[----:B------:R-:W-:-:S06]  /*0ac0*/  UMOV UR9, 0x3c7abc9e ;  /* 0x3c7abc9e00097882 */ /* 0x000fcc0000000000 */
[----:B------:R-:W-:Y:S01]  /*0ad0*/  DFMA R64, R64, -UR8, R66 ;  /* 0x8000000840407c2b */ /* 0x000fe20008000042 */
[----:B------:R-:W-:Y:S01]  /*0ae0*/  UMOV UR8, 0x69ce2bdf ;  /* 0x69ce2bdf00087882 */ /* 0x000fe20000000000 */
[----:B------:R-:W-:Y:S01]  /*0af0*/  IMAD.MOV.U32 R66, RZ, RZ, -0x35dec16 ;  /* 0xfca213eaff427424 */ /* 0x000fe200078e00ff */
[----:B------:R-:W-:Y:S01]  /*0b00*/  UMOV UR9, 0x3e5ade15 ;  /* 0x3e5ade1500097882 */ /* 0x000fe20000000000 */
[----:B------:R-:W-:-:S06]  /*0b10*/  IMAD.MOV.U32 R67, RZ, RZ, 0x3e928af3 ;  /* 0x3e928af3ff437424 */ /* 0x000fcc00078e00ff */
        /* <DEDUP_REMOVED lines=24> */
[----:B------:R-:W-:Y:S02]  /*0ca0*/  DFMA R68, R64, R66, UR8 ;  /* 0x0000000840447e2b */ /* 0x000fe40008000042 */
[----:B------:R-:W0:Y:S01]  /*0cb0*/  MUFU.RCP64H R67, R37 ;  /* 0x0000002500437308 */ /* 0x000e220000001800 */
[----:B------:R-:W-:-:S05]  /*0cc0*/  IMAD.MOV.U32 R66, RZ, RZ, 0x1 ;  /* 0x00000001ff427424 */ /* 0x000fca00078e00ff */
[----:B------:R-:W-:-:S08]  /*0cd0*/  DFMA R68, R64, R68, 1 ;  /* 0x3ff000004044742b */ /* 0x000fd00000000044 */
[----:B------:R-:W-:Y:S02]  /*0ce0*/  DFMA R68, R64, R68, 1 ;  /* 0x3ff000004044742b */ /* 0x000fe40000000044 */
[----:B0-----:R-:W-:-:S08]  /*0cf0*/  DFMA R64, -R36, R66, 1 ;  /* 0x3ff000002440742b */ /* 0x001fd00000000142 */
[----:B------:R-:W-:Y:S01]  /*0d00*/  IMAD R71, R62, 0x100000, R69 ;  /* 0x001000003e477824 */ /* 0x000fe200078e0245 */
[----:B------:R-:W-:Y:S01]  /*0d10*/  DFMA R64, R64, R64, R64 ;  /* 0x000000404040722b */ /* 0x000fe20000000040 */
[----:B------:R-:W-:Y:S01]  /*0d20*/  IMAD.MOV.U32 R70, RZ, RZ, R68 ;  /* 0x000000ffff467224 */ /* 0x000fe200078e0044 */
[----:B------:R-:W-:Y:S09]  /*0d30*/  @!P0 BRA `(.L_x_561) ;  /* 0x0000000000348947 */ /* 0x000ff20003800000 */
[----:B------:R-:W-:Y:S01]  /*0d40*/  FSETP.GEU.AND P1, PT, |R5|, 4.2275390625, PT ;  /* 0x408748000500780b */ /* 0x000fe20003f2e200 */
[C---:B------:R-:W-:Y:S02]  /*0d50*/  DADD R70, R4.reuse, +INF ;  /* 0x7ff0000004467429 */ /* 0x040fe40000000000 */
[----:B------:R-:W-:-:S08]  /*0d60*/  DSETP.GEU.AND P0, PT, R4, RZ, PT ;  /* 0x000000ff0400722a */ /* 0x000fd00003f0e000 */
[----:B------:R-:W-:Y:S02]  /*0d70*/  FSEL R70, R70, RZ, P0 ;  /* 0x000000ff46467208 */ /* 0x000fe40000000000 */
[----:B------:R-:W-:Y:S01]  /*0d80*/  @!P1 LEA.HI R63, R62, R62, RZ, 0x1 ;  /* 0x0000003e3e3f9211 */ /* 0x000fe200078f08ff */
[----:B------:R-:W-:Y:S01]  /*0d90*/  @!P1 IMAD.MOV.U32 R4, RZ, RZ, R68 ;  /* 0x000000ffff049224 */ /* 0x000fe200078e0044 */
[----:B------:R-:W-:Y:S02]  /*0da0*/  FSEL R71, R71, RZ, P0 ;  /* 0x000000ff47477208 */ /* 0x000fe40000000000 */
[----:B------:R-:W-:-:S04]  /*0db0*/  @!P1 SHF.R.S32.HI R63, RZ, 0x1, R63 ;  /* 0x00000001ff3f9819 */ /* 0x000fc8000001143f */
[----:B------:R-:W-:Y:S01]  /*0dc0*/  @!P1 IADD3 R62, PT, PT, R62, -R63, RZ ;  /* 0x8000003f3e3e9210 */ /* 0x000fe20007ffe0ff */
[----:B------:R-:W-:-:S03]  /*0dd0*/  @!P1 IMAD R5, R63, 0x100000, R69 ;  /* 0x001000003f059824 */ /* 0x000fc600078e0245 */
[----:B------:R-:W-:Y:S01]  /*0de0*/  @!P1 LEA R63, R62, 0x3ff00000, 0x14 ;  /* 0x3ff000003e3f9811 */ /* 0x000fe200078ea0ff */
[----:B------:R-:W-:-:S06]  /*0df0*/  @!P1 IMAD.MOV.U32 R62, RZ, RZ, RZ ;  /* 0x000000ffff3e9224 */ /* 0x000fcc00078e00ff */
[----:B------:R-:W-:-:S11]  /*0e00*/  @!P1 DMUL R70, R4, R62 ;  /* 0x0000003e04469228 */ /* 0x000fd60000000000 */
.L_x_561:
[----:B------:R-:W-:Y:S05]  /*0e10*/  BSYNC.RECONVERGENT B0 ;  /* 0x0000000000007941 */ /* 0x000fea0003800200 */
.L_x_560:
[----:B------:R-:W-:Y:S01]  /*0e20*/  UMOV UR8, 0xcccccccd ;  /* 0xcccccccd00087882 */ /* 0x000fe20000000000 */
[----:B------:R-:W-:Y:S01]  /*0e30*/  UMOV UR9, 0x3feccccc ;  /* 0x3feccccc00097882 */ /* 0x000fe20000000000 */
[----:B------:R-:W-:Y:S01]  /*0e40*/  DFMA R64, R66, R64, R66 ;  /* 0x000000404240722b */ /* 0x000fe20000000042 */
[----:B------:R-:W-:Y:S01]  /*0e50*/  BSSY.RECONVERGENT B0, `(.L_x_562) ;  /* 0x0000019000007945 */ /* 0x000fe20003800200 */
[----:B------:R-:W-:Y:S01]  /*0e60*/  DFMA R4, R36, -UR8, R6 ;  /* 0x8000000824047c2b */ /* 0x000fe20008000006 */
[----:B------:R-:W-:-:S05]  /*0e70*/  IMAD.MOV.U32 R66, RZ, RZ, RZ ;  /* 0x000000ffff427224 */ /* 0x000fca00078e00ff */
[----:B------:R-:W-:Y:S02]  /*0e80*/  DFMA R62, -R36, R64, 1 ;  /* 0x3ff00000243e742b */ /* 0x000fe40000000140 */
[----:B------:R-:W-:Y:S02]  /*0e90*/  DSETP.MAX.AND P0, P1, RZ, R4, PT ;  /* 0x00000004ff00722a */ /* 0x000fe4000390f000 */
[----:B------:R-:W-:Y:S02]  /*0ea0*/  IMAD.MOV.U32 R69, RZ, RZ, R5 ;  /* 0x000000ffff457224 */ /* 0x000fe400078e0005 */
[----:B------:R-:W-:Y:S02]  /*0eb0*/  IMAD.MOV.U32 R67, RZ, RZ, R4 ;  /* 0x000000ffff437224 */ /* 0x000fe400078e0004 */
[----:B------:R-:W-:Y:S01]  /*0ec0*/  IMAD.MOV.U32 R4, RZ, RZ, RZ ;  /* 0x000000ffff047224 */ /* 0x000fe200078e00ff */
[----:B------:R-:W-:Y:S01]  /*0ed0*/  FSEL R73, R66, R69, P0 ;  /* 0x0000004542497208 */ /* 0x000fe20000000000 */
[----:B------:R-:W-:-:S03]  /*0ee0*/  DFMA R62, R64, R62, R64 ;  /* 0x0000003e403e722b */ /* 0x000fc60000000040 */
[----:B------:R-:W-:-:S03]  /*0ef0*/  SEL R4, R4, R67, P0 ;  /* 0x0000004304047207 */ /* 0x000fc60000000000 */
[----:B------:R-:W-:-:S04]  /*0f00*/  @P1 LOP3.LUT R73, R69, 0x80000, RZ, 0xfc, !PT ;  /* 0x0008000045491812 */ /* 0x000fc800078efcff */
[----:B------:R-:W-:-:S06]  /*0f10*/  MOV R5, R73 ;  /* 0x0000004900057202 */ /* 0x000fcc0000000f00 */
[----:B------:R-:W-:-:S08]  /*0f20*/  DMUL R66, R4, 4 ;  /* 0x4010000004427828 */ /* 0x000fd00000000000 */
[----:B------:R-:W-:Y:S02]  /*0f30*/  DMUL R72, R66, R62 ;  /* 0x0000003e42487228 */ /* 0x000fe40000000000 */
[----:B------:R-:W-:-:S06]  /*0f40*/  FSETP.GEU.AND P1, PT, |R67|, 6.5827683646048100446e-37, PT ;  /* 0x036000004300780b */ /* 0x000fcc0003f2e200 */
        /* <DEDUP_REMOVED lines=8> */
[----:B-----5:R-:W-:Y:S05]  /*0fd0*/  CALL.REL.NOINC `($__internal_15_$__cuda_sm20_div_rn_f64_full) ;  /* 0x0000001c00787944 */ /* 0x020fea0003c00000 */
.L_x_563:
[----:B------:R-:W-:Y:S05]  /*0fe0*/  BSYNC.RECONVERGENT B0 ;  /* 0x0000000000007941 */ /* 0x000fea0003800200 */
.L_x_562:
[-C--:B------:R-:W-:Y:S01]  /*0ff0*/  DMUL R62, R72, -R72.reuse ;  /* 0x80000048483e7228 */ /* 0x080fe20000000000 */
[----:B------:R-:W-:Y:S01]  /*1000*/  IMAD.MOV.U32 R64, RZ, RZ, 0x652b82fe ;  /* 0x652b82feff407424 */ /* 0x000fe200078e00ff */
[----:B------:R-:W-:Y:S01]  /*1010*/  UMOV UR8, 0xfefa39ef ;  /* 0xfefa39ef00087882 */ /* 0x000fe20000000000 */
[----:B------:R-:W-:Y:S01]  /*1020*/  IMAD.MOV.U32 R65, RZ, RZ, 0x3ff71547 ;  /* 0x3ff71547ff417424 */ /* 0x000fe200078e00ff */
[----:B------:R-:W-:Y:S01]  /*1030*/  UMOV UR9, 0x3fe62e42 ;  /* 0x3fe62e4200097882 */ /* 0x000fe20000000000 */
[----:B------:R-:W0:Y:S01]  /*1040*/  MUFU.RCP64H R69, R45 ;  /* 0x0000002d00457308 */ /* 0x000e220000001800 */
[----:B------:R-:W-:Y:S01]  /*1050*/  IMAD.MOV.U32 R68, RZ, RZ, 0x1 ;  /* 0x00000001ff447424 */ /* 0x000fe200078e00ff */
[----:B------:R-:W-:Y:S01]  /*1060*/  BSSY.RECONVERGENT B0, `(.L_x_564) ;  /* 0x0000043000007945 */ /* 0x000fe20003800200 */
[----:B------:R-:W-:Y:S01]  /*1070*/  DMUL R62, R62, R72 ;  /* 0x000000483e3e7228 */ /* 0x000fe20000000000 */
[----:B------:R-:W-:-:S07]  /*1080*/  FSETP.GEU.AND P1, PT, |R7|, 6.5827683646048100446e-37, PT ;  /* 0x036000000700780b */ /* 0x000fce0003f2e200 */
[----:B------:R-:W-:Y:S02]  /*1090*/  DFMA R64, R62, R64, 6.75539944105574400000e+15 ;  /* 0x433800003e40742b */ /* 0x000fe40000000040 */
[----:B------:R-:W-:Y:S01]  /*10a0*/  FSETP.GEU.AND P2, PT, |R63|, 4.1917929649353027344, PT ;  /* 0x4086232b3f00780b */ /* 0x000fe20003f4e200 */
[----:B0-----:R-:W-:-:S05]  /*10b0*/  DFMA R72, -R44, R68, 1 ;  /* 0x3ff000002c48742b */ /* 0x001fca0000000144 */
[----:B------:R-:W-:-:S03]  /*10c0*/  DADD R4, R64, -6.75539944105574400000e+15 ;  /* 0xc338000040047429 */ /* 0x000fc60000000000 */
[----:B------:R-:W-:-:S05]  /*10d0*/  DFMA R72, R72, R72, R72 ;  /* 0x000000484848722b */ /* 0x000fca0000000048 */
[----:B------:R-:W-:Y:S01]  /*10e0*/  DFMA R66, R4, -UR8, R62 ;  /* 0x8000000804427c2b */ /* 0x000fe2000800003e */
[----:B------:R-:W-:Y:S01]  /*10f0*/  UMOV UR8, 0x3b39803f ;  /* 0x3b39803f00087882 */ /* 0x000fe20000000000 */
[----:B------:R-:W-:Y:S01]  /*1100*/  UMOV UR9, 0x3c7abc9e ;  /* 0x3c7abc9e00097882 */ /* 0x000fe20000000000 */
[----:B------:R-:W-:-:S05]  /*1110*/  DFMA R72, R68, R72, R68 ;  /* 0x000000484448722b */ /* 0x000fca0000000044 */
[----:B------:R-:W-:Y:S01]  /*1120*/  DFMA R4, R4, -UR8, R66 ;  /* 0x8000000804047c2b */ /* 0x000fe20008000042 */
[----:B------:R-:W-:Y:S01]  /*1130*/  UMOV UR8, 0x69ce2bdf ;  /* 0x69ce2bdf00087882 */ /* 0x000fe20000000000 */
[----:B------:R-:W-:Y:S01]  /*1140*/  IMAD.MOV.U32 R66, RZ, RZ, -0x35dec16 ;  /* 0xfca213eaff427424 */ /* 0x000fe200078e00ff */
[----:B------:R-:W-:Y:S01]  /*1150*/  UMOV UR9, 0x3e5ade15 ;  /* 0x3e5ade1500097882 */ /* 0x000fe20000000000 */
[----:B------:R-:W-:Y:S01]  /*1160*/  IMAD.MOV.U32 R67, RZ, RZ, 0x3e928af3 ;  /* 0x3e928af3ff437424 */ /* 0x000fe200078e00ff */
[----:B------:R-:W-:-:S05]  /*1170*/  DFMA R68, -R44, R72, 1 ;  /* 0x3ff000002c44742b */ /* 0x000fca0000000148 */
[----:B------:R-:W-:Y:S01]  /*1180*/  DFMA R66, R4, UR8, R66 ;  /* 0x0000000804427c2b */ /* 0x000fe20008000042 */
[----:B------:R-:W-:Y:S01]  /*1190*/  UMOV UR8, 0x62401315 ;  /* 0x6240131500087882 */ /* 0x000fe20000000000 */
[----:B------:R-:W-:Y:S01]  /*11a0*/  UMOV UR9, 0x3ec71dee ;  /* 0x3ec71dee00097882 */ /* 0x000fe20000000000 */
[----:B------:R-:W-:-:S05]  /*11b0*/  DFMA R68, R72, R68, R72 ;  /* 0x000000444844722b */ /* 0x000fca0000000048 */
[----:B------:R-:W-:Y:S01]  /*11c0*/  DFMA R66, R4, R66, UR8 ;  /* 0x0000000804427e2b */ /* 0x000fe20008000042 */
[----:B------:R-:W-:Y:S01]  /*11d0*/  UMOV UR8, 0x7c89eb71 ;  /* 0x7c89eb7100087882 */ /* 0x000fe20000000000 */
[----:B------:R-:W-:Y:S01]  /*11e0*/  UMOV UR9, 0x3efa0199 ;  /* 0x3efa019900097882 */ /* 0x000fe20000000000 */
[----:B------:R-:W-:-:S05]  /*11f0*/  DMUL R72, R6, R68 ;  /* 0x0000004406487228 */ /* 0x000fca0000000000 */
[----:B------:R-:W-:Y:S01]  /*1200*/  DFMA R66, R4, R66, UR8 ;  /* 0x0000000804427e2b */ /* 0x000fe20008000042 */
[----:B------:R-:W-:Y:S01]  /*1210*/  UMOV UR8, 0x14761f65 ;  /* 0x14761f6500087882 */ /* 0x000fe20000000000 */
[----:B------:R-:W-:Y:S01]  /*1220*/  UMOV UR9, 0x3f2a01a0 ;  /* 0x3f2a01a000097882 */ /* 0x000fe20000000000 */
[----:B------:R-:W-:-:S05]  /*1230*/  DFMA R74, -R44, R72, R6 ;  /* 0x000000482c4a722b */ /* 0x000fca0000000106 */
[----:B------:R-:W-:Y:S01]  /*1240*/  DFMA R66, R4, R66, UR8 ;  /* 0x0000000804427e2b */ /* 0x000fe20008000042 */
[----:B------:R-:W-:Y:S01]  /*1250*/  UMOV UR8, 0x1852b7af ;  /* 0x1852b7af00087882 */ /* 0x000fe20000000000 */
[----:B------:R-:W-:Y:S01]  /*1260*/  UMOV UR9, 0x3f56c16c ;  /* 0x3f56c16c00097882 */ /* 0x000fe20000000000 */
[----:B------:R-:W-:-:S05]  /*1270*/  DFMA R72, R68, R74, R72 ;  /* 0x0000004a4448722b */ /* 0x000fca0000000048 */
        /* <DEDUP_REMOVED lines=14> */
[----:B------:R-:W-:Y:S01]  /*1360*/  DFMA R66, R4, R66, 1 ;  /* 0x3ff000000442742b */ /* 0x000fe20000000042 */
[----:B------:R-:W-:-:S05]  /*1370*/  FFMA R4, RZ, R45, R73 ;  /* 0x0000002dff047223 */ /* 0x000fca0000000049 */
[----:B------:R-:W-:-:S04]  /*1380*/  FSETP.GT.AND P0, PT, |R4|, 1.469367938527859385e-39, PT ;  /* 0x001000000400780b */ /* 0x000fc80003f04200 */
[----:B------:R-:W-:Y:S01]  /*1390*/  LEA R5, R64, R67, 0x14 ;  /* 0x0000004340057211 */ /* 0x000fe200078ea0ff */
[----:B------:R-:W-:Y:S01]  /*13a0*/  IMAD.MOV.U32 R4, RZ, RZ, R66 ;  /* 0x000000ffff047224 */ /* 0x000fe200078e0042 */
[----:B------:R-:W-:Y:S07]  /*13b0*/  @!P2 BRA `(.L_x_565) ;  /* 0x000000000034a947 */ /* 0x000fee0003800000 */
[----:B------:R-:W-:Y:S01]  /*13c0*/  FSETP.GEU.AND P3, PT, |R63|, 4.2275390625, PT ;  /* 0x408748003f00780b */ /* 0x000fe20003f6e200 */
[C---:B------:R-:W-:Y:S02]  /*13d0*/  DADD R68, R62.reuse, +INF ;  /* 0x7ff000003e447429 */ /* 0x040fe40000000000 */
[----:B------:R-:W-:-:S08]  /*13e0*/  DSETP.GEU.AND P2, PT, R62, RZ, PT ;  /* 0x000000ff3e00722a */ /* 0x000fd00003f4e000 */
[----:B------:R-:W-:Y:S02]  /*13f0*/  FSEL R5, R69, RZ, P2 ;  /* 0x000000ff45057208 */ /* 0x000fe40001000000 */
[----:B------:R-:W-:Y:S01]  /*1400*/  @!P3 LEA.HI R4, R64, R64, RZ, 0x1 ;  /* 0x000000404004b211 */ /* 0x000fe200078f08ff */
[----:B------:R-:W-:-:S03]  /*1410*/  @!P3 IMAD.MOV.U32 R62, RZ, RZ, R66 ;  /* 0x000000ffff3eb224 */ /* 0x000fc600078e0042 */
[----:B------:R-:W-:Y:S02]  /*1420*/  @!P3 SHF.R.S32.HI R63, RZ, 0x1, R4 ;  /* 0x00000001ff3fb819 */ /* 0x000fe40000011404 */
[----:B------:R-:W-:-:S03]  /*1430*/  FSEL R4, R68, RZ, P2 ;  /* 0x000000ff44047208 */ /* 0x000fc60001000000 */
[----:B------:R-:W-:Y:S02]  /*1440*/  @!P3 IMAD.IADD R64, R64, 0x1, -R63 ;  /* 0x000000014040b824 */ /* 0x000fe400078e0a3f */
[----:B------:R-:W-:-:S03]  /*1450*/  @!P3 IMAD R63, R63, 0x100000, R67 ;  /* 0x001000003f3fb824 */ /* 0x000fc600078e0243 */
[----:B------:R-:W-:Y:S01]  /*1460*/  @!P3 LEA R65, R64, 0x3ff00000, 0x14 ;  /* 0x3ff000004041b811 */ /* 0x000fe200078ea0ff */
[----:B------:R-:W-:-:S06]  /*1470*/  @!P3 IMAD.MOV.U32 R64, RZ, RZ, RZ ;  /* 0x000000ffff40b224 */ /* 0x000fcc00078e00ff */
[----:B------:R-:W-:-:S11]  /*1480*/  @!P3 DMUL R4, R62, R64 ;  /* 0x000000403e04b228 */ /* 0x000fd60000000000 */
.L_x_565:
[----:B------:R-:W-:Y:S05]  /*1490*/  BSYNC.RECONVERGENT B0 ;  /* 0x0000000000007941 */ /* 0x000fea0003800200 */
.L_x_564:
[----:B------:R-:W-:Y:S04]  /*14a0*/  BSSY.RECONVERGENT B0, `(.L_x_566) ;  /* 0x0000008000007945 */ /* 0x000fe80003800200 */
[----:B------:R-:W-:Y:S05]  /*14b0*/  @P0 BRA P1, `(.L_x_567) ;  /* 0x0000000000180947 */ /* 0x000fea0000800000 */
[----:B------:R-:W-:Y:S01]  /*14c0*/  IMAD.MOV.U32 R66, RZ, RZ, R6 ;  /* 0x000000ffff427224 */ /* 0x000fe200078e0006 */
[----:B------:R-:W-:Y:S01]  /*14d0*/  MOV R64, R44 ;  /* 0x0000002c00407202 */ /* 0x000fe20000000f00 */
[----:B------:R-:W-:Y:S01]  /*14e0*/  IMAD.MOV.U32 R67, RZ, RZ, R7 ;  /* 0x000000ffff437224 */ /* 0x000fe200078e0007 */
[----:B------:R-:W-:Y:S01]  /*14f0*/  MOV R80, 0x1520 ;  /* 0x0000152000507802 */ /* 0x000fe20000000f00 */
[----:B------:R-:W-:-:S07]  /*1500*/  IMAD.MOV.U32 R65, RZ, RZ, R45 ;  /* 0x000000ffff417224 */ /* 0x000fce00078e002d */
[----:B-----5:R-:W-:Y:S05]  /*1510*/  CALL.REL.NOINC `($__internal_15_$__cuda_sm20_div_rn_f64_full) ;  /* 0x0000001800287944 */ /* 0x020fea0003c00000 */
.L_x_567:
[----:B------:R-:W-:Y:S05]  /*1520*/  BSYNC.RECONVERGENT B0 ;  /* 0x0000000000007941 */ /* 0x000fea0003800200 */
.L_x_566:
[----:B------:R-:W-:Y:S01]  /*1530*/  DMUL R72, R72, R72 ;  /* 0x0000004848487228 */ /* 0x000fe20000000000 */
[----:B------:R-:W-:Y:S01]  /*1540*/  IMAD.MOV.U32 R62, RZ, RZ, 0x33333333 ;  /* 0x33333333ff3e7424 */ /* 0x000fe200078e00ff */
[----:B------:R-:W-:Y:S01]  /*1550*/  DMUL R66, R4, R70 ;  /* 0x0000004604427228 */ /* 0x000fe20000000000 */
[----:B------:R-:W-:Y:S01]  /*1560*/  IMAD.MOV.U32 R63, RZ, RZ, 0x40033333 ;  /* 0x40033333ff3f7424 */ /* 0x000fe200078e00ff */
[----:B------:R-:W-:Y:S05]  /*1570*/  BSSY.RECONVERGENT B0, `(.L_x_568) ;  /* 0x000000e000007945 */ /* 0x000fea0003800200 */
[C---:B------:R-:W-:Y:S02]  /*1580*/  DFMA R62, R72.reuse, R62, 1 ;  /* 0x3ff00000483e742b */ /* 0x040fe4000000003e */
[----:B------:R-:W-:-:S06]  /*1590*/  DMUL R72, R72, R72 ;  /* 0x0000004848487228 */ /* 0x000fcc0000000000 */
[----:B------:R-:W-:Y:S02]  /*15a0*/  DSETP.NEU.AND P0, PT, R62, RZ, PT ;  /* 0x000000ff3e00722a */ /* 0x000fe40003f0d000 */
[----:B------:R-:W-:-:S12]  /*15b0*/  DMUL R66, R66, R72 ;  /* 0x0000004842427228 */ /* 0x000fd80000000000 */
[----:B------:R-:W-:Y:S05]  /*15c0*/  @!P0 BRA `(.L_x_569) ;  /* 0x00000000001c8947 */ /* 0x000fea0003800000 */
[----:B------:R-:W-:Y:S01]  /*15d0*/  DADD R4, -RZ, |R62| ;  /* 0x00000000ff047229 */ /* 0x000fe2000000053e */
[----:B------:R-:W-:-:S10]  /*15e0*/  MOV R86, 0x1600 ;  /* 0x0000160000567802 */ /* 0x000fd40000000f00 */
[----:B-----5:R-:W-:Y:S05]  /*15f0*/  CALL.REL.NOINC `($_Z14gpuTemplateStgIdEvPT_S1_S1_S1_S1_S1_S1_S1_S0_ii$__internal_accurate_pow) ;  /* 0x00000020000c7944 */ /* 0x020fea0003c00000 */
[----:B------:R-:W-:-:S04]  /*1600*/  ISETP.GE.AND P0, PT, R63, RZ, PT ;  /* 0x000000ff3f00720c */ /* 0x000fc80003f06270 */
[----:B------:R-:W-:Y:S02]  /*1610*/  FSEL R4, R4, RZ, P0 ;  /* 0x000000ff04047208 */ /* 0x000fe40000000000 */
[----:B------:R-:W-:Y:S01]  /*1620*/  FSEL R5, R5, -QNAN , P0 ;  /* 0xfff8000005057808 */ /* 0x000fe20000000000 */
[----:B------:R-:W-:Y:S06]  /*1630*/  BRA `(.L_x_570) ;  /* 0x0000000000047947 */ /* 0x000fec0003800000 */
.L_x_569:
[----:B------:R-:W-:-:S07]  /*1640*/  CS2R R4, SRZ ;  /* 0x0000000000047805 */ /* 0x000fce000001ff00 */
.L_x_570:
[----:B------:R-:W-:Y:S05]  /*1650*/  BSYNC.RECONVERGENT B0 ;  /* 0x0000000000007941 */ /* 0x000fea0003800200 */
.L_x_568:
[----:B------:R-:W-:Y:S01]  /*1660*/  IMAD.MOV.U32 R68, RZ, RZ, -0x55555555 ;  /* 0xaaaaaaabff447424 */ /* 0x000fe200078e00ff */
[----:B------:R-:W-:Y:S01]  /*1670*/  BSSY.RECONVERGENT B0, `(.L_x_571) ;  /* 0x000000e000007945 */ /* 0x000fe20003800200 */
[----:B------:R-:W-:-:S06]  /*1680*/  IMAD.MOV.U32 R69, RZ, RZ, 0x4006aaaa ;  /* 0x4006aaaaff457424 */ /* 0x000fcc00078e00ff */
        /* <DEDUP_REMOVED lines=8> */
[----:B------:R-:W-:Y:S02]  /*1710*/  IMAD.MOV.U32 R4, RZ, RZ, 0x0 ;  /* 0x00000000ff047424 */ /* 0x000fe400078e00ff */
[----:B------:R-:W-:Y:S01]  /*1720*/  IMAD.MOV.U32 R5, RZ, RZ, 0x7ff00000 ;  /* 0x7ff00000ff057424 */ /* 0x000fe200078e00ff */
[----:B------:R-:W-:Y:S06]  /*1730*/  BRA `(.L_x_572) ;  /* 0x0000000000047947 */ /* 0x000fec0003800000 */
.L_x_573:
[----:B------:R-:W-:-:S11]  /*1740*/  DADD R4, R62, R68 ;  /* 0x000000003e047229 */ /* 0x000fd60000000044 */
.L_x_572:
[----:B------:R-:W-:Y:S05]  /*1750*/  BSYNC.RECONVERGENT B0 ;  /* 0x0000000000007941 */ /* 0x000fea0003800200 */
.L_x_571:
[----:B------:R-:W-:Y:S01]  /*1760*/  DSETP.NEU.AND P0, PT, R62, 1, PT ;  /* 0x3ff000003e00742a */ /* 0x000fe20003f0d000 */
[----:B------:R-:W-:Y:S01]  /*1770*/  FSETP.GEU.AND P1, PT, |R67|, 6.5827683646048100446e-37, PT ;  /* 0x036000004300780b */ /* 0x000fe20003f2e200 */
[----:B------:R-:W-:Y:S04]  /*1780*/  BSSY.RECONVERGENT B0, `(.L_x_574) ;  /* 0x0000012000007945 */ /* 0x000fe80003800200 */
[----:B------:R-:W-:Y:S02]  /*1790*/  FSEL R65, R5, 1.875, P0 ;  /* 0x3ff0000005417808 */ /* 0x000fe40000000000 */
[----:B------:R-:W-:Y:S02]  /*17a0*/  FSEL R64, R4, RZ, P0 ;  /* 0x000000ff04407208 */ /* 0x000fe40000000000 */
[----:B------:R-:W0:Y:S01]  /*17b0*/  MUFU.RCP64H R5, R65 ;  /* 0x0000004100057308 */ /* 0x000e220000001800 */
[----:B------:R-:W-:-:S06]  /*17c0*/  MOV R4, 0x1 ;  /* 0x0000000100047802 */ /* 0x000fcc0000000f00 */
        /* <DEDUP_REMOVED lines=11> */
[----:B------:R-:W-:-:S07]  /*1880*/  MOV R80, 0x18a0 ;  /* 0x000018a000507802 */ /* 0x000fce0000000f00 */
[----:B-----5:R-:W-:Y:S05]  /*1890*/  CALL.REL.NOINC `($__internal_15_$__cuda_sm20_div_rn_f64_full) ;  /* 0x0000001400487944 */ /* 0x020fea0003c00000 */
.L_x_575:
[----:B------:R-:W-:Y:S05]  /*18a0*/  BSYNC.RECONVERGENT B0 ;  /* 0x0000000000007941 */ /* 0x000fea0003800200 */
.L_x_574:
[----:B------:R-:W-:Y:S01]  /*18b0*/  DMUL R64, R50, R6 ;  /* 0x0000000632407228 */ /* 0x000fe20000000000 */
[----:B------:R-:W-:Y:S01]  /*18c0*/  IMAD.MOV.U32 R4, RZ, RZ, 0x1 ;  /* 0x00000001ff047424 */ /* 0x000fe200078e00ff */
[----:B------:R-:W-:Y:S01]  /*18d0*/  UMOV UR8, 0x54442d18 ;  /* 0x54442d1800087882 */ /* 0x000fe20000000000 */
[----:B------:R-:W-:Y:S01]  /*18e0*/  UMOV UR9, 0x401921fb ;  /* 0x401921fb00097882 */ /* 0x000fe20000000000 */
[----:B-----5:R-:W-:Y:S02]  /*18f0*/  DMUL R52, R52, R72 ;  /* 0x0000004834347228 */ /* 0x020fe40000000000 */
[----:B------:R-:W0:Y:S06]  /*1900*/  MUFU.RCP64H R5, R65 ;  /* 0x0000004100057308 */ /* 0x000e2c0000001800 */
[----:B------:R-:W-:-:S02]  /*1910*/  DADD R26, R52, R26 ;  /* 0x00000000341a7229 */ /* 0x000fc4000000001a */
[----:B0-----:R-:W-:-:S08]  /*1920*/  DFMA R62, -R64, R4, 1 ;  /* 0x3ff00000403e742b */ /* 0x001fd00000000104 */
[----:B------:R-:W-:-:S08]  /*1930*/  DFMA R62, R62, R62, R62 ;  /* 0x0000003e3e3e722b */ /* 0x000fd0000000003e */
[----:B------:R-:W-:-:S08]  /*1940*/  DFMA R62, R4, R62, R4 ;  /* 0x0000003e043e722b */ /* 0x000fd00000000004 */
[----:B------:R-:W-:-:S08]  /*1950*/  DFMA R4, -R64, R62, 1 ;  /* 0x3ff000004004742b */ /* 0x000fd0000000013e */
[----:B------:R-:W-:-:S08]  /*1960*/  DFMA R4, R62, R4, R62 ;  /* 0x000000043e04722b */ /* 0x000fd0000000003e */
[----:B------:R-:W-:-:S08]  /*1970*/  DMUL R62, R4, UR8 ;  /* 0x00000008043e7c28 */ /* 0x000fd00008000000 */
[----:B------:R-:W-:-:S08]  /*1980*/  DFMA R66, -R64, R62, UR8 ;  /* 0x0000000840427e2b */ /* 0x000fd0000800013e */
[----:B------:R-:W-:-:S10]  /*1990*/  DFMA R4, R4, R66, R62 ;  /* 0x000000420404722b */ /* 0x000fd4000000003e */
[----:B------:R-:W-:-:S05]  /*19a0*/  FFMA R62, RZ, R65, R5 ;  /* 0x00000041ff3e7223 */ /* 0x000fca0000000005 */
[----:B------:R-:W-:-:S13]  /*19b0*/  FSETP.GT.AND P0, PT, |R62|, 1.469367938527859385e-39, PT ;  /* 0x001000003e00780b */ /* 0x000fda0003f04200 */
[----:B------:R-:W-:Y:S05]  /*19c0*/  @P0 BRA `(.L_x_576) ;  /* 0x0000000000180947 */ /* 0x000fea0003800000 */
[----:B------:R-:W-:Y:S01]  /*19d0*/  IMAD.MOV.U32 R66, RZ, RZ, 0x54442d18 ;  /* 0x54442d18ff427424 */ /* 0x000fe200078e00ff */
[----:B------:R-:W-:Y:S01]  /*19e0*/  MOV R80, 0x1a10 ;  /* 0x00001a1000507802 */ /* 0x000fe20000000f00 */
[----:B------:R-:W-:-:S07]  /*19f0*/  IMAD.MOV.U32 R67, RZ, RZ, 0x401921fb ;  /* 0x401921fbff437424 */ /* 0x000fce00078e00ff */
[----:B------:R-:W-:Y:S05]  /*1a00*/  CALL.REL.NOINC `($__internal_15_$__cuda_sm20_div_rn_f64_full) ;  /* 0x0000001000ec7944 */ /* 0x000fea0003c00000 */
[----:B------:R-:W-:Y:S02]  /*1a10*/  IMAD.MOV.U32 R4, RZ, RZ, R72 ;  /* 0x000000ffff047224 */ /* 0x000fe400078e0048 */
[----:B------:R-:W-:-:S07]  /*1a20*/  IMAD.MOV.U32 R5, RZ, RZ, R73 ;  /* 0x000000ffff057224 */ /* 0x000fce00078e0049 */
.L_x_576:
[----:B------:R-:W-:Y:S01]  /*1a30*/  DMUL R4, R34, R4 ;  /* 0x0000000422047228 */ /* 0x000fe20000000000 */
[----:B------:R-:W-:Y:S07]  /*1a40*/  BSSY.RECONVERGENT B0, `(.L_x_577) ;  /* 0x000001f000007945 */ /* 0x000fee0003800200 */
[----:B------:R-:W-:-:S08]  /*1a50*/  DMUL R4, R14, R4 ;  /* 0x000000040e047228 */ /* 0x000fd00000000000 */
[----:B------:R-:W-:-:S08]  /*1a60*/  DFMA R4, R42, R10, R4 ;  /* 0x0000000a2a04722b */ /* 0x000fd00000000004 */
[----:B------:R-:W-:-:S08]  /*1a70*/  DFMA R4, R38, R12, R4 ;  /* 0x0000000c2604722b */ /* 0x000fd00000000004 */
[----:B------:R-:W-:-:S08]  /*1a80*/  DFMA R64, R6, R4, R8 ;  /* 0x000000040640722b */ /* 0x000fd00000000008 */
        /* <DEDUP_REMOVED lines=20> */
[----:B------:R-:W-:Y:S05]  /*1bd0*/  CALL.REL.NOINC `($_Z14gpuTemplateStgIdEvPT_S1_S1_S1_S1_S1_S1_S1_S0_ii$__internal_trig_reduction_slowpathd) ;  /* 0x00000024003c7944 */ /* 0x000fea0003c00000 */
.L_x_580:
[----:B------:R-:W-:Y:S05]  /*1be0*/  BSYNC.RECONVERGENT B1 ;  /* 0x0000000000017941 */ /* 0x000fea0003800200 */
.L_x_579:
[----:B------:R-:W-:Y:S01]  /*1bf0*/  VIADD R64, R4, 0x1 ;  /* 0x0000000104407836 */ /* 0x000fe20000000000 */
[----:B------:R-:W-:Y:S06]  /*1c00*/  BRA `(.L_x_581) ;  /* 0x0000000000087947 */ /* 0x000fec0003800000 */
.L_x_578:
[----:B------:R-:W-:Y:S01]  /*1c10*/  DMUL R62, RZ, R64 ;  /* 0x00000040ff3e7228 */ /* 0x000fe20000000000 */
[----:B------:R-:W-:-:S10]  /*1c20*/  IMAD.MOV.U32 R64, RZ, RZ, 0x1 ;  /* 0x00000001ff407424 */ /* 0x000fd400078e00ff */
.L_x_581:
[----:B------:R-:W-:Y:S05]  /*1c30*/  BSYNC.RECONVERGENT B0 ;  /* 0x0000000000007941 */ /* 0x000fea0003800200 */
.L_x_577:
[----:B------:R-:W-:-:S04]  /*1c40*/  SHF.L.U32 R4, R64, 0x6, RZ ;  /* 0x0000000640047819 */ /* 0x000fc800000006ff */
        /* <DEDUP_REMOVED lines=9> */
[----:B------:R-:W-:Y:S01]  /*1ce0*/  BSSY.RECONVERGENT B0, `(.L_x_582) ;  /* 0x000002e000007945 */ /* 0x000fe20003800200 */
[----:B------:R-:W-:Y:S01]  /*1cf0*/  ISETP.NE.U32.AND P0, PT, R65, 0x1, PT ;  /* 0x000000014100780c */ /* 0x000fe20003f05070 */
[----:B------:R-:W-:-:S03]  /*1d00*/  IMAD.MOV.U32 R65, RZ, RZ, 0x3da8ff83 ;  /* 0x3da8ff83ff417424 */ /* 0x000fc600078e00ff */
[----:B------:R-:W-:Y:S02]  /*1d10*/  FSEL R70, R70, -8.06006814911005101289e+34, !P0 ;  /* 0xf9785eba46467808 */ /* 0x000fe40004000000 */
[----:B------:R-:W-:-:S06]  /*1d20*/  FSEL R71, -R65, 0.11223486810922622681, !P0 ;  /* 0x3de5db6541477808 */ /* 0x000fcc0004000100 */
[----:B--2---:R-:W-:Y:S01]  /*1d30*/  DFMA R70, R66, R70, R4 ;  /* 0x000000464246722b */ /* 0x004fe20000000004 */
[----:B------:R-:W0:Y:S01]  /*1d40*/  MUFU.RSQ64H R5, R53 ;  /* 0x0000003500057308 */ /* 0x000e220000001c00 */
[----:B------:R-:W-:-:S06]  /*1d50*/  VIADD R4, R53, 0xfcb00000 ;  /* 0xfcb0000035047836 */ /* 0x000fcc0000000000 */
[----:B------:R-:W-:Y:S01]  /*1d60*/  DFMA R6, R66, R70, R6 ;  /* 0x000000464206722b */ /* 0x000fe20000000006 */
[----:B------:R-:W-:-:S07]  /*1d70*/  ISETP.GE.U32.AND P1, PT, R4, 0x7ca00000, PT ;  /* 0x7ca000000400780c */ /* 0x000fce0003f26070 */
[----:B---3--:R-:W-:Y:S02]  /*1d80*/  DFMA R6, R66, R6, R8 ;  /* 0x000000064206722b */ /* 0x008fe40000000008 */
[----:B0-----:R-:W-:-:S06]  /*1d90*/  DMUL R8, R4, R4 ;  /* 0x0000000404087228 */ /* 0x001fcc0000000000 */
[----:B------:R-:W-:Y:S01]  /*1da0*/  DFMA R6, R66, R6, R10 ;  /* 0x000000064206722b */ /* 0x000fe2000000000a */
[----:B------:R-:W-:Y:S01]  /*1db0*/  IMAD.MOV.U32 R10, RZ, RZ, 0x0 ;  /* 0x00000000ff0a7424 */ /* 0x000fe200078e00ff */
[----:B------:R-:W-:Y:S01]  /*1dc0*/  DFMA R8, R52, -R8, 1 ;  /* 0x3ff000003408742b */ /* 0x000fe20000000808 */
[----:B------:R-:W-:-:S05]  /*1dd0*/  IMAD.MOV.U32 R11, RZ, RZ, 0x3fd80000 ;  /* 0x3fd80000ff0b7424 */ /* 0x000fca00078e00ff */
[----:B----4-:R-:W-:Y:S02]  /*1de0*/  DFMA R6, R66, R6, R12 ;  /* 0x000000064206722b */ /* 0x010fe4000000000c */
[----:B------:R-:W-:Y:S02]  /*1df0*/  DFMA R10, R8, R10, 0.5 ;  /* 0x3fe00000080a742b */ /* 0x000fe4000000000a */
[----:B------:R-:W-:-:S04]  /*1e00*/  DMUL R8, R4, R8 ;  /* 0x0000000804087228 */ /* 0x000fc80000000000 */
[----:B------:R-:W-:-:S04]  /*1e10*/  DFMA R6, R66, R6, R14 ;  /* 0x000000064206722b */ /* 0x000fc8000000000e */
[----:B------:R-:W-:-:S04]  /*1e20*/  DFMA R68, R10, R8, R4 ;  /* 0x000000080a44722b */ /* 0x000fc80000000004 */
[----:B------:R-:W-:Y:S02]  /*1e30*/  DFMA R62, R6, R62, R62 ;  /* 0x0000003e063e722b */ /* 0x000fe4000000003e */
[----:B------:R-:W-:Y:S02]  /*1e40*/  DFMA R6, R66, R6, 1 ;  /* 0x3ff000004206742b */ /* 0x000fe40000000006 */
[----:B------:R-:W-:Y:S02]  /*1e50*/  DMUL R8, R52, R68 ;  /* 0x0000004434087228 */ /* 0x000fe40000000000 */
[----:B------:R-:W-:Y:S01]  /*1e60*/  VIADD R11, R69, 0xfff00000 ;  /* 0xfff00000450b7836 */ /* 0x000fe20000000000 */
[----:B------:R-:W-:-:S05]  /*1e70*/  MOV R10, R68 ;  /* 0x00000044000a7202 */ /* 0x000fca0000000f00 */
[----:B------:R-:W-:Y:S02]  /*1e80*/  FSEL R14, R6, R62, !P0 ;  /* 0x0000003e060e7208 */ /* 0x000fe40004000000 */
[----:B------:R-:W-:Y:S01]  /*1e90*/  FSEL R15, R7, R63, !P0 ;  /* 0x0000003f070f7208 */ /* 0x000fe20004000000 */
[----:B------:R-:W-:Y:S01]  /*1ea0*/  DFMA R62, R8, -R8, R52 ;  /* 0x80000008083e722b */ /* 0x000fe20000000034 */
[----:B------:R-:W-:-:S04]  /*1eb0*/  LOP3.LUT P0, RZ, R64, 0x2, RZ, 0xc0, !PT ;  /* 0x0000000240ff7812 */ /* 0x000fc8000780c0ff */
[----:B------:R-:W-:-:S03]  /*1ec0*/  DADD R6, RZ, -R14 ;  /* 0x00000000ff067229 */ /* 0x000fc6000000080e */
[----:B------:R-:W-:-:S07]  /*1ed0*/  DFMA R12, R62, R10, R8 ;  /* 0x0000000a3e0c722b */ /* 0x000fce0000000008 */
[----:B------:R-:W-:Y:S02]  /*1ee0*/  FSEL R6, R14, R6, !P0 ;  /* 0x000000060e067208 */ /* 0x000fe40004000000 */
[----:B------:R-:W-:Y:S01]  /*1ef0*/  FSEL R7, R15, R7, !P0 ;  /* 0x000000070f077208 */ /* 0x000fe20004000000 */
[----:B------:R-:W-:Y:S06]  /*1f00*/  @!P1 BRA `(.L_x_583) ;  /* 0x00000000002c9947 */ /* 0x000fec0003800000 */
[----:B------:R-:W-:Y:S02]  /*1f10*/  IMAD.MOV.U32 R5, RZ, RZ, R8 ;  /* 0x000000ffff057224 */ /* 0x000fe400078e0008 */
[----:B------:R-:W-:Y:S02]  /*1f20*/  IMAD.MOV.U32 R10, RZ, RZ, R52 ;  /* 0x000000ffff0a7224 */ /* 0x000fe400078e0034 */
[----:B------:R-:W-:Y:S01]  /*1f30*/  IMAD.MOV.U32 R8, RZ, RZ, R4 ;  /* 0x000000ffff087224 */ /* 0x000fe200078e0004 */
[----:B------:R-:W-:Y:S01]  /*1f40*/  MOV R4, 0x1fa0 ;  /* 0x00001fa000047802 */ /* 0x000fe20000000f00 */
[----:B------:R-:W-:Y:S02]  /*1f50*/  IMAD.MOV.U32 R14, RZ, RZ, R62 ;  /* 0x000000ffff0e7224 */ /* 0x000fe400078e003e */
[----:B------:R-:W-:Y:S02]  /*1f60*/  IMAD.MOV.U32 R15, RZ, RZ, R63 ;  /* 0x000000ffff0f7224 */ /* 0x000fe400078e003f */
[----:B------:R-:W-:-:S02]  /*1f70*/  IMAD.MOV.U32 R52, RZ, RZ, R9 ;  /* 0x000000ffff347224 */ /* 0x000fc400078e0009 */
[----:B------:R-:W-:-:S07]  /*1f80*/  IMAD.MOV.U32 R13, RZ, RZ, R11 ;  /* 0x000000ffff0d7224 */ /* 0x000fce00078e000b */
[----:B------:R-:W-:Y:S05]  /*1f90*/  CALL.REL.NOINC `($__internal_16_$__cuda_sm20_dsqrt_rn_f64_mediumpath_v1) ;  /* 0x0000001000f07944 */ /* 0x000fea0003c00000 */
[----:B------:R-:W-:Y:S01]  /*1fa0*/  MOV R12, R8 ;  /* 0x00000008000c7202 */ /* 0x000fe20000000f00 */
[----:B------:R-:W-:-:S07]  /*1fb0*/  IMAD.MOV.U32 R13, RZ, RZ, R9 ;  /* 0x000000ffff0d7224 */ /* 0x000fce00078e0009 */
.L_x_583:
[----:B------:R-:W-:Y:S05]  /*1fc0*/  BSYNC.RECONVERGENT B0 ;  /* 0x0000000000007941 */ /* 0x000fea0003800200 */
.L_x_582:
[----:B------:R-:W-:Y:S01]  /*1fd0*/  IADD3 R22, P0, PT, R22, 0x8, RZ ;  /* 0x0000000816167810 */ /* 0x000fe20007f1e0ff */
[----:B------:R-:W-:Y:S01]  /*1fe0*/  VIADD R61, R61, 0x1 ;  /* 0x000000013d3d7836 */ /* 0x000fe20000000000 */
[----:B------:R-:W-:Y:S01]  /*1ff0*/  DMUL R6, R12, R6 ;  /* 0x000000060c067228 */ /* 0x000fe20000000000 */
[----:B------:R-:W-:Y:S01]  /*2000*/  IADD3 R24, P1, PT, R24, 0x8, RZ ;  /* 0x0000000818187810 */ /* 0x000fe20007f3e0ff */
[----:B------:R-:W-:Y:S01]  /*2010*/  VIADD R60, R60, 0x1 ;  /* 0x000000013c3c7836 */ /* 0x000fe20000000000 */
[----:B------:R-:W-:Y:S01]  /*2020*/  IADD3 R56, PT, PT, R56, 0x1, RZ ;  /* 0x0000000138387810 */ /* 0x000fe20007ffe0ff */
[----:B------:R-:W-:Y:S01]  /*2030*/  IMAD.X R23, RZ, RZ, R23, P0 ;  /* 0x000000ffff177224 */ /* 0x000fe200000e0617 */
[----:B------:R-:W-:Y:S01]  /*2040*/  ISETP.NE.AND P0, PT, R61, RZ, PT ;  /* 0x000000ff3d00720c */ /* 0x000fe20003f05270 */
[----:B------:R-:W-:Y:S02]  /*2050*/  IMAD.X R25, RZ, RZ, R25, P1 ;  /* 0x000000ffff197224 */ /* 0x000fe400008e0619 */
[-C--:B------:R-:W-:Y:S01]  /*2060*/  DFMA R28, R20, R6.reuse, R28 ;  /* 0x00000006141c722b */ /* 0x080fe2000000001c */
[----:B------:R-:W-:Y:S01]  /*2070*/  VIADD R59, R59, 0x1 ;  /* 0x000000013b3b7836 */ /* 0x000fe20000000000 */
[-C--:B------:R-:W-:Y:S01]  /*2080*/  DFMA R30, R18, R6.reuse, R30 ;  /* 0x00000006121e722b */ /* 0x080fe2000000001e */
[----:B------:R-:W-:Y:S01]  /*2090*/  VIADD R58, R58, 0x1 ;  /* 0x000000013a3a7836 */ /* 0x000fe20000000000 */
[----:B------:R-:W-:-:S06]  /*20a0*/  DFMA R32, R16, R6, R32 ;  /* 0x000000061020722b */ /* 0x000fcc0000000020 */
[----:B------:R-:W-:Y:S05]  /*20b0*/  @P0 BRA `(.L_x_584) ;  /* 0xffffffe4005c0947 */ /* 0x000fea000383ffff */
[----:B------:R-:W0:Y:S01]  /*20c0*/  MUFU.RSQ64H R5, R27 ;  /* 0x0000001b00057308 */ /* 0x000e220000001c00 */
[----:B------:R-:W-:Y:S01]  /*20d0*/  VIADD R4, R27, 0xfcb00000 ;  /* 0xfcb000001b047836 */ /* 0x000fe20000000000 */
[----:B------:R-:W-:Y:S01]  /*20e0*/  UMOV UR8, 0x1409212e ;  /* 0x1409212e00087882 */ /* 0x000fe20000000000 */
[----:B------:R-:W-:Y:S01]  /*20f0*/  IMAD.MOV.U32 R8, RZ, RZ, 0x0 ;  /* 0x00000000ff087424 */ /* 0x000fe200078e00ff */
[----:B------:R-:W-:Y:S01]  /*2100*/  UMOV UR9, 0x4003988e ;  /* 0x4003988e00097882 */ /* 0x000fe20000000000 */
[----:B------:R-:W-:Y:S01]  /*2110*/  IMAD.MOV.U32 R9, RZ, RZ, 0x3fd80000 ;  /* 0x3fd80000ff097424 */ /* 0x000fe200078e00ff */
[----:B------:R-:W-:Y:S01]  /*2120*/  ISETP.GE.U32.AND P0, PT, R4, 0x7ca00000, PT ;  /* 0x7ca000000400780c */ /* 0x000fe20003f06070 */
[----:B------:R-:W-:Y:S01]  /*2130*/  DMUL R32, R32, UR8 ;  /* 0x0000000820207c28 */ /* 0x000fe20008000000 */
[----:B------:R-:W-:Y:S01]  /*2140*/  BSSY.RECONVERGENT B0, `(.L_x_585) ;  /* 0x0000017000007945 */ /* 0x000fe20003800200 */
[----:B------:R-:W-:Y:S02]  /*2150*/  DMUL R30, R30, UR8 ;  /* 0x000000081e1e7c28 */ /* 0x000fe40008000000 */
[----:B------:R-:W-:-:S02]  /*2160*/  DMUL R66, R28, UR8 ;  /* 0x000000081c427c28 */ /* 0x000fc40008000000 */
[----:B0-----:R-:W-:-:S08]  /*2170*/  DMUL R6, R4, R4 ;  /* 0x0000000404067228 */ /* 0x001fd00000000000 */
[----:B------:R-:W-:-:S08]  /*2180*/  DFMA R6, R26, -R6, 1 ;  /* 0x3ff000001a06742b */ /* 0x000fd00000000806 */
[----:B------:R-:W-:Y:S02]  /*2190*/  DFMA R8, R6, R8, 0.5 ;  /* 0x3fe000000608742b */ /* 0x000fe40000000008 */
[----:B------:R-:W-:-:S08]  /*21a0*/  DMUL R6, R4, R6 ;  /* 0x0000000604067228 */ /* 0x000fd00000000000 */
[----:B------:R-:W-:-:S08]  /*21b0*/  DFMA R10, R8, R6, R4 ;  /* 0x00000006080a722b */ /* 0x000fd00000000004 */
[----:B------:R-:W-:Y:S02]  /*21c0*/  DMUL R12, R26, R10 ;  /* 0x0000000a1a0c7228 */ /* 0x000fe40000000000 */
[----:B------:R-:W-:Y:S02]  /*21d0*/  VIADD R7, R11, 0xfff00000 ;  /* 0xfff000000b077836 */ /* 0x000fe40000000000 */
[----:B------:R-:W-:-:S04]  /*21e0*/  IMAD.MOV.U32 R6, RZ, RZ, R10 ;  /* 0x000000ffff067224 */ /* 0x000fc800078e000a */
[----:B------:R-:W-:-:S08]  /*21f0*/  DFMA R14, R12, -R12, R26 ;  /* 0x8000000c0c0e722b */ /* 0x000fd0000000001a */
[----:B------:R-:W-:Y:S01]  /*2200*/  DFMA R8, R14, R6, R12 ;  /* 0x000000060e08722b */ /* 0x000fe2000000000c */
[----:B------:R-:W-:Y:S10]  /*2210*/  @!P0 BRA `(.L_x_586) ;  /* 0x0000000000248947 */ /* 0x000ff40003800000 */
[----:B------:R-:W-:Y:S01]  /*2220*/  IMAD.MOV.U32 R68, RZ, RZ, R10 ;  /* 0x000000ffff447224 */ /* 0x000fe200078e000a */
[----:B------:R-:W-:Y:S01]  /*2230*/  MOV R53, R27 ;  /* 0x0000001b00357202 */ /* 0x000fe20000000f00 */
[----:B------:R-:W-:Y:S02]  /*2240*/  IMAD.MOV.U32 R52, RZ, RZ, R13 ;  /* 0x000000ffff347224 */ /* 0x000fe400078e000d */
[----:B------:R-:W-:Y:S01]  /*2250*/  IMAD.MOV.U32 R8, RZ, RZ, R4 ;  /* 0x000000ffff087224 */ /* 0x000fe200078e0004 */
[----:B------:R-:W-:Y:S01]  /*2260*/  MOV R4, 0x22b0 ;  /* 0x000022b000047802 */ /* 0x000fe20000000f00 */
[----:B------:R-:W-:Y:S02]  /*2270*/  IMAD.MOV.U32 R10, RZ, RZ, R26 ;  /* 0x000000ffff0a7224 */ /* 0x000fe400078e001a */
[----:B------:R-:W-:Y:S02]  /*2280*/  IMAD.MOV.U32 R5, RZ, RZ, R12 ;  /* 0x000000ffff057224 */ /* 0x000fe400078e000c */
[----:B------:R-:W-:-:S07]  /*2290*/  IMAD.MOV.U32 R13, RZ, RZ, R7 ;  /* 0x000000ffff0d7224 */ /* 0x000fce00078e0007 */
[----:B------:R-:W-:Y:S05]  /*22a0*/  CALL.REL.NOINC `($__internal_16_$__cuda_sm20_dsqrt_rn_f64_mediumpath_v1) ;  /* 0x00000010002c7944 */ /* 0x000fea0003c00000 */
.L_x_586:
[----:B------:R-:W-:Y:S05]  /*22b0*/  BSYNC.RECONVERGENT B0 ;  /* 0x0000000000007941 */ /* 0x000fea0003800200 */
.L_x_585:
[----:B------:R-:W0:Y:S01]  /*22c0*/  MUFU.RCP64H R5, R9 ;  /* 0x0000000900057308 */ /* 0x000e220000001800 */
[----:B------:R-:W-:Y:S01]  /*22d0*/  IMAD.MOV.U32 R4, RZ, RZ, 0x1 ;  /* 0x00000001ff047424 */ /* 0x000fe200078e00ff */
[----:B------:R-:W-:Y:S01]  /*22e0*/  FSETP.GEU.AND P1, PT, |R67|, 6.5827683646048100446e-37, PT ;  /* 0x036000004300780b */ /* 0x000fe20003f2e200 */
[----:B------:R-:W-:Y:S04]  /*22f0*/  BSSY.RECONVERGENT B0, `(.L_x_587) ;  /* 0x0000012000007945 */ /* 0x000fe80003800200 */
[----:B0-----:R-:W-:-:S08]  /*2300*/  DFMA R6, R4, -R8, 1 ;  /* 0x3ff000000406742b */ /* 0x001fd00000000808 */
[----:B------:R-:W-:-:S08]  /*2310*/  DFMA R6, R6, R6, R6 ;  /* 0x000000060606722b */ /* 0x000fd00000000006 */
[----:B------:R-:W-:-:S08]  /*2320*/  DFMA R6, R4, R6, R4 ;  /* 0x000000060406722b */ /* 0x000fd00000000004 */
[----:B------:R-:W-:-:S08]  /*2330*/  DFMA R4, R6, -R8, 1 ;  /* 0x3ff000000604742b */ /* 0x000fd00000000808 */
[----:B------:R-:W-:-:S08]  /*2340*/  DFMA R4, R6, R4, R6 ;  /* 0x000000040604722b */ /* 0x000fd00000000006 */
[----:B------:R-:W-:-:S08]  /*2350*/  DMUL R6, R66, R4 ;  /* 0x0000000442067228 */ /* 0x000fd00000000000 */
[----:B------:R-:W-:-:S08]  /*2360*/  DFMA R10, R6, -R8, R66 ;  /* 0x80000008060a722b */ /* 0x000fd00000000042 */
[----:B------:R-:W-:-:S10]  /*2370*/  DFMA R4, R4, R10, R6 ;  /* 0x0000000a0404722b */ /* 0x000fd40000000006 */
[----:B------:R-:W-:-:S05]  /*2380*/  FFMA R6, RZ, R9, R5 ;  /* 0x00000009ff067223 */ /* 0x000fca0000000005 */
[----:B------:R-:W-:-:S13]  /*2390*/  FSETP.GT.AND P0, PT, |R6|, 1.469367938527859385e-39, PT ;  /* 0x001000000600780b */ /* 0x000fda0003f04200 */
[----:B------:R-:W-:Y:S05]  /*23a0*/  @P0 BRA P1, `(.L_x_588) ;  /* 0x0000000000180947 */ /* 0x000fea0000800000 */
[----:B------:R-:W-:Y:S01]  /*23b0*/  IMAD.MOV.U32 R64, RZ, RZ, R8 ;  /* 0x000000ffff407224 */ /* 0x000fe200078e0008 */
[----:B------:R-:W-:Y:S01]  /*23c0*/  MOV R80, 0x23f0 ;  /* 0x000023f000507802 */ /* 0x000fe20000000f00 */
[----:B------:R-:W-:-:S07]  /*23d0*/  IMAD.MOV.U32 R65, RZ, RZ, R9 ;  /* 0x000000ffff417224 */ /* 0x000fce00078e0009 */
[----:B------:R-:W-:Y:S05]  /*23e0*/  CALL.REL.NOINC `($__internal_15_$__cuda_sm20_div_rn_f64_full) ;  /* 0x0000000800747944 */ /* 0x000fea0003c00000 */
[----:B------:R-:W-:Y:S01]  /*23f0*/  MOV R4, R72 ;  /* 0x0000004800047202 */ /* 0x000fe20000000f00 */
[----:B------:R-:W-:-:S07]  /*2400*/  IMAD.MOV.U32 R5, RZ, RZ, R73 ;  /* 0x000000ffff057224 */ /* 0x000fce00078e0049 */
.L_x_588:
[----:B------:R-:W-:Y:S05]  /*2410*/  BSYNC.RECONVERGENT B0 ;  /* 0x0000000000007941 */ /* 0x000fea0003800200 */
.L_x_587:
        /* <DEDUP_REMOVED lines=20> */
[----:B------:R-:W-:Y:S05]  /*2560*/  CALL.REL.NOINC `($__internal_15_$__cuda_sm20_div_rn_f64_full) ;  /* 0x0000000800147944 */ /* 0x000fea0003c00000 */
[----:B------:R-:W-:Y:S01]  /*2570*/  IMAD.MOV.U32 R6, RZ, RZ, R72 ;  /* 0x000000ffff067224 */ /* 0x000fe200078e0048 */
[----:B------:R-:W-:-:S07]  /*2580*/  MOV R7, R73 ;  /* 0x0000004900077202 */ /* 0x000fce0000000f00 */
.L_x_590:
[----:B------:R-:W-:Y:S05]  /*2590*/  BSYNC.RECONVERGENT B0 ;  /* 0x0000000000007941 */ /* 0x000fea0003800200 */
.L_x_589:
        /* <DEDUP_REMOVED lines=21> */
.L_x_592:
[----:B------:R-:W-:Y:S05]  /*26f0*/  BSYNC.RECONVERGENT B0 ;  /* 0x0000000000007941 */ /* 0x000fea0003800200 */
.L_x_591:
[----:B------:R-:W0:Y:S08]  /*2700*/  LDC.64 R8, c[0x0][0x390] ;  /* 0x0000e400ff087b82 */ /* 0x000e300000000a00 */
[----:B------:R-:W1:Y:S08]  /*2710*/  LDC R25, c[0x0][0x3c8] ;  /* 0x0000f200ff197b82 */ /* 0x000e700000000800 */
[----:B------:R-:W2:Y:S01]  /*2720*/  LDC.64 R12, c[0x0][0x398] ;  /* 0x0000e600ff0c7b82 */ /* 0x000ea20000000a00 */
[----:B0-----:R-:W-:-:S04]  /*2730*/  IMAD.WIDE R26, R54, 0x8, R8 ;  /* 0x00000008361a7825 */ /* 0x001fc800078e0208 */
[C---:B-1----:R-:W-:Y:S02]  /*2740*/  IMAD.WIDE R28, R25.reuse, 0x8, R26 ;  /* 0x00000008191c7825 */ /* 0x042fe400078e021a */
[----:B------:R-:W3:Y:S02]  /*2750*/  LDG.E.64 R26, desc[UR4][R26.64] ;  /* 0x000000041a1a7981 */ /* 0x000ee4000c1e1b00 */
[C---:B------:R-:W-:Y:S02]  /*2760*/  IMAD.WIDE R30, R25.reuse, 0x8, R28 ;  /* 0x00000008191e7825 */ /* 0x040fe400078e021c */
[----:B------:R-:W4:Y:S02]  /*2770*/  LDG.E.64 R28, desc[UR4][R28.64] ;  /* 0x000000041c1c7981 */ /* 0x000f24000c1e1b00 */
[----:B------:R-:W-:Y:S02]  /*2780*/  IMAD.WIDE R10, R25, 0x8, R30 ;  /* 0x00000008190a7825 */ /* 0x000fe400078e021e */
[----:B------:R-:W5:Y:S04]  /*2790*/  LDG.E.64 R30, desc[UR4][R30.64] ;  /* 0x000000041e1e7981 */ /* 0x000f68000c1e1b00 */
[----:B------:R-:W3:Y:S01]  /*27a0*/  LDG.E.64 R10, desc[UR4][R10.64] ;  /* 0x000000040a0a7981 */ /* 0x000ee2000c1e1b00 */
[----:B--2---:R-:W-:-:S04]  /*27b0*/  IMAD.WIDE R12, R55, 0x8, R12 ;  /* 0x00000008370c7825 */ /* 0x004fc800078e020c */
[----:B------:R-:W-:-:S04]  /*27c0*/  IMAD.WIDE R8, R55, 0x8, R8 ;  /* 0x0000000837087825 */ /* 0x000fc800078e0208 */
[C---:B------:R-:W-:Y:S02]  /*27d0*/  IMAD.WIDE R14, R25.reuse, 0x8, R12 ;  /* 0x00000008190e7825 */ /* 0x040fe400078e020c */
[----:B------:R-:W2:Y:S02]  /*27e0*/  LDG.E.64 R8, desc[UR4][R8.64] ;  /* 0x0000000408087981 */ /* 0x000ea4000c1e1b00 */
[C---:B------:R-:W-:Y:S02]  /*27f0*/  IMAD.WIDE R16, R25.reuse, 0x8, R14 ;  /* 0x0000000819107825 */ /* 0x040fe400078e020e */
[----:B------:R-:W4:Y:S04]  /*2800*/  LDG.E.64 R12, desc[UR4][R12.64] ;  /* 0x000000040c0c7981 */ /* 0x000f28000c1e1b00 */
[----:B------:R-:W5:Y:S01]  /*2810*/  LDG.E.64 R14, desc[UR4][R14.64] ;  /* 0x000000040e0e7981 */ /* 0x000f62000c1e1b00 */
[----:B------:R-:W-:-:S03]  /*2820*/  IMAD.WIDE R18, R25, 0x8, R16 ;  /* 0x0000000819127825 */ /* 0x000fc600078e0210 */
[----:B------:R-:W4:Y:S01]  /*2830*/  LDG.E.64 R16, desc[UR4][R16.64] ;  /* 0x0000000410107981 */ /* 0x000f22000c1e1b00 */
[----:B------:R-:W-:-:S03]  /*2840*/  IMAD.WIDE R20, R25, 0x8, R18 ;  /* 0x0000000819147825 */ /* 0x000fc600078e0212 */
[----:B------:R-:W5:Y:S04]  /*2850*/  LDG.E.64 R18, desc[UR4][R18.64] ;  /* 0x0000000412127981 */ /* 0x000f68000c1e1b00 */
[----:B------:R0:W4:Y:S01]  /*2860*/  LDG.E.64 R22, desc[UR4][R20.64] ;  /* 0x0000000414167981 */ /* 0x000122000c1e1b00 */
[----:B------:R-:W-:-:S06]  /*2870*/  IMAD.WIDE R24, R25, 0x8, R20 ;  /* 0x0000000819187825 */ /* 0x000fcc00078e0214 */
[----:B------:R-:W5:Y:S01]  /*2880*/  LDG.E.64 R24, desc[UR4][R24.64] ;  /* 0x0000000418187981 */ /* 0x000f62000c1e1b00 */
[----:B------:R-:W-:Y:S01]  /*2890*/  IMAD.MOV.U32 R32, RZ, RZ, 0x1 ;  /* 0x00000001ff207424 */ /* 0x000fe200078e00ff */
[----:B------:R-:W-:Y:S01]  /*28a0*/  BSSY.RECONVERGENT B0, `(.L_x_593) ;  /* 0x0000021000007945 */ /* 0x000fe20003800200 */
[----:B---3--:R-:W0:Y:S04]  /*28b0*/  MUFU.RCP64H R33, R11 ;  /* 0x0000000b00217308 */ /* 0x008e280000001800 */
[----:B0-----:R-:W-:-:S08]  /*28c0*/  DFMA R20, -R10, R32, 1 ;  /* 0x3ff000000a14742b */ /* 0x001fd00000000120 */
[----:B------:R-:W-:-:S08]  /*28d0*/  DFMA R20, R20, R20, R20 ;  /* 0x000000141414722b */ /* 0x000fd00000000014 */
[----:B------:R-:W-:-:S08]  /*28e0*/  DFMA R20, R32, R20, R32 ;  /* 0x000000142014722b */ /* 0x000fd00000000020 */
[----:B------:R-:W-:-:S08]  /*28f0*/  DFMA R32, -R10, R20, 1 ;  /* 0x3ff000000a20742b */ /* 0x000fd00000000114 */
[----:B------:R-:W-:-:S08]  /*2900*/  DFMA R32, R20, R32, R20 ;  /* 0x000000201420722b */ /* 0x000fd00000000014 */
[----:B--2---:R-:W-:Y:S02]  /*2910*/  DMUL R20, R8, R32 ;  /* 0x0000002008147228 */ /* 0x004fe40000000000 */
[----:B----4-:R-:W-:-:S06]  /*2920*/  DMUL R22, R22, R6 ;  /* 0x0000000616167228 */ /* 0x010fcc0000000000 */
[----:B------:R-:W-:Y:S02]  /*2930*/  DFMA R34, -R10, R20, R8 ;  /* 0x000000140a22722b */ /* 0x000fe40000000108 */
[----:B------:R-:W-:-:S06]  /*2940*/  DMUL R6, R16, R6 ;  /* 0x0000000610067228 */ /* 0x000fcc0000000000 */
[----:B------:R-:W-:Y:S02]  /*2950*/  DFMA R16, R32, R34, R20 ;  /* 0x000000222010722b */ /* 0x000fe40000000014 */
[----:B-----5:R-:W-:Y:S01]  /*2960*/  DFMA R18, R18, R4, R22 ;  /* 0x000000041212722b */ /* 0x020fe20000000016 */
[----:B------:R-:W-:-:S07]  /*2970*/  FSETP.GEU.AND P1, PT, |R9|, 6.5827683646048100446e-37, PT ;  /* 0x036000000900780b */ /* 0x000fce0003f2e200 */
[----:B------:R-:W-:Y:S01]  /*2980*/  FFMA R22, RZ, R11, R17 ;  /* 0x0000000bff167223 */ /* 0x000fe20000000011 */
[----:B------:R-:W-:-:S04]  /*2990*/  DMUL R12, R12, R4 ;  /* 0x000000040c0c7228 */ /* 0x000fc80000000000 */
[----:B------:R-:W-:Y:S01]  /*29a0*/  FSETP.GT.AND P0, PT, |R22|, 1.469367938527859385e-39, PT ;  /* 0x001000001600780b */ /* 0x000fe20003f04200 */
[----:B------:R-:W-:Y:S02]  /*29b0*/  DMUL R20, R48, R26 ;  /* 0x0000001a30147228 */ /* 0x000fe40000000000 */
[----:B------:R-:W-:Y:S02]  /*29c0*/  DFMA R4, R14, R4, R6 ;  /* 0x000000040e04722b */ /* 0x000fe40000000006 */
[----:B------:R-:W-:Y:S02]  /*29d0*/  DFMA R18, R24, R72, R18 ;  /* 0x000000481812722b */ /* 0x000fe40000000012 */
[C---:B------:R-:W-:Y:S02]  /*29e0*/  DADD R14, R12.reuse, R26 ;  /* 0x000000000c0e7229 */ /* 0x040fe4000000001a */
[----:B------:R-:W-:Y:S02]  /*29f0*/  DMUL R6, R12, R20 ;  /* 0x000000140c067228 */ /* 0x000fe40000000000 */
[----:B------:R-:W-:-:S02]  /*2a00*/  DADD R12, R4, R28 ;  /* 0x00000000040c7229 */ /* 0x000fc4000000001c */
[----:B------:R-:W-:Y:S01]  /*2a10*/  DADD R4, R18, R30 ;  /* 0x0000000012047229 */ /* 0x000fe2000000001e */
[----:B------:R-:W-:Y:S10]  /*2a20*/  @P0 BRA P1, `(.L_x_594) ;  /* 0x0000000000200947 */ /* 0x000ff40000800000 */
[----:B------:R-:W-:Y:S01]  /*2a30*/  IMAD.MOV.U32 R66, RZ, RZ, R8 ;  /* 0x000000ffff427224 */ /* 0x000fe200078e0008 */
[----:B------:R-:W-:Y:S01]  /*2a40*/  MOV R67, R9 ;  /* 0x0000000900437202 */ /* 0x000fe20000000f00 */
[----:B------:R-:W-:Y:S01]  /*2a50*/  IMAD.MOV.U32 R64, RZ, RZ, R10 ;  /* 0x000000ffff407224 */ /* 0x000fe200078e000a */
[----:B------:R-:W-:Y:S01]  /*2a60*/  MOV R80, 0x2a90 ;  /* 0x00002a9000507802 */ /* 0x000fe20000000f00 */
[----:B------:R-:W-:-:S07]  /*2a70*/  IMAD.MOV.U32 R65, RZ, RZ, R11 ;  /* 0x000000ffff417224 */ /* 0x000fce00078e000b */
[----:B------:R-:W-:Y:S05]  /*2a80*/  CALL.REL.NOINC `($__internal_15_$__cuda_sm20_div_rn_f64_full) ;  /* 0x0000000000cc7944 */ /* 0x000fea0003c00000 */
[----:B------:R-:W-:Y:S02]  /*2a90*/  IMAD.MOV.U32 R16, RZ, RZ, R72 ;  /* 0x000000ffff107224 */ /* 0x000fe400078e0048 */
[----:B------:R-:W-:-:S07]  /*2aa0*/  IMAD.MOV.U32 R17, RZ, RZ, R73 ;  /* 0x000000ffff117224 */ /* 0x000fce00078e0049 */
.L_x_594:
[----:B------:R-:W-:Y:S05]  /*2ab0*/  BSYNC.RECONVERGENT B0 ;  /* 0x0000000000007941 */ /* 0x000fea0003800200 */
.L_x_593:
[----:B------:R-:W0:Y:S01]  /*2ac0*/  MUFU.RCP64H R19, R47 ;  /* 0x0000002f00137308 */ /* 0x000e220000001800 */
[----:B------:R-:W-:Y:S01]  /*2ad0*/  IMAD.MOV.U32 R18, RZ, RZ, 0x1 ;  /* 0x00000001ff127424 */ /* 0x000fe200078e00ff */
[----:B------:R-:W1:Y:S01]  /*2ae0*/  LDC.64 R22, c[0x0][0x380] ;  /* 0x0000e000ff167b82 */ /* 0x000e620000000a00 */
[C---:B------:R-:W-:Y:S01]  /*2af0*/  DFMA R8, -R6.reuse, R16, R8 ;  /* 0x000000100608722b */ /* 0x040fe20000000108 */
[----:B------:R-:W-:Y:S01]  /*2b00*/  BSSY.RECONVERGENT B0, `(.L_x_595) ;  /* 0x000001f000007945 */ /* 0x000fe20003800200 */
[----:B------:R-:W-:-:S05]  /*2b10*/  DADD R6, R6, R10 ;  /* 0x0000000006067229 */ /* 0x000fca000000000a */
[----:B------:R-:W2:Y:S01]  /*2b20*/  LDC R31, c[0x0][0x3c8] ;  /* 0x0000f200ff1f7b82 */ /* 0x000ea20000000800 */
[----:B------:R-:W-:Y:S02]  /*2b30*/  DMUL R24, R4, R8 ;  /* 0x0000000804187228 */ /* 0x000fe40000000000 */
[----:B------:R-:W-:Y:S02]  /*2b40*/  DMUL R66, R8, R6 ;  /* 0x0000000608427228 */ /* 0x000fe40000000000 */
[----:B0-----:R-:W-:-:S08]  /*2b50*/  DFMA R20, -R46, R18, 1 ;  /* 0x3ff000002e14742b */ /* 0x001fd00000000112 */
[----:B------:R-:W-:Y:S01]  /*2b60*/  FSETP.GEU.AND P1, PT, |R67|, 6.5827683646048100446e-37, PT ;  /* 0x036000004300780b */ /* 0x000fe20003f2e200 */
[----:B------:R-:W-:Y:S01]  /*2b70*/  DFMA R20, R20, R20, R20 ;  /* 0x000000141414722b */ /* 0x000fe20000000014 */
[----:B-1----:R-:W-:-:S05]  /*2b80*/  IMAD.WIDE R10, R55, 0x8, R22 ;  /* 0x00000008370a7825 */ /* 0x002fca00078e0216 */
[----:B------:R0:W-:Y:S02]  /*2b90*/  STG.E.64 desc[UR4][R10.64], R8 ;  /* 0x000000080a007986 */ /* 0x0001e4000c101b04 */
[----:B------:R-:W-:Y:S01]  /*2ba0*/  DFMA R20, R18, R20, R18 ;  /* 0x000000141214722b */ /* 0x000fe20000000012 */
[----:B--2---:R-:W-:-:S07]  /*2bb0*/  IMAD.WIDE R18, R31, 0x8, R10 ;  /* 0x000000081f127825 */ /* 0x004fce00078e020a */
[----:B------:R-:W-:Y:S01]  /*2bc0*/  DFMA R16, -R46, R20, 1 ;  /* 0x3ff000002e10742b */ /* 0x000fe20000000114 */
[----:B------:R-:W-:-:S04]  /*2bd0*/  IMAD.WIDE R22, R31, 0x8, R18 ;  /* 0x000000081f167825 */ /* 0x000fc800078e0212 */
[----:B------:R-:W-:-:S03]  /*2be0*/  IMAD.WIDE R6, R31, 0x8, R22 ;  /* 0x000000081f067825 */ /* 0x000fc600078e0216 */
[----:B------:R-:W-:Y:S02]  /*2bf0*/  DFMA R72, R20, R16, R20 ;  /* 0x000000101448722b */ /* 0x000fe40000000014 */
[-C--:B------:R-:W-:Y:S02]  /*2c00*/  DMUL R16, R14, R8.reuse ;  /* 0x000000080e107228 */ /* 0x080fe40000000000 */
[----:B------:R-:W-:-:S04]  /*2c10*/  DMUL R20, R12, R8 ;  /* 0x000000080c147228 */ /* 0x000fc80000000000 */
[----:B------:R-:W-:Y:S01]  /*2c20*/  DMUL R26, R66, R72 ;  /* 0x00000048421a7228 */ /* 0x000fe20000000000 */
[----:B------:R0:W-:Y:S04]  /*2c30*/  STG.E.64 desc[UR4][R18.64], R16 ;  /* 0x0000001012007986 */ /* 0x0001e8000c101b04 */
[----:B------:R0:W-:Y:S03]  /*2c40*/  STG.E.64 desc[UR4][R22.64], R20 ;  /* 0x0000001416007986 */ /* 0x0001e6000c101b04 */
[----:B------:R-:W-:Y:S01]  /*2c50*/  DFMA R28, -R46, R26, R66 ;  /* 0x0000001a2e1c722b */ /* 0x000fe20000000142 */
[----:B------:R0:W-:Y:S07]  /*2c60*/  STG.E.64 desc[UR4][R6.64], R24 ;  /* 0x0000001806007986 */ /* 0x0001ee000c101b04 */
[----:B------:R-:W-:-:S10]  /*2c70*/  DFMA R72, R72, R28, R26 ;  /* 0x0000001c4848722b */ /* 0x000fd4000000001a */
[----:B------:R-:W-:-:S05]  /*2c80*/  FFMA R26, RZ, R47, R73 ;  /* 0x0000002fff1a7223 */ /* 0x000fca0000000049 */
[----:B------:R-:W-:-:S13]  /*2c90*/  FSETP.GT.AND P0, PT, |R26|, 1.469367938527859385e-39, PT ;  /* 0x001000001a00780b */ /* 0x000fda0003f04200 */
[----:B0-----:R-:W-:Y:S05]  /*2ca0*/  @P0 BRA P1, `(.L_x_596) ;  /* 0x0000000000100947 */ /* 0x001fea0000800000 */
[----:B------:R-:W-:Y:S01]  /*2cb0*/  IMAD.MOV.U32 R64, RZ, RZ, R46 ;  /* 0x000000ffff407224 */ /* 0x000fe200078e002e */
[----:B------:R-:W-:Y:S01]  /*2cc0*/  MOV R80, 0x2cf0 ;  /* 0x00002cf000507802 */ /* 0x000fe20000000f00 */
[----:B------:R-:W-:-:S07]  /*2cd0*/  IMAD.MOV.U32 R65, RZ, RZ, R47 ;  /* 0x000000ffff417224 */ /* 0x000fce00078e002f */
[----:B------:R-:W-:Y:S05]  /*2ce0*/  CALL.REL.NOINC `($__internal_15_$__cuda_sm20_div_rn_f64_full) ;  /* 0x0000000000347944 */ /* 0x000fea0003c00000 */
.L_x_596:
[----:B------:R-:W-:Y:S05]  /*2cf0*/  BSYNC.RECONVERGENT B0 ;  /* 0x0000000000007941 */ /* 0x000fea0003800200 */
.L_x_595:
[----:B------:R-:W-:Y:S01]  /*2d00*/  DMUL R12, R12, R12 ;  /* 0x0000000c0c0c7228 */ /* 0x000fe20000000000 */
[----:B------:R-:W0:Y:S01]  /*2d10*/  LDC R10, c[0x0][0x3c8] ;  /* 0x0000f200ff0a7b82 */ /* 0x000e220000000800 */
[----:B------:R-:W-:Y:S01]  /*2d20*/  DMUL R8, R8, 0.5 ;  /* 0x3fe0000008087828 */ /* 0x000fe20000000000 */
[----:B------:R-:W-:-:S05]  /*2d30*/  IADD3 R55, PT, PT, R0, R55, RZ ;  /* 0x0000003700377210 */ /* 0x000fca0007ffe0ff */
        /* <DEDUP_REMOVED lines=8> */
        .weak           $__internal_15_$__cuda_sm20_div_rn_f64_full
        .type           $__internal_15_$__cuda_sm20_div_rn_f64_full,@function
        .size           $__internal_15_$__cuda_sm20_div_rn_f64_full,($__internal_16_$__cuda_sm20_dsqrt_rn_f64_mediumpath_v1 - $__internal_15_$__cuda_sm20_div_rn_f64_full)
$__internal_15_$__cuda_sm20_div_rn_f64_full:
        /* <DEDUP_REMOVED lines=15> */
[----:B------:R-:W-:Y:S02]  /*2eb0*/  @!P2 ISETP.GE.U32.AND P3, PT, R79, R74, PT ;  /* 0x0000004a4f00a20c */ /* 0x000fe40003f66070 */
[----:B------:R-:W-:-:S02]  /*2ec0*/  @!P0 LOP3.LUT R82, R63, 0x7ff00000, RZ, 0xc0, !PT ;  /* 0x7ff000003f528812 */ /* 0x000fc400078ec0ff */
[----:B------:R-:W-:-:S03]  /*2ed0*/  @!P2 SEL R75, R78, 0x63400000, !P3 ;  /* 0x634000004e4ba807 */ /* 0x000fc60005800000 */
[----:B------:R-:W-:Y:S01]  /*2ee0*/  VIADD R84, R82, 0xffffffff ;  /* 0xffffffff52547836 */ /* 0x000fe20000000000 */
[----:B------:R-:W-:-:S04]  /*2ef0*/  @!P2 LOP3.LUT R76, R75, 0x80000000, R67, 0xf8, !PT ;  /* 0x800000004b4ca812 */ /* 0x000fc800078ef843 */
[----:B------:R-:W-:Y:S01]  /*2f00*/  @!P2 LOP3.LUT R77, R76, 0x100000, RZ, 0xfc, !PT ;  /* 0x001000004c4da812 */ /* 0x000fe200078efcff */
[----:B------:R-:W-:Y:S01]  /*2f10*/  @!P2 IMAD.MOV.U32 R76, RZ, RZ, RZ ;  /* 0x000000ffff4ca224 */ /* 0x000fe200078e00ff */
[----:B0-----:R-:W-:-:S08]  /*2f20*/  DFMA R72, R68, -R62, 1 ;  /* 0x3ff000004448742b */ /* 0x001fd0000000083e */
        /* <DEDUP_REMOVED lines=9> */
[----:B------:R-:W-:Y:S01]  /*2fc0*/  DMUL R72, R74, R68 ;  /* 0x000000444a487228 */ /* 0x000fe20000000000 */
[----:B------:R-:W-:-:S04]  /*2fd0*/  IADD3 R83, PT, PT, R81, -0x1, RZ ;  /* 0xffffffff51537810 */ /* 0x000fc80007ffe0ff */
[----:B------:R-:W-:-:S03]  /*2fe0*/  ISETP.GT.U32.AND P0, PT, R83, 0x7feffffe, PT ;  /* 0x7feffffe5300780c */ /* 0x000fc60003f04070 */
[----:B------:R-:W-:Y:S01]  /*2ff0*/  DFMA R76, R72, -R62, R68 ;  /* 0x8000003e484c722b */ /* 0x000fe20000000044 */
[----:B------:R-:W-:-:S07]  /*3000*/  ISETP.GT.U32.OR P0, PT, R84, 0x7feffffe, P0 ;  /* 0x7feffffe5400780c */ /* 0x000fce0000704470 */
[----:B------:R-:W-:-:S06]  /*3010*/  DFMA R76, R74, R76, R72 ;  /* 0x0000004c4a4c722b */ /* 0x000fcc0000000048 */
        /* <DEDUP_REMOVED lines=19> */
[----:B------:R-:W-:Y:S02]  /*3150*/  MOV R62, RZ ;  /* 0x000000ff003e7202 */ /* 0x000fe40000000f00 */
[----:B------:R-:W-:-:S04]  /*3160*/  IADD3 R66, PT, PT, -R66, -0x43300000, RZ ;  /* 0xbcd0000042427810 */ /* 0x000fc80007ffe1ff */
[----:B------:R-:W-:Y:S02]  /*3170*/  DFMA R62, R72, -R62, R76 ;  /* 0x8000003e483e722b */ /* 0x000fe4000000004c */
[----:B------:R-:W-:-:S08]  /*3180*/  DMUL.RP R76, R76, R74 ;  /* 0x0000004a4c4c7228 */ /* 0x000fd00000008000 */
[----:B------:R-:W-:Y:S02]  /*3190*/  FSETP.NEU.AND P0, PT, |R63|, R66, PT ;  /* 0x000000423f00720b */ /* 0x000fe40003f0d200 */
[----:B------:R-:W-:Y:S02]  /*31a0*/  LOP3.LUT R63, R77, R64, RZ, 0x3c, !PT ;  /* 0x000000404d3f7212 */ /* 0x000fe400078e3cff */
[----:B------:R-:W-:Y:S02]  /*31b0*/  FSEL R72, R76, R72, !P0 ;  /* 0x000000484c487208 */ /* 0x000fe40004000000 */
[----:B------:R-:W-:Y:S01]  /*31c0*/  FSEL R73, R63, R73, !P0 ;  /* 0x000000493f497208 */ /* 0x000fe20004000000 */
[----:B------:R-:W-:Y:S06]  /*31d0*/  BRA `(.L_x_600) ;  /* 0x0000000000547947 */ /* 0x000fec0003800000 */
.L_x_599:
        /* <DEDUP_REMOVED lines=16> */
.L_x_602:
[----:B------:R-:W-:Y:S01]  /*32e0*/  LOP3.LUT R73, R65, 0x80000, RZ, 0xfc, !PT ;  /* 0x0008000041497812 */ /* 0x000fe200078efcff */
[----:B------:R-:W-:Y:S01]  /*32f0*/  IMAD.MOV.U32 R72, RZ, RZ, R64 ;  /* 0x000000ffff487224 */ /* 0x000fe200078e0040 */
[----:B------:R-:W-:Y:S06]  /*3300*/  BRA `(.L_x_600) ;  /* 0x0000000000087947 */ /* 0x000fec0003800000 */
.L_x_601:
[----:B------:R-:W-:Y:S02]  /*3310*/  LOP3.LUT R73, R67, 0x80000, RZ, 0xfc, !PT ;  /* 0x0008000043497812 */ /* 0x000fe400078efcff */
[----:B------:R-:W-:-:S07]  /*3320*/  MOV R72, R66 ;  /* 0x0000004200487202 */ /* 0x000fce0000000f00 */
.L_x_600:
[----:B------:R-:W-:Y:S05]  /*3330*/  BSYNC.RECONVERGENT B1 ;  /* 0x0000000000017941 */ /* 0x000fea0003800200 */
.L_x_598:
[----:B------:R-:W-:-:S04]  /*3340*/  IMAD.MOV.U32 R81, RZ, RZ, 0x0 ;  /* 0x00000000ff517424 */ /* 0x000fc800078e00ff */
[----:B------:R-:W-:Y:S05]  /*3350*/  RET.REL.NODEC R80 `(_Z14gpuTemplateStgIdEvPT_S1_S1_S1_S1_S1_S1_S1_S0_ii) ;  /* 0xffffffcc50287950 */ /* 0x000fea0003c3ffff */
        .weak           $__internal_16_$__cuda_sm20_dsqrt_rn_f64_mediumpath_v1
        .type           $__internal_16_$__cuda_sm20_dsqrt_rn_f64_mediumpath_v1,@function
        .size           $__internal_16_$__cuda_sm20_dsqrt_rn_f64_mediumpath_v1,($_Z14gpuTemplateStgIdEvPT_S1_S1_S1_S1_S1_S1_S1_S0_ii$__internal_accurate_pow - $__internal_16_$__cuda_sm20_dsqrt_rn_f64_mediumpath_v1)
$__internal_16_$__cuda_sm20_dsqrt_rn_f64_mediumpath_v1:
[----:B------:R-:W-:Y:S01]  /*3360*/  ISETP.GE.U32.AND P0, PT, R8, -0x3400000, PT ;  /* 0xfcc000000800780c */ /* 0x000fe20003f06070 */
[----:B------:R-:W-:Y:S01]  /*3370*/  BSSY.RECONVERGENT B1, `(.L_x_603) ;  /* 0x0000029000017945 */ /* 0x000fe20003800200 */
[----:B------:R-:W-:Y:S02]  /*3380*/  IMAD.MOV.U32 R8, RZ, RZ, R14 ;  /* 0x000000ffff087224 */ /* 0x000fe400078e000e */
[----:B------:R-:W-:Y:S01]  /*3390*/  IMAD.MOV.U32 R9, RZ, RZ, R15 ;  /* 0x000000ffff097224 */ /* 0x000fe200078e000f */
[----:B------:R-:W-:Y:S01]  /*33a0*/  MOV R15, R52 ;  /* 0x00000034000f7202 */ /* 0x000fe20000000f00 */
[----:B------:R-:W-:Y:S02]  /*33b0*/  IMAD.MOV.U32 R11, RZ, RZ, R53 ;  /* 0x000000ffff0b7224 */ /* 0x000fe400078e0035 */
[----:B------:R-:W-:Y:S02]  /*33c0*/  IMAD.MOV.U32 R12, RZ, RZ, R68 ;  /* 0x000000ffff0c7224 */ /* 0x000fe400078e0044 */
[----:B------:R-:W-:-:S03]  /*33d0*/  IMAD.MOV.U32 R14, RZ, RZ, R5 ;  /* 0x000000ffff0e7224 */ /* 0x000fc600078e0005 */
[----:B------:R-:W-:Y:S05]  /*33e0*/  @!P0 BRA `(.L_x_604) ;  /* 0x0000000000208947 */ /* 0x000fea0003800000 */
[----:B------:R-:W-:-:S10]  /*33f0*/  DFMA.RM R8, R8, R12, R14 ;  /* 0x0000000c0808722b */ /* 0x000fd4000000400e */
[----:B------:R-:W-:-:S05]  /*3400*/  IADD3 R12, P0, PT, R8, 0x1, RZ ;  /* 0x00000001080c7810 */ /* 0x000fca0007f1e0ff */
[----:B------:R-:W-:-:S06]  /*3410*/  IMAD.X R13, RZ, RZ, R9, P0 ;  /* 0x000000ffff0d7224 */ /* 0x000fcc00000e0609 */
[----:B------:R-:W-:-:S08]  /*3420*/  DFMA.RP R10, -R8, R12, R10 ;  /* 0x0000000c080a722b */ /* 0x000fd0000000810a */
[----:B------:R-:W-:-:S06]  /*3430*/  DSETP.GT.AND P0, PT, R10, RZ, PT ;  /* 0x000000ff0a00722a */ /* 0x000fcc0003f04000 */
[----:B------:R-:W-:Y:S02]  /*3440*/  FSEL R8, R12, R8, P0 ;  /* 0x000000080c087208 */ /* 0x000fe40000000000 */
[----:B------:R-:W-:Y:S01]  /*3450*/  FSEL R9, R13, R9, P0 ;  /* 0x000000090d097208 */ /* 0x000fe20000000000 */
[----:B------:R-:W-:Y:S06]  /*3460*/  BRA `(.L_x_605) ;  /* 0x0000000000647947 */ /* 0x000fec0003800000 */
.L_x_604:
[----:B------:R-:W-:-:S14]  /*3470*/  DSETP.NE.AND P0, PT, R10, RZ, PT ;  /* 0x000000ff0a00722a */ /* 0x000fdc0003f05000 */
[----:B------:R-:W-:Y:S05]  /*3480*/  @!P0 BRA `(.L_x_606) ;  /* 0x0000000000588947 */ /* 0x000fea0003800000 */
[----:B------:R-:W-:-:S13]  /*3490*/  ISETP.GE.AND P0, PT, R11, RZ, PT ;  /* 0x000000ff0b00720c */ /* 0x000fda0003f06270 */
[----:B------:R-:W-:Y:S02]  /*34a0*/  @!P0 IMAD.MOV.U32 R8, RZ, RZ, 0x0 ;  /* 0x00000000ff088424 */ /* 0x000fe400078e00ff */
[----:B------:R-:W-:Y:S01]  /*34b0*/  @!P0 IMAD.MOV.U32 R9, RZ, RZ, -0x80000 ;  /* 0xfff80000ff098424 */ /* 0x000fe200078e00ff */
[----:B------:R-:W-:Y:S06]  /*34c0*/  @!P0 BRA `(.L_x_605) ;  /* 0x00000000004c8947 */ /* 0x000fec0003800000 */
[----:B------:R-:W-:-:S13]  /*34d0*/  ISETP.GT.AND P0, PT, R11, 0x7fefffff, PT ;  /* 0x7fefffff0b00780c */ /* 0x000fda0003f04270 */
[----:B------:R-:W-:Y:S05]  /*34e0*/  @P0 BRA `(.L_x_606) ;  /* 0x0000000000400947 */ /* 0x000fea0003800000 */
[----:B------:R-:W-:Y:S01]  /*34f0*/  DMUL R8, R10, 8.11296384146066816958e+31 ;  /* 0x469000000a087828 */ /* 0x000fe20000000000 */
[----:B------:R-:W-:Y:S02]  /*3500*/  IMAD.MOV.U32 R14, RZ, RZ, 0x0 ;  /* 0x00000000ff0e7424 */ /* 0x000fe400078e00ff */
[----:B------:R-:W-:Y:S02]  /*3510*/  IMAD.MOV.U32 R10, RZ, RZ, RZ ;  /* 0x000000ffff0a7224 */ /* 0x000fe400078e00ff */
[----:B------:R-:W-:Y:S01]  /*3520*/  IMAD.MOV.U32 R15, RZ, RZ, 0x3fd80000 ;  /* 0x3fd80000ff0f7424 */ /* 0x000fe200078e00ff */
[----:B------:R-:W0:Y:S03]  /*3530*/  MUFU.RSQ64H R11, R9 ;  /* 0x00000009000b7308 */ /* 0x000e260000001c00 */
[----:B0-----:R-:W-:-:S08]  /*3540*/  DMUL R12, R10, R10 ;  /* 0x0000000a0a0c7228 */ /* 0x001fd00000000000 */
[----:B------:R-:W-:-:S08]  /*3550*/  DFMA R12, R8, -R12, 1 ;  /* 0x3ff00000080c742b */ /* 0x000fd0000000080c */
[----:B------:R-:W-:Y:S02]  /*3560*/  DFMA R14, R12, R14, 0.5 ;  /* 0x3fe000000c0e742b */ /* 0x000fe4000000000e */
[----:B------:R-:W-:-:S08]  /*3570*/  DMUL R12, R10, R12 ;  /* 0x0000000c0a0c7228 */ /* 0x000fd00000000000 */
[----:B------:R-:W-:-:S08]  /*3580*/  DFMA R12, R14, R12, R10 ;  /* 0x0000000c0e0c722b */ /* 0x000fd0000000000a */
[----:B------:R-:W-:Y:S02]  /*3590*/  DMUL R10, R8, R12 ;  /* 0x0000000c080a7228 */ /* 0x000fe40000000000 */
[----:B------:R-:W-:-:S06]  /*35a0*/  IADD3 R13, PT, PT, R13, -0x100000, RZ ;  /* 0xfff000000d0d7810 */ /* 0x000fcc0007ffe0ff */
[----:B------:R-:W-:-:S08]  /*35b0*/  DFMA R14, R10, -R10, R8 ;  /* 0x8000000a0a0e722b */ /* 0x000fd00000000008 */
[----:B------:R-:W-:-:S10]  /*35c0*/  DFMA R8, R12, R14, R10 ;  /* 0x0000000e0c08722b */ /* 0x000fd4000000000a */
[----:B------:R-:W-:Y:S01]  /*35d0*/  VIADD R9, R9, 0xfcb00000 ;  /* 0xfcb0000009097836 */ /* 0x000fe20000000000 */
[----:B------:R-:W-:Y:S06]  /*35e0*/  BRA `(.L_x_605) ;  /* 0x0000000000047947 */ /* 0x000fec0003800000 */
.L_x_606:
[----:B------:R-:W-:-:S11]  /*35f0*/  DADD R8, R10, R10 ;  /* 0x000000000a087229 */ /* 0x000fd6000000000a */
.L_x_605:
[----:B------:R-:W-:Y:S05]  /*3600*/  BSYNC.RECONVERGENT B1 ;  /* 0x0000000000017941 */ /* 0x000fea0003800200 */
.L_x_603:
[----:B------:R-:W-:-:S04]  /*3610*/  IMAD.MOV.U32 R5, RZ, RZ, 0x0 ;  /* 0x00000000ff057424 */ /* 0x000fc800078e00ff */
[----:B------:R-:W-:Y:S05]  /*3620*/  RET.REL.NODEC R4 `(_Z14gpuTemplateStgIdEvPT_S1_S1_S1_S1_S1_S1_S1_S0_ii) ;  /* 0xffffffc804747950 */ /* 0x000fea0003c3ffff */
        .type           $_Z14gpuTemplateStgIdEvPT_S1_S1_S1_S1_S1_S1_S1_S0_ii$__internal_accurate_pow,@function
        .size           $_Z14gpuTemplateStgIdEvPT_S1_S1_S1_S1_S1_S1_S1_S0_ii$__internal_accurate_pow,($_Z14gpuTemplateStgIdEvPT_S1_S1_S1_S1_S1_S1_S1_S0_ii$__internal_trig_reduction_slowpathd - $_Z14gpuTemplateStgIdEvPT_S1_S1_S1_S1_S1_S1_S1_S0_ii$__internal_accurate_pow)
$_Z14gpuTemplateStgIdEvPT_S1_S1_S1_S1_S1_S1_S1_S0_ii$__internal_accurate_pow:
[----:B------:R-:W-:Y:S01]  /*3630*/  ISETP.GT.U32.AND P0, PT, R5, 0xfffff, PT ;  /* 0x000fffff0500780c */ /* 0x000fe20003f04070 */
[----:B------:R-:W-:Y:S01]  /*3640*/  IMAD.MOV.U32 R64, RZ, RZ, R5 ;  /* 0x000000ffff407224 */ /* 0x000fe200078e0005 */
[----:B------:R-:W-:Y:S01]  /*3650*/  UMOV UR8, 0x7d2cafe2 ;  /* 0x7d2cafe200087882 */ /* 0x000fe20000000000 */
[----:B------:R-:W-:Y:S01]  /*3660*/  IMAD.MOV.U32 R78, RZ, RZ, RZ ;  /* 0x000000ffff4e7224 */ /* 0x000fe200078e00ff */
[----:B------:R-:W-:Y:S01]  /*3670*/  UMOV UR9, 0x3eb0f5ff ;  /* 0x3eb0f5ff00097882 */ /* 0x000fe20000000000 */
[----:B------:R-:W-:Y:S01]  /*3680*/  IMAD.MOV.U32 R72, RZ, RZ, 0x41ad3b5a ;  /* 0x41ad3b5aff487424 */ /* 0x000fe200078e00ff */
[----:B------:R-:W-:Y:S01]  /*3690*/  UMOV UR10, 0x3b39803f ;  /* 0x3b39803f000a7882 */ /* 0x000fe20000000000 */
[----:B------:R-:W-:Y:S01]  /*36a0*/  IMAD.MOV.U32 R73, RZ, RZ, 0x3ed0f5d2 ;  /* 0x3ed0f5d2ff497424 */ /* 0x000fe200078e00ff */
[----:B------:R-:W-:-:S05]  /*36b0*/  UMOV UR11, 0x3c7abc9e ;  /* 0x3c7abc9e000b7882 */ /* 0x000fca0000000000 */
[----:B------:R-:W-:-:S10]  /*36c0*/  @!P0 DMUL R84, R4, 1.80143985094819840000e+16 ;  /* 0x4350000004548828 */ /* 0x000fd40000000000 */
[----:B------:R-:W-:Y:S02]  /*36d0*/  @!P0 IMAD.MOV.U32 R64, RZ, RZ, R85 ;  /* 0x000000ffff408224 */ /* 0x000fe400078e0055 */
[----:B------:R-:W-:-:S03]  /*36e0*/  @!P0 IMAD.MOV.U32 R4, RZ, RZ, R84 ;  /* 0x000000ffff048224 */ /* 0x000fc600078e0054 */
[----:B------:R-:W-:Y:S01]  /*36f0*/  LOP3.LUT R64, R64, 0x800fffff, RZ, 0xc0, !PT ;  /* 0x800fffff40407812 */ /* 0x000fe200078ec0ff */
[----:B------:R-:W-:Y:S01]  /*3700*/  IMAD.MOV.U32 R70, RZ, RZ, R4 ;  /* 0x000000ffff467224 */ /* 0x000fe200078e0004 */
[----:B------:R-:W-:Y:S02]  /*3710*/  SHF.R.U32.HI R4, RZ, 0x14, R5 ;  /* 0x00000014ff047819 */ /* 0x000fe40000011605 */
[----:B------:R-:W-:Y:S02]  /*3720*/  LOP3.LUT R71, R64, 0x3ff00000, RZ, 0xfc, !PT ;  /* 0x3ff0000040477812 */ /* 0x000fe400078efcff */
[----:B------:R-:W-:Y:S02]  /*3730*/  @!P0 LEA.HI R4, R85, 0xffffffca, RZ, 0xc ;  /* 0xffffffca55048811 */ /* 0x000fe400078f60ff */
[----:B------:R-:W-:Y:S02]  /*3740*/  ISETP.GE.U32.AND P1, PT, R71, 0x3ff6a09f, PT ;  /* 0x3ff6a09f4700780c */ /* 0x000fe40003f26070 */
[----:B------:R-:W-:-:S11]  /*3750*/  IADD3 R5, PT, PT, R4, -0x3ff, RZ ;  /* 0xfffffc0104057810 */ /* 0x000fd60007ffe0ff */
[----:B------:R-:W-:Y:S01]  /*3760*/  @P1 IADD3 R65, PT, PT, R71, -0x100000, RZ ;  /* 0xfff0000047411810 */ /* 0x000fe20007ffe0ff */
[----:B------:R-:W-:-:S04]  /*3770*/  @P1 VIADD R5, R4, 0xfffffc02 ;  /* 0xfffffc0204051836 */ /* 0x000fc80000000000 */
[----:B------:R-:W-:-:S06]  /*3780*/  @P1 IMAD.MOV.U32 R71, RZ, RZ, R65 ;  /* 0x000000ffff471224 */ /* 0x000fcc00078e0041 */
[C---:B------:R-:W-:Y:S02]  /*3790*/  DADD R68, R70.reuse, 1 ;  /* 0x3ff0000046447429 */ /* 0x040fe40000000000 */
[----:B------:R-:W-:-:S04]  /*37a0*/  DADD R70, R70, -1 ;  /* 0xbff0000046467429 */ /* 0x000fc80000000000 */
[----:B------:R-:W0:Y:S02]  /*37b0*/  MUFU.RCP64H R79, R69 ;  /* 0x00000045004f7308 */ /* 0x000e240000001800 */
[----:B0-----:R-:W-:-:S08]  /*37c0*/  DFMA R64, -R68, R78, 1 ;  /* 0x3ff000004440742b */ /* 0x001fd0000000014e */
[----:B------:R-:W-:-:S08]  /*37d0*/  DFMA R64, R64, R64, R64 ;  /* 0x000000404040722b */ /* 0x000fd00000000040 */
[----:B------:R-:W-:-:S08]  /*37e0*/  DFMA R78, R78, R64, R78 ;  /* 0x000000404e4e722b */ /* 0x000fd0000000004e */
[----:B------:R-:W-:-:S08]  /*37f0*/  DMUL R64, R70, R78 ;  /* 0x0000004e46407228 */ /* 0x000fd00000000000 */
[----:B------:R-:W-:-:S08]  /*3800*/  DFMA R64, R70, R78, R64 ;  /* 0x0000004e4640722b */ /* 0x000fd00000000040 */
[-C--:B------:R-:W-:Y:S02]  /*3810*/  DMUL R74, R64, R64.reuse ;  /* 0x00000040404a7228 */ /* 0x080fe40000000000 */
[----:B------:R-:W-:Y:S02]  /*3820*/  DADD R76, R70, -R64 ;  /* 0x00000000464c7229 */ /* 0x000fe40000000840 */
[----:B------:R-:W-:-:S04]  /*3830*/  DMUL R82, R64, R64 ;  /* 0x0000004040527228 */ /* 0x000fc80000000000 */
        /* <DEDUP_REMOVED lines=11> */
[----:B------:R-:W-:Y:S02]  /*38f0*/  DMUL R70, R78, R70 ;  /* 0x000000464e467228 */ /* 0x000fe40000000000 */
[----:B------:R-:W-:-:S03]  /*3900*/  DFMA R78, R64, R64, -R82 ;  /* 0x00000040404e722b */ /* 0x000fc60000000852 */
        /* <DEDUP_REMOVED lines=14> */
[----:B------:R-:W-:Y:S01]  /*39f0*/  DMUL R72, R64, R82 ;  /* 0x0000005240487228 */ /* 0x000fe20000000000 */
[----:B------:R-:W-:Y:S02]  /*3a00*/  VIADD R77, R71, 0x100000 ;  /* 0x00100000474d7836 */ /* 0x000fe40000000000 */
[----:B------:R-:W-:-:S03]  /*3a10*/  IMAD.MOV.U32 R76, RZ, RZ, R70 ;  /* 0x000000ffff4c7224 */ /* 0x000fc600078e0046 */
[----:B------:R-:W-:Y:S01]  /*3a20*/  DADD R74, R74, -UR8 ;  /* 0x800000084a4a7e29 */ /* 0x000fe20008000000 */
[----:B------:R-:W-:Y:S01]  /*3a30*/  UMOV UR8, 0x80000000 ;  /* 0x8000000000087882 */ /* 0x000fe20000000000 */
[C---:B------:R-:W-:Y:S01]  /*3a40*/  DFMA R80, R64.reuse, R82, -R72 ;  /* 0x000000524050722b */ /* 0x040fe20000000848 */
[----:B------:R-:W-:Y:S01]  /*3a50*/  UMOV UR9, 0x43300000 ;  /* 0x4330000000097882 */ /* 0x000fe20000000000 */
[----:B------:R-:W-:-:S04]  /*3a60*/  DFMA R76, R64, R76, R78 ;  /* 0x0000004c404c722b */ /* 0x000fc8000000004e */
[----:B------:R-:W-:Y:S02]  /*3a70*/  DADD R78, R68, R74 ;  /* 0x00000000444e7229 */ /* 0x000fe4000000004a */
[----:B------:R-:W-:-:S06]  /*3a80*/  DFMA R80, R70, R82, R80 ;  /* 0x000000524650722b */ /* 0x000fcc0000000050 */
[----:B------:R-:W-:Y:S02]  /*3a90*/  DMUL R82, R78, R72 ;  /* 0x000000484e527228 */ /* 0x000fe40000000000 */
[----:B------:R-:W-:Y:S02]  /*3aa0*/  DFMA R76, R64, R76, R80 ;  /* 0x0000004c404c722b */ /* 0x000fe40000000050 */
[----:B------:R-:W-:-:S04]  /*3ab0*/  DADD R80, R68, -R78 ;  /* 0x0000000044507229 */ /* 0x000fc8000000084e */
[----:B------:R-:W-:-:S04]  /*3ac0*/  DFMA R68, R78, R72, -R82 ;  /* 0x000000484e44722b */ /* 0x000fc80000000852 */
[----:B------:R-:W-:-:S04]  /*3ad0*/  DADD R80, R74, R80 ;  /* 0x000000004a507229 */ /* 0x000fc80000000050 */
[----:B------:R-:W-:-:S08]  /*3ae0*/  DFMA R68, R78, R76, R68 ;  /* 0x0000004c4e44722b */ /* 0x000fd00000000044 */
[----:B------:R-:W-:-:S08]  /*3af0*/  DFMA R80, R80, R72, R68 ;  /* 0x000000485050722b */ /* 0x000fd00000000044 */
[----:B------:R-:W-:-:S08]  /*3b00*/  DADD R72, R82, R80 ;  /* 0x0000000052487229 */ /* 0x000fd00000000050 */
[--C-:B------:R-:W-:Y:S02]  /*3b10*/  DADD R68, R64, R72.reuse ;  /* 0x0000000040447229 */ /* 0x100fe40000000048 */
[----:B------:R-:W-:-:S06]  /*3b20*/  DADD R82, R82, -R72 ;  /* 0x0000000052527229 */ /* 0x000fcc0000000848 */
[----:B------:R-:W-:Y:S02]  /*3b30*/  DADD R64, R64, -R68 ;  /* 0x0000000040407229 */ /* 0x000fe40000000844 */
[----:B------:R-:W-:-:S06]  /*3b40*/  DADD R82, R80, R82 ;  /* 0x0000000050527229 */ /* 0x000fcc0000000052 */
[----:B------:R-:W-:-:S08]  /*3b50*/  DADD R64, R72, R64 ;  /* 0x0000000048407229 */ /* 0x000fd00000000040 */
[----:B------:R-:W-:-:S08]  /*3b60*/  DADD R64, R82, R64 ;  /* 0x0000000052407229 */ /* 0x000fd00000000040 */
[----:B------:R-:W-:Y:S01]  /*3b70*/  DADD R70, R70, R64 ;  /* 0x0000000046467229 */ /* 0x000fe20000000040 */
[----:B------:R-:W-:Y:S01]  /*3b80*/  LOP3.LUT R64, R5, 0x80000000, RZ, 0x3c, !PT ;  /* 0x8000000005407812 */ /* 0x000fe200078e3cff */
[----:B------:R-:W-:-:S06]  /*3b90*/  IMAD.MOV.U32 R65, RZ, RZ, 0x43300000 ;  /* 0x43300000ff417424 */ /* 0x000fcc00078e00ff */
[----:B------:R-:W-:Y:S02]  /*3ba0*/  DADD R72, R68, R70 ;  /* 0x0000000044487229 */ /* 0x000fe40000000046 */
[----:B------:R-:W-:Y:S01]  /*3bb0*/  DADD R64, R64, -UR8 ;  /* 0x8000000840407e29 */ /* 0x000fe20008000000 */
[----:B------:R-:W-:Y:S01]  /*3bc0*/  UMOV UR8, 0xfefa39ef ;  /* 0xfefa39ef00087882 */ /* 0x000fe20000000000 */
[----:B------:R-:W-:-:S04]  /*3bd0*/  UMOV UR9, 0x3fe62e42 ;  /* 0x3fe62e4200097882 */ /* 0x000fc80000000000 */
[--C-:B------:R-:W-:Y:S02]  /*3be0*/  DADD R68, R68, -R72.reuse ;  /* 0x0000000044447229 */ /* 0x100fe40000000848 */
[----:B------:R-:W-:-:S06]  /*3bf0*/  DFMA R4, R64, UR8, R72 ;  /* 0x0000000840047c2b */ /* 0x000fcc0008000048 */
[----:B------:R-:W-:Y:S02]  /*3c00*/  DADD R68, R70, R68 ;  /* 0x0000000046447229 */ /* 0x000fe40000000044 */
[----:B------:R-:W-:-:S08]  /*3c10*/  DFMA R74, R64, -UR8, R4 ;  /* 0x80000008404a7c2b */ /* 0x000fd00008000004 */
        /* <DEDUP_REMOVED lines=10> */
[----:B------:R-:W-:Y:S02]  /*3cc0*/  IMAD.MOV.U32 R68, RZ, RZ, 0x652b82fe ;  /* 0x652b82feff447424 */ /* 0x000fe400078e00ff */
[----:B------:R-:W-:-:S05]  /*3cd0*/  IMAD.MOV.U32 R69, RZ, RZ, 0x3ff71547 ;  /* 0x3ff71547ff457424 */ /* 0x000fca00078e00ff */
        /* <DEDUP_REMOVED lines=49> */
[----:B------:R-:W-:-:S04]  /*3ff0*/  @!P1 LEA.HI R4, R68, R68, RZ, 0x1 ;  /* 0x0000004444049211 */ /* 0x000fc800078f08ff */
[----:B------:R-:W-:Y:S02]  /*4000*/  @!P1 SHF.R.S32.HI R65, RZ, 0x1, R4 ;  /* 0x00000001ff419819 */ /* 0x000fe40000011404 */
[----:B------:R-:W-:-:S03]  /*4010*/  FSEL R4, R74, RZ, P0 ;  /* 0x000000ff4a047208 */ /* 0x000fc60000000000 */
[----:B------:R-:W-:Y:S02]  /*4020*/  @!P1 IMAD.IADD R64, R68, 0x1, -R65 ;  /* 0x0000000144409824 */ /* 0x000fe400078e0a41 */
[----:B------:R-:W-:-:S03]  /*4030*/  @!P1 IMAD R73, R65, 0x100000, R73 ;  /* 0x0010000041499824 */ /* 0x000fc600078e0249 */
[----:B------:R-:W-:Y:S01]  /*4040*/  @!P1 LEA R65, R64, 0x3ff00000, 0x14 ;  /* 0x3ff0000040419811 */ /* 0x000fe200078ea0ff */
[----:B------:R-:W-:-:S06]  /*4050*/  @!P1 IMAD.MOV.U32 R64, RZ, RZ, RZ ;  /* 0x000000ffff409224 */ /* 0x000fcc00078e00ff */
[----:B------:R-:W-:-:S11]  /*4060*/  @!P1 DMUL R4, R72, R64 ;  /* 0x0000004048049228 */ /* 0x000fd60000000000 */
.L_x_607:
[----:B------:R-:W-:Y:S01]  /*4070*/  DFMA R70, R70, R4, R4 ;  /* 0x000000044646722b */ /* 0x000fe20000000004 */
[----:B------:R-:W-:Y:S01]  /*4080*/  IMAD.MOV.U32 R87, RZ, RZ, 0x0 ;  /* 0x00000000ff577424 */ /* 0x000fe200078e00ff */
[----:B------:R-:W-:-:S08]  /*4090*/  DSETP.NEU.AND P0, PT, |R4|, +INF , PT ;  /* 0x7ff000000400742a */ /* 0x000fd00003f0d200 */
[----:B------:R-:W-:Y:S02]  /*40a0*/  FSEL R4, R4, R70, !P0 ;  /* 0x0000004604047208 */ /* 0x000fe40004000000 */
[----:B------:R-:W-:Y:S01]  /*40b0*/  FSEL R5, R5, R71, !P0 ;  /* 0x0000004705057208 */ /* 0x000fe20004000000 */
[----:B------:R-:W-:Y:S06]  /*40c0*/  RET.REL.NODEC R86 `(_Z14gpuTemplateStgIdEvPT_S1_S1_S1_S1_S1_S1_S1_S0_ii) ;  /* 0xffffffbc56cc7950 */ /* 0x000fec0003c3ffff */
        .type           $_Z14gpuTemplateStgIdEvPT_S1_S1_S1_S1_S1_S1_S1_S0_ii$__internal_trig_reduction_slowpathd,@function
        .size           $_Z14gpuTemplateStgIdEvPT_S1_S1_S1_S1_S1_S1_S1_S0_ii$__internal_trig_reduction_slowpathd,(.L_x_644 - $_Z14gpuTemplateStgIdEvPT_S1_S1_S1_S1_S1_S1_S1_S0_ii$__internal_trig_reduction_slowpathd)
$_Z14gpuTemplateStgIdEvPT_S1_S1_S1_S1_S1_S1_S1_S0_ii$__internal_trig_reduction_slowpathd:
[----:B------:R-:W-:Y:S01]  /*40d0*/  SHF.R.U32.HI R6, RZ, 0x14, R65 ;  /* 0x00000014ff067819 */ /* 0x000fe20000011641 */
[----:B------:R-:W-:Y:S01]  /*40e0*/  IMAD.MOV.U32 R8, RZ, RZ, R64 ;  /* 0x000000ffff087224 */ /* 0x000fe200078e0040 */
[----:B------:R-:W-:Y:S01]  /*40f0*/  MOV R9, R65 ;  /* 0x0000004100097202 */ /* 0x000fe20000000f00 */
[----:B------:R-:W-:Y:S01]  /*4100*/  IMAD.MOV.U32 R4, RZ, RZ, RZ ;  /* 0x000000ffff047224 */ /* 0x000fe200078e00ff */
        /* <DEDUP_REMOVED lines=18> */
[----:B------:R-:W-:Y:S01]  /*4230*/  IMAD.MOV.U32 R13, RZ, RZ, R4 ;  /* 0x000000ffff0d7224 */ /* 0x000fe200078e0004 */
[----:B------:R-:W-:Y:S01]  /*4240*/  CS2R R66, SRZ ;  /* 0x0000000000427805 */ /* 0x000fe2000001ff00 */
[----:B------:R-:W-:Y:S01]  /*4250*/  IMAD.MOV.U32 R12, RZ, RZ, RZ ;  /* 0x000000ffff0c7224 */ /* 0x000fe200078e00ff */
[----:B------:R-:W-:-:S07]  /*4260*/  LOP3.LUT R71, R9, 0x80000000, RZ, 0xfc, !PT ;  /* 0x8000000009477812 */ /* 0x000fce00078efcff */
.L_x_612:
[----:B------:R-:W1:Y:S01]  /*4270*/  LDC.64 R4, c[0x4][0x8] ;  /* 0x01000200ff047b82 */ /* 0x000e620000000a00 */
[----:B0-----:R-:W-:Y:S02]  /*4280*/  R2UR UR8, R62 ;  /* 0x000000003e0872ca */ /* 0x001fe400000e0000 */
[----:B------:R-:W-:Y:S01]  /*4290*/  R2UR UR9, R63 ;  /* 0x000000003f0972ca */ /* 0x000fe200000e0000 */
[----:B-1----:R-:W-:-:S12]  /*42a0*/  IMAD.WIDE R4, R13, 0x8, R4 ;  /* 0x000000080d047825 */ /* 0x002fd800078e0204 */
[----:B------:R-:W2:Y:S01]  /*42b0*/  LDG.E.64.CONSTANT R4, desc[UR8][R4.64] ;  /* 0x0000000804047981 */ /* 0x000ea2000c1e9b00 */
[----:B------:R-:W-:Y:S01]  /*42c0*/  MOV R9, R67 ;  /* 0x0000004300097202 */ /* 0x000fe20000000f00 */
[----:B------:R-:W-:Y:S01]  /*42d0*/  IMAD.MOV.U32 R8, RZ, RZ, R66 ;  /* 0x000000ffff087224 */ /* 0x000fe200078e0042 */
[----:B------:R-:W-:Y:S01]  /*42e0*/  IADD3 R13, PT, PT, R13, 0x1, RZ ;  /* 0x000000010d0d7810 */ /* 0x000fe20007ffe0ff */
        /* <DEDUP_REMOVED lines=18> */
[----:B------:R-:W-:-:S10]  /*4410*/  IMAD.X R67, RZ, RZ, R4, P1 ;  /* 0x000000ffff437224 */ /* 0x000fd400008e0604 */
[----:B-1----:R-:W-:Y:S05]  /*4420*/  @P0 BRA `(.L_x_612) ;  /* 0xfffffffc00900947 */ /* 0x002fea000383ffff */
[----:B------:R-:W-:Y:S05]  /*4430*/  BSYNC.RECONVERGENT B3 ;  /* 0x0000000000037941 */ /* 0x000fea0003800200 */
.L_x_611:
[----:B------:R-:W-:-:S07]  /*4440*/  IMAD.MOV.U32 R4, RZ, RZ, R10 ;  /* 0x000000ffff047224 */ /* 0x000fce00078e000a */
.L_x_610:
[----:B------:R-:W-:Y:S05]  /*4450*/  BSYNC.RECONVERGENT B2 ;  /* 0x0000000000027941 */ /* 0x000fea0003800200 */
.L_x_609:
[----:B------:R-:W-:Y:S01]  /*4460*/  LOP3.LUT P0, R71, R6, 0x3f, RZ, 0xc0, !PT ;  /* 0x0000003f06477812 */ /* 0x000fe2000780c0ff */
        /* <DEDUP_REMOVED lines=11> */
[----:B------:R-:W-:Y:S02]  /*4520*/  @P0 SHF.R.U64 R9, R9, R8, R11 ;  /* 0x0000000809090219 */ /* 0x000fe4000000120b */
[--C-:B------:R-:W-:Y:S02]  /*4530*/  @P0 SHF.R.U32.HI R63, RZ, 0x1, R7.reuse ;  /* 0x00000001ff3f0819 */ /* 0x100fe40000011607 */
[C-C-:B------:R-:W-:Y:S02]  /*4540*/  @P0 SHF.R.U64 R15, R6.reuse, 0x1, R7.reuse ;  /* 0x00000001060f0819 */ /* 0x140fe40000001207 */
[----:B------:R-:W-:-:S02]  /*4550*/  @P0 SHF.L.U64.HI R13, R6, R71, R7 ;  /* 0x00000047060d0219 */ /* 0x000fc40000010207 */
        /* <DEDUP_REMOVED lines=24> */
[----:B------:R-:W-:Y:S02]  /*46e0*/  ISETP.NE.U32.AND P1, PT, R12, RZ, PT ;  /* 0x000000ff0c00720c */ /* 0x000fe40003f25070 */
[----:B------:R-:W-:Y:S02]  /*46f0*/  SEL R13, R13, R6, P0 ;  /* 0x000000060d0d7207 */ /* 0x000fe40000000000 */
[----:B------:R-:W-:Y:S02]  /*4700*/  SEL R7, R11, R12, !P1 ;  /* 0x0000000c0b077207 */ /* 0x000fe40004800000 */
[----:B------:R-:W-:-:S04]  /*4710*/  @!P0 IADD3 R10, PT, PT, -R10, RZ, RZ ;  /* 0x000000ff0a0a8210 */ /* 0x000fc80007ffe1ff */
        /* <DEDUP_REMOVED lines=16> */
.L_x_614:
[----:B------:R-:W-:Y:S05]  /*4820*/  BSYNC.RECONVERGENT B2 ;  /* 0x0000000000027941 */ /* 0x000fea0003800200 */
.L_x_613:
[----:B------:R-:W-:-:S04]  /*4830*/  IMAD.WIDE.U32 R62, R11, 0x2168c235, RZ ;  /* 0x2168c2350b3e7825 */ /* 0x000fc800078e00ff */
[----:B------:R-:W-:Y:S01]  /*4840*/  IMAD.MOV.U32 R6, RZ, RZ, R63 ;  /* 0x000000ffff067224 */ /* 0x000fe200078e003f */
[----:B------:R-:W-:Y:S01]  /*4850*/  IADD3 RZ, P1, PT, R62, R62, RZ ;  /* 0x0000003e3eff7210 */ /* 0x000fe20007f3e0ff */
[----:B------:R-:W-:Y:S02]  /*4860*/  IMAD.MOV.U32 R7, RZ, RZ, RZ ;  /* 0x000000ffff077224 */ /* 0x000fe400078e00ff */
        /* <DEDUP_REMOVED lines=17> */
[----:B------:R-:W-:Y:S01]  /*4980*/  IMAD.X R8, RZ, RZ, R8, P2 ;  /* 0x000000ffff087224 */ /* 0x000fe200010e0608 */
[----:B------:R-:W-:-:S02]  /*4990*/  IADD3 R6, PT, PT, R6, -R9, RZ ;  /* 0x8000000906067210 */ /* 0x000fc40007ffe0ff */
[----:B------:R-:W-:Y:S02]  /*49a0*/  SHF.R.U32.HI R9, RZ, 0x1e, R5 ;  /* 0x0000001eff097819 */ /* 0x000fe40000011605 */
        /* <DEDUP_REMOVED lines=12> */
.L_x_608:
[----:B------:R-:W-:Y:S02]  /*4a70*/  IMAD.MOV.U32 R15, RZ, RZ, 0x0 ;  /* 0x00000000ff0f7424 */ /* 0x000fe400078e00ff */
[----:B------:R-:W-:Y:S02]  /*4a80*/  IMAD.MOV.U32 R62, RZ, RZ, R8 ;  /* 0x000000ffff3e7224 */ /* 0x000fe400078e0008 */
[----:B------:R-:W-:Y:S01]  /*4a90*/  IMAD.MOV.U32 R63, RZ, RZ, R9 ;  /* 0x000000ffff3f7224 */ /* 0x000fe200078e0009 */
[----:B------:R-:W-:Y:S06]  /*4aa0*/  RET.REL.NODEC R14 `(_Z14gpuTemplateStgIdEvPT_S1_S1_S1_S1_S1_S1_S1_S0_ii) ;  /* 0xffffffb40e547950 */ /* 0x000fec0003c3ffff */
.L_x_615:
        /* <DEDUP_REMOVED lines=13> */
.L_x_644:


//--------------------- .nv.global.init           --------------------------
	.section	.nv.global.init,"aw",@progbits
	.align	16
.nv.global.init:
	.type		__cudart_sin_cos_coeffs,@object
	.size		__cudart_sin_cos_coeffs,(__cudart_i2opi_d - __cudart_sin_cos_coeffs)
__cudart_sin_cos_coeffs:
        /*0000*/ 	.byte	0x46, 0xd2, 0xb0, 0x2c, 0xf1, 0xe5, 0x5a, 0xbe, 0x92, 0xe3, 0xac, 0x69, 0xe3, 0x1d, 0xc7, 0x3e
        /*0010*/ 	.byte	0xa1, 0x62, 0xdb, 0x19, 0xa0, 0x01, 0x2a, 0xbf, 0x18, 0x08, 0x11, 0x11, 0x11, 0x11, 0x81, 0x3f
        /*0020*/ 	.byte	0x54, 0x55, 0x55, 0x55, 0x55, 0x55, 0xc5, 0xbf, 0x00, 0x00, 0x00, 0x00, 0x00, 0x00, 0x00, 0x00
        /*0030*/ 	.byte	0x00, 0x00, 0x00, 0x00, 0x00, 0x00, 0x00, 0x00, 0x64, 0x81, 0xfd, 0x20, 0x83, 0xff, 0xa8, 0xbd
        /*0040*/ 	.byte	0x28, 0x85, 0xef, 0xc1, 0xa7, 0xee, 0x21, 0x3e, 0xd9, 0xe6, 0x06, 0x8e, 0x4f, 0x7e, 0x92, 0xbe
        /*0050*/ 	.byte	0xe9, 0xbc, 0xdd, 0x19, 0xa0, 0x01, 0xfa, 0x3e, 0x47, 0x5d, 0xc1, 0x16, 0x6c, 0xc1, 0x56, 0xbf
        /*0060*/ 	.byte	0x51, 0x55, 0x55, 0x55, 0x55, 0x55, 0xa5, 0x3f, 0x00, 0x00, 0x00, 0x00, 0x00, 0x00, 0xe0, 0xbf
        /*0070*/ 	.byte	0x00, 0x00, 0x00, 0x00, 0x00, 0x00, 0xf0, 0x3f, 0x00, 0x00, 0x00, 0x00, 0x00, 0x00, 0x00, 0x00
	.type		__cudart_i2opi_d,@object
	.size		__cudart_i2opi_d,(__cudart_i2opi_f - __cudart_i2opi_d)
__cudart_i2opi_d:
        /* <DEDUP_REMOVED lines=9> */
	.type		__cudart_i2opi_f,@object
	.size		__cudart_i2opi_f,(.L_0 - __cudart_i2opi_f)
__cudart_i2opi_f:
        /*0110*/ 	.byte	0x41, 0x90, 0x43, 0x3c, 0x99, 0x95, 0x62, 0xdb, 0xc0, 0xdd, 0x34, 0xf5, 0xd1, 0x57, 0x27, 0xfc
        /*0120*/ 	.byte	0x29, 0x15, 0x44, 0x4e, 0x6e, 0x83, 0xf9, 0xa2
.L_0:


//--------------------- .nv.shared.reserved.0     --------------------------
	.section	.nv.shared.reserved.0,"aw",@nobits
	.weak		__nv_reservedSMEM_offset_0_alias
	.size		__nv_reservedSMEM_offset_0_alias, 0, 64
	.other		__nv_reservedSMEM_offset_0_alias,@"STO_CUDA_RESERVED_SHARED STV_DEFAULT"
__nv_reservedSMEM_offset_0_alias:
	.zero		0
	.zero		64


//--------------------- .nv.constant0._Z25gpuTemplateStgHomoTurb3D2IfEvPT_S1_S1_S1_S1_S1_S1_S0_ii --------------------------
	.section	.nv.constant0._Z25gpuTemplateStgHomoTurb3D2IfEvPT_S1_S1_S1_S1_S1_S1_S0_ii,"a",@progbits
	.sectionflags	@""
	.align	4
.nv.constant0._Z25gpuTemplateStgHomoTurb3D2IfEvPT_S1_S1_S1_S1_S1_S1_S0_ii:
	.zero		964


//--------------------- .nv.constant0._Z25gpuTemplateStgHomoTurb2D2IfEvPT_S1_S1_S1_S1_S1_S1_S0_ii --------------------------
	.section	.nv.constant0._Z25gpuTemplateStgHomoTurb2D2IfEvPT_S1_S1_S1_S1_S1_S1_S0_ii,"a",@progbits
	.sectionflags	@""
	.align	4
.nv.constant0._Z25gpuTemplateStgHomoTurb2D2IfEvPT_S1_S1_S1_S1_S1_S1_S0_ii:
	.zero		964


//--------------------- .nv.constant0._Z25gpuTemplateStgHomoTurb3D2IdEvPT_S1_S1_S1_S1_S1_S1_S0_ii --------------------------
	.section	.nv.constant0._Z25gpuTemplateStgHomoTurb3D2IdEvPT_S1_S1_S1_S1_S1_S1_S0_ii,"a",@progbits
	.sectionflags	@""
	.align	4
.nv.constant0._Z25gpuTemplateStgHomoTurb3D2IdEvPT_S1_S1_S1_S1_S1_S1_S0_ii:
	.zero		968


//--------------------- .nv.constant0._Z25gpuTemplateStgHomoTurb2D2IdEvPT_S1_S1_S1_S1_S1_S1_S0_ii --------------------------
	.section	.nv.constant0._Z25gpuTemplateStgHomoTurb2D2IdEvPT_S1_S1_S1_S1_S1_S1_S0_ii,"a",@progbits
	.sectionflags	@""
	.align	4
.nv.constant0._Z25gpuTemplateStgHomoTurb2D2IdEvPT_S1_S1_S1_S1_S1_S1_S0_ii:
	.zero		968


//--------------------- .nv.constant0._Z24gpuTemplateStgHomoTurb3DIfEvPT_S1_S1_S1_S1_S1_S1_S0_ii --------------------------
	.section	.nv.constant0._Z24gpuTemplateStgHomoTurb3DIfEvPT_S1_S1_S1_S1_S1_S1_S0_ii,"a",@progbits
	.sectionflags	@""
	.align	4
.nv.constant0._Z24gpuTemplateStgHomoTurb3DIfEvPT_S1_S1_S1_S1_S1_S1_S0_ii:
	.zero		964


//--------------------- .nv.constant0._Z24gpuTemplateStgHomoTurb2DIfEvPT_S1_S1_S1_S1_S1_S1_S0_ii --------------------------
	.section	.nv.constant0._Z24gpuTemplateStgHomoTurb2DIfEvPT_S1_S1_S1_S1_S1_S1_S0_ii,"a",@progbits
	.sectionflags	@""
	.align	4
.nv.constant0._Z24gpuTemplateStgHomoTurb2DIfEvPT_S1_S1_S1_S1_S1_S1_S0_ii:
	.zero		964


//--------------------- .nv.constant0._Z24gpuTemplateStgHomoTurb3DIdEvPT_S1_S1_S1_S1_S1_S1_S0_ii --------------------------
	.section	.nv.constant0._Z24gpuTemplateStgHomoTurb3DIdEvPT_S1_S1_S1_S1_S1_S1_S0_ii,"a",@progbits
	.sectionflags	@""
	.align	4
.nv.constant0._Z24gpuTemplateStgHomoTurb3DIdEvPT_S1_S1_S1_S1_S1_S1_S0_ii:
	.zero		968


//--------------------- .nv.constant0._Z24gpuTemplateStgHomoTurb2DIdEvPT_S1_S1_S1_S1_S1_S1_S0_ii --------------------------
	.section	.nv.constant0._Z24gpuTemplateStgHomoTurb2DIdEvPT_S1_S1_S1_S1_S1_S1_S0_ii,"a",@progbits
	.sectionflags	@""
	.align	4
.nv.constant0._Z24gpuTemplateStgHomoTurb2DIdEvPT_S1_S1_S1_S1_S1_S1_S0_ii:
	.zero		968


//--------------------- .nv.constant0._Z24gpuTemplateStgHomoTurb3DIfEvPT_S1_S1_S1_S1_S1_S0_ii --------------------------
	.section	.nv.constant0._Z24gpuTemplateStgHomoTurb3DIfEvPT_S1_S1_S1_S1_S1_S0_ii,"a",@progbits
	.sectionflags	@""
	.align	4
.nv.constant0._Z24gpuTemplateStgHomoTurb3DIfEvPT_S1_S1_S1_S1_S1_S0_ii:
	.zero		956


//--------------------- .nv.constant0._Z24gpuTemplateStgHomoTurb2DIfEvPT_S1_S1_S1_S1_S1_S0_ii --------------------------
	.section	.nv.constant0._Z24gpuTemplateStgHomoTurb2DIfEvPT_S1_S1_S1_S1_S1_S0_ii,"a",@progbits
	.sectionflags	@""
	.align	4
.nv.constant0._Z24gpuTemplateStgHomoTurb2DIfEvPT_S1_S1_S1_S1_S1_S0_ii:
	.zero		956


//--------------------- .nv.constant0._Z24gpuTemplateStgHomoTurb3DIdEvPT_S1_S1_S1_S1_S1_S0_ii --------------------------
	.section	.nv.constant0._Z24gpuTemplateStgHomoTurb3DIdEvPT_S1_S1_S1_S1_S1_S0_ii,"a",@progbits
	.sectionflags	@""
	.align	4
.nv.constant0._Z24gpuTemplateStgHomoTurb3DIdEvPT_S1_S1_S1_S1_S1_S0_ii:
	.zero		960


//--------------------- .nv.constant0._Z24gpuTemplateStgHomoTurb2DIdEvPT_S1_S1_S1_S1_S1_S0_ii --------------------------
	.section	.nv.constant0._Z24gpuTemplateStgHomoTurb2DIdEvPT_S1_S1_S1_S1_S1_S0_ii,"a",@progbits
	.sectionflags	@""
	.align	4
.nv.constant0._Z24gpuTemplateStgHomoTurb2DIdEvPT_S1_S1_S1_S1_S1_S0_ii:
	.zero		960


//--------------------- .nv.constant0._Z24gpuTemplateStgHomoTurb3DIfEvPT_S1_S1_S1_S0_ii --------------------------
	.section	.nv.constant0._Z24gpuTemplateStgHomoTurb3DIfEvPT_S1_S1_S1_S0_ii,"a",@progbits
	.sectionflags	@""
	.align	4
.nv.constant0._Z24gpuTemplateStgHomoTurb3DIfEvPT_S1_S1_S1_S0_ii:
	.zero		940


//--------------------- .nv.constant0._Z24gpuTemplateStgHomoTurb2DIfEvPT_S1_S1_S1_S0_ii --------------------------
	.section	.nv.constant0._Z24gpuTemplateStgHomoTurb2DIfEvPT_S1_S1_S1_S0_ii,"a",@progbits
	.sectionflags	@""
	.align	4
.nv.constant0._Z24gpuTemplateStgHomoTurb2DIfEvPT_S1_S1_S1_S0_ii:
	.zero		940


//--------------------- .nv.constant0._Z24gpuTemplateStgHomoTurb3DIdEvPT_S1_S1_S1_S0_ii --------------------------
	.section	.nv.constant0._Z24gpuTemplateStgHomoTurb3DIdEvPT_S1_S1_S1_S0_ii,"a",@progbits
	.sectionflags	@""
	.align	4
.nv.constant0._Z24gpuTemplateStgHomoTurb3DIdEvPT_S1_S1_S1_S0_ii:
	.zero		944


//--------------------- .nv.constant0._Z24gpuTemplateStgHomoTurb2DIdEvPT_S1_S1_S1_S0_ii --------------------------
	.section	.nv.constant0._Z24gpuTemplateStgHomoTurb2DIdEvPT_S1_S1_S1_S0_ii,"a",@progbits
	.sectionflags	@""
	.align	4
.nv.constant0._Z24gpuTemplateStgHomoTurb2DIdEvPT_S1_S1_S1_S0_ii:
	.zero		944


//--------------------- .nv.constant0._Z22gpuTemplateStgHomoTurbIfEvPT_S1_S1_S1_S0_ii --------------------------
	.section	.nv.constant0._Z22gpuTemplateStgHomoTurbIfEvPT_S1_S1_S1_S0_ii,"a",@progbits
	.sectionflags	@""
	.align	4
.nv.constant0._Z22gpuTemplateStgHomoTurbIfEvPT_S1_S1_S1_S0_ii:
	.zero		940


//--------------------- .nv.constant0._Z22gpuTemplateStgHomoTurbIdEvPT_S1_S1_S1_S0_ii --------------------------
	.section	.nv.constant0._Z22gpuTemplateStgHomoTurbIdEvPT_S1_S1_S1_S0_ii,"a",@progbits
	.sectionflags	@""
	.align	4
.nv.constant0._Z22gpuTemplateStgHomoTurbIdEvPT_S1_S1_S1_S0_ii:
	.zero		944


//--------------------- .nv.constant0._Z14gpuTemplateStgIfEvPT_S1_S1_S1_S1_S1_S1_S1_S0_ii --------------------------
	.section	.nv.constant0._Z14gpuTemplateStgIfEvPT_S1_S1_S1_S1_S1_S1_S1_S0_ii,"a",@progbits
	.sectionflags	@""
	.align	4
.nv.constant0._Z14gpuTemplateStgIfEvPT_S1_S1_S1_S1_S1_S1_S1_S0_ii:
	.zero		972


//--------------------- .nv.constant0._Z14gpuTemplateStgIdEvPT_S1_S1_S1_S1_S1_S1_S1_S0_ii --------------------------
	.section	.nv.constant0._Z14gpuTemplateStgIdEvPT_S1_S1_S1_S1_S1_S1_S1_S0_ii,"a",@progbits
	.sectionflags	@""
	.align	4
.nv.constant0._Z14gpuTemplateStgIdEvPT_S1_S1_S1_S1_S1_S1_S1_S0_ii:
	.zero		976


//--------------------- SYMBOLS --------------------------

	.type		.nv.reservedSmem.offset0,@object
	.size		.nv.reservedSmem.offset0,0x4
